def attn_fwd(
    Q,
    K,
    V,
    Out,
    Lse,
    sm_scale,
    stride_qz,
    stride_qh,
    stride_qm,
    stride_qk,
    stride_kz,
    stride_kh,
    stride_kn,
    stride_kk,
    stride_vz,
    stride_vh,
    stride_vn,
    stride_vk,
    stride_oz,
    stride_oh,
    stride_om,
    stride_ok,
    seqlen_q,
    seqlen_k,
    BLOCK_M: tl.constexpr,
    BLOCK_N: tl.constexpr,
    HEAD_DIM: tl.constexpr,
    CAUSAL: tl.constexpr,
):
    start_m = tl.program_id(0)
    off_hz = tl.program_id(1)
    q_off = off_hz * stride_qh
    k_off = off_hz * stride_kh
    v_off = off_hz * stride_vh
    offs_m = start_m * BLOCK_M + tl.arange(0, BLOCK_M)
    offs_d = tl.arange(0, HEAD_DIM)
    offs_n = tl.arange(0, BLOCK_N)
    q_ptrs = Q + q_off + offs_m[:, None] * stride_qm + offs_d[None, :] * stride_qk
    k_ptrs = K + k_off + offs_d[:, None] * stride_kk + offs_n[None, :] * stride_kn
    v_ptrs = V + v_off + offs_n[:, None] * stride_vn + offs_d[None, :] * stride_vk
    m_i = tl.full([BLOCK_M], float("-inf"), dtype=tl.float32)
    l_i = tl.zeros([BLOCK_M], dtype=tl.float32) + 1.0
    acc = tl.zeros([BLOCK_M, HEAD_DIM], dtype=tl.float32)
    q = tl.load(q_ptrs)
    acc, l_i, m_i = _attn_fwd_inner(
        acc,
        l_i,
        m_i,
        q,
        k_ptrs,
        v_ptrs,
        sm_scale,
        stride_kn,
        stride_vn,
        start_m,
        seqlen_k,
        BLOCK_M,
        BLOCK_N,
        HEAD_DIM,
        CAUSAL,
    )
    acc = acc / l_i[:, None]
    lse = m_i + tl.math.log2(l_i) / 1.4426950408889634
    o_ptrs = (
        Out
        + off_hz * stride_oh
        + offs_m[:, None] * stride_om
        + offs_d[None, :] * stride_ok
    )
    tl.store(o_ptrs, acc.to(Out.dtype.element_ty))
    tl.store(Lse + off_hz * seqlen_q + offs_m, lse)

# config = {"BLOCK_M": 64, "BLOCK_N": 16, "HEAD_DIM": 512, "arch": "sm_80", "causal": false, "dtype": "bf16", "num_stages": 4, "num_warps": 4}
# arch = sm_80


// ===== COMPILED SASS (sm_80) =====

	.target	sm_80

	.elftype	@"ET_EXEC"


//--------------------- .note.nv.tkinfo           --------------------------
	.section	.note.nv.tkinfo,"",@"SHT_NOTE"
	.sectionflags	@"SHF_NOTE_NV_TKINFO"
	.tkinfo
        /*0018*/ 	.word	0x00000002
        /*0030*/ 	.string	""
        /*0030*/ 	.string	"ptxas"
        /*0030*/ 	.string	"Cuda compilation tools, release 13.0, V13.0.88"
        /*0030*/ 	.string	"Build cuda_13.0.r13.0/compiler.36424714_0"
        /*0030*/ 	.string	"-v  -suppress-debug-info  -lineinfo  -arch sm_80 "



//--------------------- .note.nv.cuinfo           --------------------------
	.section	.note.nv.cuinfo,"",@"SHT_NOTE"
	.sectionflags	@"SHF_NOTE_NV_CUINFO"
        /*0018*/ 	.short	0x0002
        /*001a*/ 	.short	0x0050
        /*001c*/ 	.short	0x0082
	.zero		2


//--------------------- .nv.info                  --------------------------
	.section	.nv.info,"",@"SHT_CUDA_INFO"
	.align	4


	//----- nvinfo : EIATTR_REGCOUNT
	.align		4
        /*0000*/ 	.byte	0x04, 0x2f
        /*0002*/ 	.short	(.L_2 - .L_1)
	.align		4
.L_1:
        /*0004*/ 	.word	index@(attn_fwd)
        /*0008*/ 	.word	0x000000ff


	//----- nvinfo : EIATTR_FRAME_SIZE
	.align		4
.L_2:
        /*000c*/ 	.byte	0x04, 0x11
        /*000e*/ 	.short	(.L_4 - .L_3)
	.align		4
.L_3:
        /*0010*/ 	.word	index@(attn_fwd)
        /*0014*/ 	.word	0x000006b8


	//----- nvinfo : EIATTR_MIN_STACK_SIZE
	.align		4
.L_4:
        /*0018*/ 	.byte	0x04, 0x12
        /*001a*/ 	.short	(.L_6 - .L_5)
	.align		4
.L_5:
        /*001c*/ 	.word	index@(attn_fwd)
        /*0020*/ 	.word	0x000006b8
.L_6:


//--------------------- .nv.info.attn_fwd         --------------------------
	.section	.nv.info.attn_fwd,"",@"SHT_CUDA_INFO"
	.sectionflags	@""
	.align	4


	//----- nvinfo : EIATTR_CUDA_API_VERSION
	.align		4
        /*0000*/ 	.byte	0x04, 0x37
        /*0002*/ 	.short	(.L_8 - .L_7)
.L_7:
        /*0004*/ 	.word	0x00000082


	//----- nvinfo : EIATTR_SW2861232_WAR
	.align		4
.L_8:
        /*0008*/ 	.byte	0x01, 0x35
	.zero		2


	//----- nvinfo : EIATTR_PARAM_CBANK
	.align		4
        /*000c*/ 	.byte	0x04, 0x0a
        /*000e*/ 	.short	(.L_10 - .L_9)
	.align		4
.L_9:
        /*0010*/ 	.word	index@(.nv.constant0.attn_fwd)
        /*0014*/ 	.short	0x0160
        /*0016*/ 	.short	0x0088


	//----- nvinfo : EIATTR_CBANK_PARAM_SIZE
	.align		4
.L_10:
        /*0018*/ 	.byte	0x03, 0x19
        /*001a*/ 	.short	0x0088


	//----- nvinfo : EIATTR_KPARAM_INFO
	.align		4
        /*001c*/ 	.byte	0x04, 0x17
        /*001e*/ 	.short	(.L_12 - .L_11)
.L_11:
        /*0020*/ 	.word	0x00000000
        /*0024*/ 	.short	0x0019
        /*0026*/ 	.short	0x0080
        /*0028*/ 	.byte	0x00, 0xf4, 0x21, 0x00


	//----- nvinfo : EIATTR_KPARAM_INFO
	.align		4
.L_12:
        /*002c*/ 	.byte	0x04, 0x17
        /*002e*/ 	.short	(.L_14 - .L_13)
.L_13:
        /*0030*/ 	.word	0x00000000
        /*0034*/ 	.short	0x0018
        /*0036*/ 	.short	0x0078
        /*0038*/ 	.byte	0x00, 0xf4, 0x21, 0x00


	//----- nvinfo : EIATTR_KPARAM_INFO
	.align		4
.L_14:
        /*003c*/ 	.byte	0x04, 0x17
        /*003e*/ 	.short	(.L_16 - .L_15)
.L_15:
        /*0040*/ 	.word	0x00000000
        /*0044*/ 	.short	0x0017
        /*0046*/ 	.short	0x0070
        /*0048*/ 	.byte	0x00, 0xf0, 0x11, 0x00


	//----- nvinfo : EIATTR_KPARAM_INFO
	.align		4
.L_16:
        /*004c*/ 	.byte	0x04, 0x17
        /*004e*/ 	.short	(.L_18 - .L_17)
.L_17:
        /*0050*/ 	.word	0x00000000
        /*0054*/ 	.short	0x0016
        /*0056*/ 	.short	0x006c
        /*0058*/ 	.byte	0x00, 0xf0, 0x11, 0x00


	//----- nvinfo : EIATTR_KPARAM_INFO
	.align		4
.L_18:
        /*005c*/ 	.byte	0x04, 0x17
        /*005e*/ 	.short	(.L_20 - .L_19)
.L_19:
        /*0060*/ 	.word	0x00000000
        /*0064*/ 	.short	0x0015
        /*0066*/ 	.short	0x0068
        /*0068*/ 	.byte	0x00, 0xf0, 0x11, 0x00


	//----- nvinfo : EIATTR_KPARAM_INFO
	.align		4
.L_20:
        /*006c*/ 	.byte	0x04, 0x17
        /*006e*/ 	.short	(.L_22 - .L_21)
.L_21:
        /*0070*/ 	.word	0x00000000
        /*0074*/ 	.short	0x0014
        /*0076*/ 	.short	0x0064
        /*0078*/ 	.byte	0x00, 0xf0, 0x11, 0x00


	//----- nvinfo : EIATTR_KPARAM_INFO
	.align		4
.L_22:
        /*007c*/ 	.byte	0x04, 0x17
        /*007e*/ 	.short	(.L_24 - .L_23)
.L_23:
        /*0080*/ 	.word	0x00000000
        /*0084*/ 	.short	0x0013
        /*0086*/ 	.short	0x0060
        /*0088*/ 	.byte	0x00, 0xf0, 0x11, 0x00


	//----- nvinfo : EIATTR_KPARAM_INFO
	.align		4
.L_24:
        /*008c*/ 	.byte	0x04, 0x17
        /*008e*/ 	.short	(.L_26 - .L_25)
.L_25:
        /*0090*/ 	.word	0x00000000
        /*0094*/ 	.short	0x0012
        /*0096*/ 	.short	0x005c
        /*0098*/ 	.byte	0x00, 0xf0, 0x11, 0x00


	//----- nvinfo : EIATTR_KPARAM_INFO
	.align		4
.L_26:
        /*009c*/ 	.byte	0x04, 0x17
        /*009e*/ 	.short	(.L_28 - .L_27)
.L_27:
        /*00a0*/ 	.word	0x00000000
        /*00a4*/ 	.short	0x0011
        /*00a6*/ 	.short	0x0058
        /*00a8*/ 	.byte	0x00, 0xf0, 0x11, 0x00


	//----- nvinfo : EIATTR_KPARAM_INFO
	.align		4
.L_28:
        /*00ac*/ 	.byte	0x04, 0x17
        /*00ae*/ 	.short	(.L_30 - .L_29)
.L_29:
        /*00b0*/ 	.word	0x00000000
        /*00b4*/ 	.short	0x0010
        /*00b6*/ 	.short	0x0054
        /*00b8*/ 	.byte	0x00, 0xf0, 0x11, 0x00


	//----- nvinfo : EIATTR_KPARAM_INFO
	.align		4
.L_30:
        /*00bc*/ 	.byte	0x04, 0x17
        /*00be*/ 	.short	(.L_32 - .L_31)
.L_31:
        /*00c0*/ 	.word	0x00000000
        /*00c4*/ 	.short	0x000f
        /*00c6*/ 	.short	0x0050
        /*00c8*/ 	.byte	0x00, 0xf0, 0x11, 0x00


	//----- nvinfo : EIATTR_KPARAM_INFO
	.align		4
.L_32:
        /*00cc*/ 	.byte	0x04, 0x17
        /*00ce*/ 	.short	(.L_34 - .L_33)
.L_33:
        /*00d0*/ 	.word	0x00000000
        /*00d4*/ 	.short	0x000e
        /*00d6*/ 	.short	0x004c
        /*00d8*/ 	.byte	0x00, 0xf0, 0x11, 0x00


	//----- nvinfo : EIATTR_KPARAM_INFO
	.align		4
.L_34:
        /*00dc*/ 	.byte	0x04, 0x17
        /*00de*/ 	.short	(.L_36 - .L_35)
.L_35:
        /*00e0*/ 	.word	0x00000000
        /*00e4*/ 	.short	0x000d
        /*00e6*/ 	.short	0x0048
        /*00e8*/ 	.byte	0x00, 0xf0, 0x11, 0x00


	//----- nvinfo : EIATTR_KPARAM_INFO
	.align		4
.L_36:
        /*00ec*/ 	.byte	0x04, 0x17
        /*00ee*/ 	.short	(.L_38 - .L_37)
.L_37:
        /*00f0*/ 	.word	0x00000000
        /*00f4*/ 	.short	0x000c
        /*00f6*/ 	.short	0x0044
        /*00f8*/ 	.byte	0x00, 0xf0, 0x11, 0x00


	//----- nvinfo : EIATTR_KPARAM_INFO
	.align		4
.L_38:
        /*00fc*/ 	.byte	0x04, 0x17
        /*00fe*/ 	.short	(.L_40 - .L_39)
.L_39:
        /*0100*/ 	.word	0x00000000
        /*0104*/ 	.short	0x000b
        /*0106*/ 	.short	0x0040
        /*0108*/ 	.byte	0x00, 0xf0, 0x11, 0x00


	//----- nvinfo : EIATTR_KPARAM_INFO
	.align		4
.L_40:
        /*010c*/ 	.byte	0x04, 0x17
        /*010e*/ 	.short	(.L_42 - .L_41)
.L_41:
        /*0110*/ 	.word	0x00000000
        /*0114*/ 	.short	0x000a
        /*0116*/ 	.short	0x003c
        /*0118*/ 	.byte	0x00, 0xf0, 0x11, 0x00


	//----- nvinfo : EIATTR_KPARAM_INFO
	.align		4
.L_42:
        /*011c*/ 	.byte	0x04, 0x17
        /*011e*/ 	.short	(.L_44 - .L_43)
.L_43:
        /*0120*/ 	.word	0x00000000
        /*0124*/ 	.short	0x0009
        /*0126*/ 	.short	0x0038
        /*0128*/ 	.byte	0x00, 0xf0, 0x11, 0x00


	//----- nvinfo : EIATTR_KPARAM_INFO
	.align		4
.L_44:
        /*012c*/ 	.byte	0x04, 0x17
        /*012e*/ 	.short	(.L_46 - .L_45)
.L_45:
        /*0130*/ 	.word	0x00000000
        /*0134*/ 	.short	0x0008
        /*0136*/ 	.short	0x0034
        /*0138*/ 	.byte	0x00, 0xf0, 0x11, 0x00


	//----- nvinfo : EIATTR_KPARAM_INFO
	.align		4
.L_46:
        /*013c*/ 	.byte	0x04, 0x17
        /*013e*/ 	.short	(.L_48 - .L_47)
.L_47:
        /*0140*/ 	.word	0x00000000
        /*0144*/ 	.short	0x0007
        /*0146*/ 	.short	0x0030
        /*0148*/ 	.byte	0x00, 0xf0, 0x11, 0x00


	//----- nvinfo : EIATTR_KPARAM_INFO
	.align		4
.L_48:
        /*014c*/ 	.byte	0x04, 0x17
        /*014e*/ 	.short	(.L_50 - .L_49)
.L_49:
        /*0150*/ 	.word	0x00000000
        /*0154*/ 	.short	0x0006
        /*0156*/ 	.short	0x002c
        /*0158*/ 	.byte	0x00, 0xf0, 0x11, 0x00


	//----- nvinfo : EIATTR_KPARAM_INFO
	.align		4
.L_50:
        /*015c*/ 	.byte	0x04, 0x17
        /*015e*/ 	.short	(.L_52 - .L_51)
.L_51:
        /*0160*/ 	.word	0x00000000
        /*0164*/ 	.short	0x0005
        /*0166*/ 	.short	0x0028
        /*0168*/ 	.byte	0x00, 0xf0, 0x11, 0x00


	//----- nvinfo : EIATTR_KPARAM_INFO
	.align		4
.L_52:
        /*016c*/ 	.byte	0x04, 0x17
        /*016e*/ 	.short	(.L_54 - .L_53)
.L_53:
        /*0170*/ 	.word	0x00000000
        /*0174*/ 	.short	0x0004
        /*0176*/ 	.short	0x0020
        /*0178*/ 	.byte	0x00, 0xf4, 0x21, 0x00


	//----- nvinfo : EIATTR_KPARAM_INFO
	.align		4
.L_54:
        /*017c*/ 	.byte	0x04, 0x17
        /*017e*/ 	.short	(.L_56 - .L_55)
.L_55:
        /*0180*/ 	.word	0x00000000
        /*0184*/ 	.short	0x0003
        /*0186*/ 	.short	0x0018
        /*0188*/ 	.byte	0x00, 0xf4, 0x21, 0x00


	//----- nvinfo : EIATTR_KPARAM_INFO
	.align		4
.L_56:
        /*018c*/ 	.byte	0x04, 0x17
        /*018e*/ 	.short	(.L_58 - .L_57)
.L_57:
        /*0190*/ 	.word	0x00000000
        /*0194*/ 	.short	0x0002
        /*0196*/ 	.short	0x0010
        /*0198*/ 	.byte	0x00, 0xf4, 0x21, 0x00


	//----- nvinfo : EIATTR_KPARAM_INFO
	.align		4
.L_58:
        /*019c*/ 	.byte	0x04, 0x17
        /*019e*/ 	.short	(.L_60 - .L_59)
.L_59:
        /*01a0*/ 	.word	0x00000000
        /*01a4*/ 	.short	0x0001
        /*01a6*/ 	.short	0x0008
        /*01a8*/ 	.byte	0x00, 0xf4, 0x21, 0x00


	//----- nvinfo : EIATTR_KPARAM_INFO
	.align		4
.L_60:
        /*01ac*/ 	.byte	0x04, 0x17
        /*01ae*/ 	.short	(.L_62 - .L_61)
.L_61:
        /*01b0*/ 	.word	0x00000000
        /*01b4*/ 	.short	0x0000
        /*01b6*/ 	.short	0x0000
        /*01b8*/ 	.byte	0x00, 0xf4, 0x21, 0x00


	//----- nvinfo : EIATTR_MAXREG_COUNT
	.align		4
.L_62:
        /*01bc*/ 	.byte	0x03, 0x1b
        /*01be*/ 	.short	0x00ff


	//----- nvinfo : EIATTR_NUM_BARRIERS
	.align		4
        /*01c0*/ 	.byte	0x02, 0x4c
        /*01c2*/ 	.byte	0x01
	.zero		1


	//----- nvinfo : EIATTR_ANNOTATIONS
	.align		4
        /*01c4*/ 	.byte	0x04, 0x55
        /*01c6*/ 	.short	(.L_64 - .L_63)


	//   ....[0]....
.L_63:
        /*01c8*/ 	.word	0x00000001
        /*01cc*/ 	.byte	0xf0, 0x00, 0x00, 0x00, 0x01, 0x00, 0x00, 0x00, 0xd0, 0x04, 0x00, 0x00, 0x01, 0x00, 0x00, 0x00
        /* <DEDUP_REMOVED lines=459> */
        /*1e8c*/ 	.byte	0x00, 0x9e, 0x01, 0x00, 0x01, 0x00, 0x00, 0x00, 0x30, 0xa1, 0x01, 0x00


	//----- nvinfo : EIATTR_MERCURY_ISA_VERSION
	.align		4
.L_64:
        /*1e98*/ 	.byte	0x03, 0x5f
        /*1e9a*/ 	.short	0x0000


	//----- nvinfo : EIATTR_COOP_GROUP_MASK_REGIDS
	.align		4
        /*1e9c*/ 	.byte	0x04, 0x29
        /*1e9e*/ 	.short	(.L_66 - .L_65)


	//   ....[0]....
.L_65:
        /*1ea0*/ 	.word	0xffffffff


	//   ....[1]....
        /*1ea4*/ 	.word	0xffffffff


	//   ....[2]....
        /*1ea8*/ 	.word	0xffffffff


	//   ....[3]....
        /*1eac*/ 	.word	0xffffffff


	//   ....[4]....
        /*1eb0*/ 	.word	0xffffffff


	//   ....[5]....
        /*1eb4*/ 	.word	0xffffffff


	//   ....[6]....
        /*1eb8*/ 	.word	0xffffffff


	//   ....[7]....
        /*1ebc*/ 	.word	0xffffffff


	//   ....[8]....
        /*1ec0*/ 	.word	0xffffffff


	//   ....[9]....
        /*1ec4*/ 	.word	0xffffffff


	//   ....[10]....
        /*1ec8*/ 	.word	0xffffffff


	//   ....[11]....
        /*1ecc*/ 	.word	0xffffffff


	//   ....[12]....
        /*1ed0*/ 	.word	0xffffffff


	//   ....[13]....
        /*1ed4*/ 	.word	0xffffffff


	//   ....[14]....
        /*1ed8*/ 	.word	0xffffffff


	//   ....[15]....
        /*1edc*/ 	.word	0xffffffff


	//   ....[16]....
        /*1ee0*/ 	.word	0xffffffff


	//   ....[17]....
        /*1ee4*/ 	.word	0xffffffff


	//   ....[18]....
        /*1ee8*/ 	.word	0xffffffff


	//   ....[19]....
        /*1eec*/ 	.word	0xffffffff


	//   ....[20]....
        /*1ef0*/ 	.word	0xffffffff


	//   ....[21]....
        /*1ef4*/ 	.word	0xffffffff


	//   ....[22]....
        /*1ef8*/ 	.word	0xffffffff


	//   ....[23]....
        /*1efc*/ 	.word	0xffffffff


	//   ....[24]....
        /*1f00*/ 	.word	0xffffffff


	//   ....[25]....
        /*1f04*/ 	.word	0xffffffff


	//   ....[26]....
        /*1f08*/ 	.word	0xffffffff


	//   ....[27]....
        /*1f0c*/ 	.word	0xffffffff


	//   ....[28]....
        /*1f10*/ 	.word	0xffffffff


	//   ....[29]....
        /*1f14*/ 	.word	0xffffffff


	//   ....[30]....
        /*1f18*/ 	.word	0xffffffff


	//   ....[31]....
        /*1f1c*/ 	.word	0xffffffff


	//   ....[32]....
        /*1f20*/ 	.word	0xffffffff


	//   ....[33]....
        /*1f24*/ 	.word	0xffffffff


	//----- nvinfo : EIATTR_COOP_GROUP_INSTR_OFFSETS
	.align		4
.L_66:
        /*1f28*/ 	.byte	0x04, 0x28
        /*1f2a*/ 	.short	(.L_68 - .L_67)


	//   ....[0]....
.L_67:
        /*1f2c*/ 	.word	0x0000b260


	//   ....[1]....
        /*1f30*/ 	.word	0x0000b270


	//   ....[2]....
        /*1f34*/ 	.word	0x0000b280


	//   ....[3]....
        /*1f38*/ 	.word	0x0000b290


	//   ....[4]....
        /*1f3c*/ 	.word	0x0000b2a0


	//   ....[5]....
        /*1f40*/ 	.word	0x0000b2b0


	//   ....[6]....
        /*1f44*/ 	.word	0x0000b2c0


	//   ....[7]....
        /*1f48*/ 	.word	0x0000b2d0


	//   ....[8]....
        /*1f4c*/ 	.word	0x0000b360


	//   ....[9]....
        /*1f50*/ 	.word	0x0000b370


	//   ....[10]....
        /*1f54*/ 	.word	0x0000b380


	//   ....[11]....
        /*1f58*/ 	.word	0x0000b390


	//   ....[12]....
        /*1f5c*/ 	.word	0x0000b3a0


	//   ....[13]....
        /*1f60*/ 	.word	0x0000b3b0


	//   ....[14]....
        /*1f64*/ 	.word	0x0000b3c0


	//   ....[15]....
        /*1f68*/ 	.word	0x0000b3d0


	//   ....[16]....
        /*1f6c*/ 	.word	0x0000b520


	//   ....[17]....
        /*1f70*/ 	.word	0x0000bb00


	//   ....[18]....
        /*1f74*/ 	.word	0x0000bb20


	//   ....[19]....
        /*1f78*/ 	.word	0x0000bb30


	//   ....[20]....
        /*1f7c*/ 	.word	0x0000bb40


	//   ....[21]....
        /*1f80*/ 	.word	0x0000bb50


	//   ....[22]....
        /*1f84*/ 	.word	0x0000bb60


	//   ....[23]....
        /*1f88*/ 	.word	0x0000bb70


	//   ....[24]....
        /*1f8c*/ 	.word	0x0000bb80


	//   ....[25]....
        /*1f90*/ 	.word	0x0000bc10


	//   ....[26]....
        /*1f94*/ 	.word	0x0000bc20


	//   ....[27]....
        /*1f98*/ 	.word	0x0000bc30


	//   ....[28]....
        /*1f9c*/ 	.word	0x0000bc40


	//   ....[29]....
        /*1fa0*/ 	.word	0x0000bc50


	//   ....[30]....
        /*1fa4*/ 	.word	0x0000bc60


	//   ....[31]....
        /*1fa8*/ 	.word	0x0000bc70


	//   ....[32]....
        /*1fac*/ 	.word	0x0000bc80


	//   ....[33]....
        /*1fb0*/ 	.word	0x0000be90


	//----- nvinfo : EIATTR_EXIT_INSTR_OFFSETS
	.align		4
.L_68:
        /*1fb4*/ 	.byte	0x04, 0x1c
        /*1fb6*/ 	.short	(.L_70 - .L_69)


	//   ....[0]....
.L_69:
        /*1fb8*/ 	.word	0x0001a120


	//   ....[1]....
        /*1fbc*/ 	.word	0x0001a1e0


	//----- nvinfo : EIATTR_REQNTID
	.align		4
.L_70:
        /*1fc0*/ 	.byte	0x04, 0x10
        /*1fc2*/ 	.short	(.L_72 - .L_71)
.L_71:
        /*1fc4*/ 	.word	0x00000080
        /*1fc8*/ 	.word	0x00000001
        /*1fcc*/ 	.word	0x00000001
.L_72:


//--------------------- .nv.callgraph             --------------------------
	.section	.nv.callgraph,"",@"SHT_CUDA_CALLGRAPH"
	.align	4
	.sectionentsize	8
	.align		4
        /*0000*/ 	.word	0x00000000
	.align		4
        /*0004*/ 	.word	0xffffffff
	.align		4
        /*0008*/ 	.word	0x00000000
	.align		4
        /*000c*/ 	.word	0xfffffffe
	.align		4
        /*0010*/ 	.word	0x00000000
	.align		4
        /*0014*/ 	.word	0xfffffffd
	.align		4
        /*0018*/ 	.word	0x00000000
	.align		4
        /*001c*/ 	.word	0xfffffffc


//--------------------- .nv.rel.action            --------------------------
	.section	.nv.rel.action,"",@"SHT_CUDA_RELOCINFO"
	.align	8
	.sectionentsize	8
        /*0000*/ 	.byte	0x73, 0x00, 0x00, 0x00, 0x00, 0x00, 0x00, 0x00, 0x00, 0x00, 0x00, 0x11, 0x25, 0x00, 0x05, 0x36


//--------------------- .nv.constant4             --------------------------
	.section	.nv.constant4,"a",@progbits
	.align	8
	.align		8
.nv.constant4:
        /*0000*/ 	.dword	_$_str


//--------------------- .nv.constant0.attn_fwd    --------------------------
	.section	.nv.constant0.attn_fwd,"a",@progbits
	.sectionflags	@""
	.align	4
.nv.constant0.attn_fwd:
	.zero		488


//--------------------- .text.attn_fwd            --------------------------
	.section	.text.attn_fwd,"ax",@progbits
	.sectioninfo	@"SHI_REGISTERS=255"
	.align	128
        .global         attn_fwd
        .type           attn_fwd,@function
        .size           attn_fwd,(.L_x_3 - attn_fwd)
        .other          attn_fwd,@"STO_CUDA_ENTRY STV_DEFAULT"
attn_fwd:
.text.attn_fwd:
[----:B------:R-:W-:-:S04]  /*0000*/  IMAD.MOV.U32 R1, RZ, RZ, c[0x0][0x28] ;  /* 0x00000a00ff017624 */ /* 0x000fc800078e00ff */
[----:B------:R-:W0:Y:S01]  /*0010*/  S2R R4, SR_TID.X ;  /* 0x0000000000047919 */ /* 0x000e220000002100 */
[----:B------:R-:W-:Y:S01]  /*0020*/  IADD3 R1, R1, -0x6b8, RZ ;  /* 0xfffff94801017810 */ /* 0x000fe20007ffe0ff */
[----:B------:R-:W-:Y:S01]  /*0030*/  IMAD.MOV.U32 R150, RZ, RZ, c[0x0][0x198] ;  /* 0x00006600ff967624 */ /* 0x000fe200078e00ff */
[----:B------:R-:W-:Y:S01]  /*0040*/  ULDC.64 UR4, c[0x0][0x118] ;  /* 0x0000460000047ab9 */ /* 0x000fe20000000a00 */
[----:B------:R-:W1:Y:S01]  /*0050*/  S2R R3, SR_CTAID.X ;  /* 0x0000000000037919 */ /* 0x000e620000002500 */
[----:B0-----:R-:W-:-:S04]  /*0060*/  SHF.R.U32.HI R0, RZ, 0x6, R4 ;  /* 0x00000006ff007819 */ /* 0x001fc80000011604 */
[----:B------:R-:W-:Y:S02]  /*0070*/  SGXT.U32 R2, R0, 0x1 ;  /* 0x000000010002781a */ /* 0x000fe40000000000 */
[----:B------:R-:W0:Y:S03]  /*0080*/  S2R R0, SR_CTAID.Y ;  /* 0x0000000000007919 */ /* 0x000e260000002600 */
[----:B------:R-:W-:Y:S01]  /*0090*/  IMAD R7, R2, c[0x0][0x198], RZ ;  /* 0x0000660002077a24 */ /* 0x000fe200078e02ff */
[----:B------:R-:W-:Y:S02]  /*00a0*/  LOP3.LUT R2, R4, 0x3f, RZ, 0xc0, !PT ;  /* 0x0000003f04027812 */ /* 0x000fe400078ec0ff */
[----:B------:R-:W-:Y:S02]  /*00b0*/  SHF.R.S32.HI R4, RZ, 0x6, R4 ;  /* 0x00000006ff047819 */ /* 0x000fe40000011404 */
[----:B-1----:R-:W-:-:S02]  /*00c0*/  LEA R5, R3, R2, 0x6 ;  /* 0x0000000203057211 */ /* 0x002fc400078e30ff */
[----:B------:R-:W-:-:S03]  /*00d0*/  LEA R9, R150, R7, 0x1 ;  /* 0x0000000796097211 */ /* 0x000fc600078e08ff */
[----:B------:R-:W-:Y:S01]  /*00e0*/  IMAD R3, R5, c[0x0][0x194], RZ ;  /* 0x0000650005037a24 */ /* 0x000fe200078e02ff */
[----:B------:R1:W-:Y:S01]  /*00f0*/  STL [R1+0x5d8], R5 ;  /* 0x0005d80501007387 */ /* 0x0003e20000100800 */
[----:B------:R-:W-:-:S04]  /*0100*/  IMAD R11, R150, 0x2, R9 ;  /* 0x00000002960b7824 */ /* 0x000fc800078e0209 */
[----:B------:R-:W-:Y:S02]  /*0110*/  IMAD R13, R150, 0x2, R11 ;  /* 0x00000002960d7824 */ /* 0x000fe400078e020b */
[----:B0-----:R-:W-:-:S03]  /*0120*/  IMAD R0, R0, c[0x0][0x190], RZ ;  /* 0x0000640000007a24 */ /* 0x001fc600078e02ff */
[----:B------:R-:W-:Y:S01]  /*0130*/  LEA R15, R150, R13, 0x1 ;  /* 0x0000000d960f7211 */ /* 0x000fe200078e08ff */
[----:B-1----:R-:W-:Y:S02]  /*0140*/  IMAD.SHL.U32 R5, R3, 0x2, RZ ;  /* 0x0000000203057824 */ /* 0x002fe400078e00ff */
[C---:B------:R-:W-:Y:S01]  /*0150*/  IMAD.HI R181, R0.reuse, 0x2, RZ ;  /* 0x0000000200b57827 */ /* 0x040fe200078e02ff */
[----:B------:R-:W-:-:S03]  /*0160*/  SHF.L.U32 R180, R0, 0x1, RZ ;  /* 0x0000000100b47819 */ /* 0x000fc600000006ff */
[----:B------:R-:W-:Y:S01]  /*0170*/  IMAD.HI R0, R3, 0x2, RZ ;  /* 0x0000000203007827 */ /* 0x000fe200078e02ff */
[----:B------:R-:W-:-:S03]  /*0180*/  IADD3 R180, P0, P1, R5, c[0x0][0x160], R180 ;  /* 0x0000580005b47a10 */ /* 0x000fc6000791e0b4 */
[----:B------:R-:W-:Y:S01]  /*0190*/  IMAD.SHL.U32 R3, R2, 0x2, RZ ;  /* 0x0000000202037824 */ /* 0x000fe200078e00ff */
[----:B------:R-:W-:Y:S01]  /*01a0*/  IADD3.X R181, R0, c[0x0][0x164], R181, P0, P1 ;  /* 0x0000590000b57a10 */ /* 0x000fe200007e24b5 */
[----:B------:R-:W-:Y:S01]  /*01b0*/  IMAD R17, R150, 0x2, R15 ;  /* 0x0000000296117824 */ /* 0x000fe200078e020f */
[CC--:B------:R-:W-:Y:S02]  /*01c0*/  LEA R84, P0, R7.reuse, R180.reuse, 0x1 ;  /* 0x000000b407547211 */ /* 0x0c0fe400078008ff */
[----:B------:R-:W-:Y:S01]  /*01d0*/  SGXT R2, R4, 0x1 ;  /* 0x000000010402781a */ /* 0x000fe20000000200 */
[----:B------:R-:W-:Y:S01]  /*01e0*/  IMAD R19, R150, 0x2, R17 ;  /* 0x0000000296137824 */ /* 0x000fe200078e0211 */
[-C--:B------:R-:W-:Y:S02]  /*01f0*/  LEA.HI.X.SX32 R85, R7, R181.reuse, 0x1, P0 ;  /* 0x000000b507557211 */ /* 0x080fe400000f0eff */
[----:B------:R-:W-:Y:S02]  /*0200*/  LEA R4, P0, R11, R180, 0x1 ;  /* 0x000000b40b047211 */ /* 0x000fe400078008ff */
[----:B------:R-:W-:Y:S01]  /*0210*/  LOP3.LUT R0, R3, 0x90, R2, 0x78, !PT ;  /* 0x0000009003007812 */ /* 0x000fe200078e7802 */
[----:B------:R0:W2:Y:S01]  /*0220*/  LDG.E.U16 R84, [R84.64] ;  /* 0x0000000454547981 */ /* 0x0000a2000c1e1500 */
[----:B------:R-:W-:-:S02]  /*0230*/  LEA.HI.X.SX32 R5, R11, R181, 0x1, P0 ;  /* 0x000000b50b057211 */ /* 0x000fc400000f0eff */
[-C--:B------:R-:W-:Y:S02]  /*0240*/  LEA R2, P1, R9, R180.reuse, 0x1 ;  /* 0x000000b409027211 */ /* 0x080fe400078208ff */
[-C--:B------:R-:W-:Y:S01]  /*0250*/  LEA R6, P0, R13, R180.reuse, 0x1 ;  /* 0x000000b40d067211 */ /* 0x080fe200078008ff */
[----:B------:R1:W3:Y:S01]  /*0260*/  LDG.E.U16 R18, [R4.64] ;  /* 0x0000000404127981 */ /* 0x0002e2000c1e1500 */
[-C--:B------:R-:W-:Y:S02]  /*0270*/  LEA.HI.X.SX32 R3, R9, R181.reuse, 0x1, P1 ;  /* 0x000000b509037211 */ /* 0x080fe400008f0eff */
[----:B------:R-:W-:Y:S02]  /*0280*/  LEA.HI.X.SX32 R7, R13, R181, 0x1, P0 ;  /* 0x000000b50d077211 */ /* 0x000fe400000f0eff */
[----:B------:R-:W-:Y:S01]  /*0290*/  LEA R8, P0, R17, R180, 0x1 ;  /* 0x000000b411087211 */ /* 0x000fe200078008ff */
[----:B------:R4:W5:Y:S01]  /*02a0*/  LDG.E.U16 R20, [R2.64] ;  /* 0x0000000402147981 */ /* 0x000962000c1e1500 */
[----:B------:R-:W-:-:S02]  /*02b0*/  LEA R21, R150, R19, 0x1 ;  /* 0x0000001396157211 */ /* 0x000fc400078e08ff */
[----:B------:R-:W-:Y:S01]  /*02c0*/  LEA.HI.X.SX32 R9, R17, R181, 0x1, P0 ;  /* 0x000000b511097211 */ /* 0x000fe200000f0eff */
[----:B------:R0:W2:Y:S02]  /*02d0*/  LDG.E.U16 R16, [R6.64] ;  /* 0x0000000406107981 */ /* 0x0000a4000c1e1500 */
[C---:B------:R-:W-:Y:S02]  /*02e0*/  IMAD R23, R150.reuse, 0x2, R21 ;  /* 0x0000000296177824 */ /* 0x040fe400078e0215 */
[----:B------:R0:W2:Y:S01]  /*02f0*/  LDG.E.U16 R14, [R8.64] ;  /* 0x00000004080e7981 */ /* 0x0000a2000c1e1500 */
[----:B----4-:R-:W-:Y:S01]  /*0300*/  LEA R2, P0, R19, R180, 0x1 ;  /* 0x000000b413027211 */ /* 0x010fe200078008ff */
[----:B------:R-:W-:-:S03]  /*0310*/  IMAD R25, R150, 0x2, R23 ;  /* 0x0000000296197824 */ /* 0x000fc600078e0217 */
[----:B------:R-:W-:Y:S02]  /*0320*/  LEA.HI.X.SX32 R3, R19, R181, 0x1, P0 ;  /* 0x000000b513037211 */ /* 0x000fe400000f0eff */
[C---:B-1----:R-:W-:Y:S02]  /*0330*/  LEA R4, P0, R21.reuse, R180, 0x1 ;  /* 0x000000b415047211 */ /* 0x042fe400078008ff */
[----:B------:R-:W-:Y:S01]  /*0340*/  LEA R27, R150, R25, 0x1 ;  /* 0x00000019961b7211 */ /* 0x000fe200078e08ff */
[----:B------:R1:W4:Y:S01]  /*0350*/  LDG.E.U16 R12, [R2.64] ;  /* 0x00000004020c7981 */ /* 0x000322000c1e1500 */
[----:B------:R-:W-:-:S03]  /*0360*/  LEA.HI.X.SX32 R5, R21, R181, 0x1, P0 ;  /* 0x000000b515057211 */ /* 0x000fc600000f0eff */
[C---:B------:R-:W-:Y:S02]  /*0370*/  IMAD R29, R150.reuse, 0x2, R27 ;  /* 0x00000002961d7824 */ /* 0x040fe400078e021b */
[----:B------:R1:W2:Y:S01]  /*0380*/  LDG.E.U16 R10, [R4.64] ;  /* 0x00000004040a7981 */ /* 0x0002a2000c1e1500 */
[----:B0-----:R-:W-:Y:S01]  /*0390*/  LEA R6, P0, R25, R180, 0x1 ;  /* 0x000000b419067211 */ /* 0x001fe200078008ff */
[----:B------:R-:W-:-:S03]  /*03a0*/  IMAD R31, R150, 0x2, R29 ;  /* 0x00000002961f7824 */ /* 0x000fc600078e021d */
[----:B------:R-:W-:Y:S02]  /*03b0*/  LEA.HI.X.SX32 R7, R25, R181, 0x1, P0 ;  /* 0x000000b519077211 */ /* 0x000fe400000f0eff */
[CC--:B------:R-:W-:Y:S02]  /*03c0*/  LEA R8, P0, R27.reuse, R180.reuse, 0x1 ;  /* 0x000000b41b087211 */ /* 0x0c0fe400078008ff */
[C---:B------:R-:W-:Y:S02]  /*03d0*/  LEA R33, R150.reuse, R31, 0x1 ;  /* 0x0000001f96217211 */ /* 0x040fe400078e08ff */
[----:B------:R-:W-:Y:S02]  /*03e0*/  LEA.HI.X.SX32 R9, R27, R181, 0x1, P0 ;  /* 0x000000b51b097211 */ /* 0x000fe400000f0eff */
[----:B-1----:R-:W-:Y:S01]  /*03f0*/  LEA R2, P0, R29, R180, 0x1 ;  /* 0x000000b41d027211 */ /* 0x002fe200078008ff */
[----:B------:R-:W-:-:S03]  /*0400*/  IMAD R35, R150, 0x2, R33 ;  /* 0x0000000296237824 */ /* 0x000fc600078e0221 */
[----:B------:R-:W-:Y:S01]  /*0410*/  LEA.HI.X.SX32 R3, R29, R181, 0x1, P0 ;  /* 0x000000b51d037211 */ /* 0x000fe200000f0eff */
[----:B------:R-:W-:Y:S01]  /*0420*/  IMAD R37, R150, 0x2, R35 ;  /* 0x0000000296257824 */ /* 0x000fe200078e0223 */
[----:B------:R-:W-:-:S03]  /*0430*/  LEA R4, P0, R33, R180, 0x1 ;  /* 0x000000b421047211 */ /* 0x000fc600078008ff */
[----:B------:R-:W-:Y:S01]  /*0440*/  IMAD R39, R150, 0x2, R37 ;  /* 0x0000000296277824 */ /* 0x000fe200078e0225 */
[----:B------:R-:W-:-:S03]  /*0450*/  LEA.HI.X.SX32 R5, R33, R181, 0x1, P0 ;  /* 0x000000b521057211 */ /* 0x000fc600000f0eff */
[----:B------:R-:W-:-:S04]  /*0460*/  IMAD R41, R150, 0x2, R39 ;  /* 0x0000000296297824 */ /* 0x000fc800078e0227 */
[----:B------:R-:W-:-:S05]  /*0470*/  IMAD R43, R150, 0x2, R41 ;  /* 0x00000002962b7824 */ /* 0x000fca00078e0229 */
[----:B------:R-:W-:-:S05]  /*0480*/  LEA R45, R150, R43, 0x1 ;  /* 0x0000002b962d7211 */ /* 0x000fca00078e08ff */
[----:B------:R-:W-:-:S05]  /*0490*/  IMAD R47, R150, 0x2, R45 ;  /* 0x00000002962f7824 */ /* 0x000fca00078e022d */
[----:B------:R-:W-:-:S05]  /*04a0*/  LEA R49, R150, R47, 0x1 ;  /* 0x0000002f96317211 */ /* 0x000fca00078e08ff */
[----:B------:R-:W-:-:S04]  /*04b0*/  IMAD R51, R150, 0x2, R49 ;  /* 0x0000000296337824 */ /* 0x000fc800078e0231 */
[----:B------:R-:W-:Y:S01]  /*04c0*/  IMAD R53, R150, 0x2, R51 ;  /* 0x0000000296357824 */ /* 0x000fe200078e0233 */
[----:B-----5:R0:W-:Y:S04]  /*04d0*/  STL [R1+0x74], R20 ;  /* 0x0000741401007387 */ /* 0x0201e80000100800 */
[----:B---3--:R1:W-:Y:S04]  /*04e0*/  STL [R1+0x70], R18 ;  /* 0x0000701201007387 */ /* 0x0083e80000100800 */
[----:B0-----:R0:W3:Y:S04]  /*04f0*/  LDG.E.U16 R20, [R6.64] ;  /* 0x0000000406147981 */ /* 0x0010e8000c1e1500 */
[----:B-1----:R1:W5:Y:S01]  /*0500*/  LDG.E.U16 R18, [R8.64] ;  /* 0x0000000408127981 */ /* 0x002362000c1e1500 */
[----:B0-----:R-:W-:-:S04]  /*0510*/  LEA R6, P0, R35, R180, 0x1 ;  /* 0x000000b423067211 */ /* 0x001fc800078008ff */
[-C--:B------:R-:W-:Y:S02]  /*0520*/  LEA.HI.X.SX32 R7, R35, R181.reuse, 0x1, P0 ;  /* 0x000000b523077211 */ /* 0x080fe400000f0eff */
[CC--:B-1----:R-:W-:Y:S01]  /*0530*/  LEA R8, P0, R37.reuse, R180.reuse, 0x1 ;  /* 0x000000b425087211 */ /* 0x0c2fe200078008ff */
[----:B--2---:R0:W-:Y:S03]  /*0540*/  STL [R1+0x6c], R16 ;  /* 0x00006c1001007387 */ /* 0x0041e60000100800 */
[----:B------:R-:W-:Y:S01]  /*0550*/  LEA.HI.X.SX32 R9, R37, R181, 0x1, P0 ;  /* 0x000000b525097211 */ /* 0x000fe200000f0eff */
[----:B------:R1:W-:Y:S04]  /*0560*/  STL [R1+0x68], R14 ;  /* 0x0000680e01007387 */ /* 0x0003e80000100800 */
[----:B----4-:R2:W-:Y:S04]  /*0570*/  STL [R1+0x64], R12 ;  /* 0x0000640c01007387 */ /* 0x0105e80000100800 */
[----:B0-----:R0:W4:Y:S04]  /*0580*/  LDG.E.U16 R16, [R2.64] ;  /* 0x0000000402107981 */ /* 0x001128000c1e1500 */
[----:B-1----:R1:W4:Y:S04]  /*0590*/  LDG.E.U16 R14, [R4.64] ;  /* 0x00000004040e7981 */ /* 0x002328000c1e1500 */
[----:B--2---:R2:W4:Y:S04]  /*05a0*/  LDG.E.U16 R12, [R6.64] ;  /* 0x00000004060c7981 */ /* 0x004528000c1e1500 */
[----:B------:R0:W-:Y:S04]  /*05b0*/  STL [R1+0x60], R10 ;  /* 0x0000600a01007387 */ /* 0x0001e80000100800 */
[----:B0-----:R0:W4:Y:S01]  /*05c0*/  LDG.E.U16 R10, [R8.64] ;  /* 0x00000004080a7981 */ /* 0x001122000c1e1500 */
[----:B------:R-:W-:-:S04]  /*05d0*/  LEA R2, P0, R41, R180, 0x1 ;  /* 0x000000b429027211 */ /* 0x000fc800078008ff */
[----:B------:R-:W-:Y:S02]  /*05e0*/  LEA.HI.X.SX32 R3, R41, R181, 0x1, P0 ;  /* 0x000000b529037211 */ /* 0x000fe400000f0eff */
[----:B-1----:R-:W-:-:S04]  /*05f0*/  LEA R4, P0, R43, R180, 0x1 ;  /* 0x000000b42b047211 */ /* 0x002fc800078008ff */
[----:B------:R-:W-:Y:S02]  /*0600*/  LEA.HI.X.SX32 R5, R43, R181, 0x1, P0 ;  /* 0x000000b52b057211 */ /* 0x000fe400000f0eff */
[----:B--2---:R-:W-:-:S04]  /*0610*/  LEA R6, P0, R45, R180, 0x1 ;  /* 0x000000b42d067211 */ /* 0x004fc800078008ff */
[----:B------:R-:W-:Y:S02]  /*0620*/  LEA.HI.X.SX32 R7, R45, R181, 0x1, P0 ;  /* 0x000000b52d077211 */ /* 0x000fe400000f0eff */
[----:B0-----:R-:W-:-:S04]  /*0630*/  LEA R8, P0, R49, R180, 0x1 ;  /* 0x000000b431087211 */ /* 0x001fc800078008ff */
[----:B------:R-:W-:Y:S01]  /*0640*/  LEA.HI.X.SX32 R9, R49, R181, 0x1, P0 ;  /* 0x000000b531097211 */ /* 0x000fe200000f0eff */
[----:B---3--:R0:W-:Y:S04]  /*0650*/  STL [R1+0x5c], R20 ;  /* 0x00005c1401007387 */ /* 0x0081e80000100800 */
[----:B-----5:R1:W-:Y:S04]  /*0660*/  STL [R1+0x58], R18 ;  /* 0x0000581201007387 */ /* 0x0203e80000100800 */
[----:B0-----:R0:W2:Y:S04]  /*0670*/  LDG.E.U16 R20, [R2.64] ;  /* 0x0000000402147981 */ /* 0x0010a8000c1e1500 */
[----:B-1----:R1:W3:Y:S01]  /*0680*/  LDG.E.U16 R18, [R4.64] ;  /* 0x0000000404127981 */ /* 0x0022e2000c1e1500 */
[----:B0-----:R-:W-:-:S04]  /*0690*/  LEA R2, P0, R51, R180, 0x1 ;  /* 0x000000b433027211 */ /* 0x001fc800078008ff */
[-C--:B------:R-:W-:Y:S02]  /*06a0*/  LEA.HI.X.SX32 R3, R51, R181.reuse, 0x1, P0 ;  /* 0x000000b533037211 */ /* 0x080fe400000f0eff */
[C---:B-1----:R-:W-:Y:S01]  /*06b0*/  LEA R4, P0, R53.reuse, R180, 0x1 ;  /* 0x000000b435047211 */ /* 0x042fe200078008ff */
[----:B----4-:R0:W-:Y:S03]  /*06c0*/  STL [R1+0x54], R16 ;  /* 0x0000541001007387 */ /* 0x0101e60000100800 */
[----:B------:R-:W-:Y:S01]  /*06d0*/  LEA.HI.X.SX32 R5, R53, R181, 0x1, P0 ;  /* 0x000000b535057211 */ /* 0x000fe200000f0eff */
[----:B------:R1:W-:Y:S04]  /*06e0*/  STL [R1+0x50], R14 ;  /* 0x0000500e01007387 */ /* 0x0003e80000100800 */
[----:B------:R4:W-:Y:S04]  /*06f0*/  STL [R1+0x4c], R12 ;  /* 0x00004c0c01007387 */ /* 0x0009e80000100800 */
[----:B0-----:R0:W5:Y:S04]  /*0700*/  LDG.E.U16 R16, [R6.64] ;  /* 0x0000000406107981 */ /* 0x001168000c1e1500 */
[----:B-1----:R1:W5:Y:S04]  /*0710*/  LDG.E.U16 R14, [R8.64] ;  /* 0x00000004080e7981 */ /* 0x002368000c1e1500 */
[----:B----4-:R4:W5:Y:S04]  /*0720*/  LDG.E.U16 R12, [R2.64] ;  /* 0x00000004020c7981 */ /* 0x010968000c1e1500 */
[----:B------:R0:W-:Y:S04]  /*0730*/  STL [R1+0x48], R10 ;  /* 0x0000480a01007387 */ /* 0x0001e80000100800 */
[----:B0-----:R0:W5:Y:S01]  /*0740*/  LDG.E.U16 R10, [R4.64] ;  /* 0x00000004040a7981 */ /* 0x001162000c1e1500 */
[----:B------:R-:W-:-:S05]  /*0750*/  LEA R11, R150, R53, 0x1 ;  /* 0x00000035960b7211 */ /* 0x000fca00078e08ff */
[----:B------:R-:W-:Y:S01]  /*0760*/  IMAD R55, R150, 0x2, R11 ;  /* 0x0000000296377824 */ /* 0x000fe200078e020b */
[----:B------:R-:W-:-:S03]  /*0770*/  LEA R86, P1, R15, R180, 0x1 ;  /* 0x000000b40f567211 */ /* 0x000fc600078208ff */
[C---:B------:R-:W-:Y:S01]  /*0780*/  IMAD R13, R150.reuse, 0x2, R55 ;  /* 0x00000002960d7824 */ /* 0x040fe200078e0237 */
[----:B------:R-:W-:Y:S02]  /*0790*/  LEA.HI.X.SX32 R87, R15, R181, 0x1, P1 ;  /* 0x000000b50f577211 */ /* 0x000fe400008f0eff */
[CC--:B------:R-:W-:Y:S02]  /*07a0*/  LEA R6, P0, R55.reuse, R180.reuse, 0x1 ;  /* 0x000000b437067211 */ /* 0x0c0fe400078008ff */
[C---:B------:R-:W-:Y:S01]  /*07b0*/  LEA R15, R150.reuse, R13, 0x1 ;  /* 0x0000000d960f7211 */ /* 0x040fe200078e08ff */
[----:B------:R0:W5:Y:S01]  /*07c0*/  LDG.E.U16 R86, [R86.64] ;  /* 0x0000000456567981 */ /* 0x000162000c1e1500 */
[----:B------:R-:W-:Y:S02]  /*07d0*/  LEA.HI.X.SX32 R7, R55, R181, 0x1, P0 ;  /* 0x000000b537077211 */ /* 0x000fe400000f0eff */
[----:B-1----:R-:W-:Y:S01]  /*07e0*/  LEA R8, P0, R13, R180, 0x1 ;  /* 0x000000b40d087211 */ /* 0x002fe200078008ff */
[----:B------:R-:W-:-:S03]  /*07f0*/  IMAD R17, R150, 0x2, R15 ;  /* 0x0000000296117824 */ /* 0x000fc600078e020f */
[----:B------:R-:W-:Y:S01]  /*0800*/  LEA.HI.X.SX32 R9, R13, R181, 0x1, P0 ;  /* 0x000000b50d097211 */ /* 0x000fe200000f0eff */
[----:B------:R-:W-:Y:S01]  /*0810*/  IMAD R19, R150, 0x2, R17 ;  /* 0x0000000296137824 */ /* 0x000fe200078e0211 */
[----:B----4-:R-:W-:-:S04]  /*0820*/  LEA R2, P0, R15, R180, 0x1 ;  /* 0x000000b40f027211 */ /* 0x010fc800078008ff */
[----:B------:R-:W-:Y:S02]  /*0830*/  LEA.HI.X.SX32 R3, R15, R181, 0x1, P0 ;  /* 0x000000b50f037211 */ /* 0x000fe400000f0eff */
[----:B------:R-:W-:Y:S02]  /*0840*/  LEA R57, R150, R19, 0x1 ;  /* 0x0000001396397211 */ /* 0x000fe400078e08ff */
[----:B0-----:R-:W-:-:S03]  /*0850*/  LEA R4, P0, R19, R180, 0x1 ;  /* 0x000000b413047211 */ /* 0x001fc600078008ff */
[----:B------:R-:W-:Y:S01]  /*0860*/  IMAD R21, R150, 0x2, R57 ;  /* 0x0000000296157824 */ /* 0x000fe200078e0239 */
[----:B------:R-:W-:Y:S01]  /*0870*/  LEA.HI.X.SX32 R5, R19, R181, 0x1, P0 ;  /* 0x000000b513057211 */ /* 0x000fe200000f0eff */
[----:B--2---:R0:W-:Y:S04]  /*0880*/  STL [R1+0x44], R20 ;  /* 0x0000441401007387 */ /* 0x0041e80000100800 */
[----:B---3--:R1:W-:Y:S04]  /*0890*/  STL [R1+0x40], R18 ;  /* 0x0000401201007387 */ /* 0x0083e80000100800 */
[----:B0-----:R0:W2:Y:S04]  /*08a0*/  LDG.E.U16 R20, [R6.64] ;  /* 0x0000000406147981 */ /* 0x0010a8000c1e1500 */
[----:B-1----:R1:W3:Y:S01]  /*08b0*/  LDG.E.U16 R18, [R8.64] ;  /* 0x0000000408127981 */ /* 0x0022e2000c1e1500 */
[----:B0-----:R-:W-:-:S04]  /*08c0*/  LEA R6, P0, R57, R180, 0x1 ;  /* 0x000000b439067211 */ /* 0x001fc800078008ff */
[----:B------:R-:W-:Y:S02]  /*08d0*/  LEA.HI.X.SX32 R7, R57, R181, 0x1, P0 ;  /* 0x000000b539077211 */ /* 0x000fe400000f0eff */
[----:B-1----:R-:W-:-:S04]  /*08e0*/  LEA R8, P0, R21, R180, 0x1 ;  /* 0x000000b415087211 */ /* 0x002fc800078008ff */
[----:B------:R-:W-:Y:S01]  /*08f0*/  LEA.HI.X.SX32 R9, R21, R181, 0x1, P0 ;  /* 0x000000b515097211 */ /* 0x000fe200000f0eff */
[----:B-----5:R0:W-:Y:S04]  /*0900*/  STL [R1+0x3c], R16 ;  /* 0x00003c1001007387 */ /* 0x0201e80000100800 */
[----:B------:R1:W-:Y:S04]  /*0910*/  STL [R1+0x38], R14 ;  /* 0x0000380e01007387 */ /* 0x0003e80000100800 */
[----:B------:R4:W-:Y:S04]  /*0920*/  STL [R1+0x34], R12 ;  /* 0x0000340c01007387 */ /* 0x0009e80000100800 */
[----:B0-----:R0:W5:Y:S04]  /*0930*/  LDG.E.U16 R16, [R2.64] ;  /* 0x0000000402107981 */ /* 0x001168000c1e1500 */
[----:B-1----:R1:W5:Y:S04]  /*0940*/  LDG.E.U16 R14, [R4.64] ;  /* 0x00000004040e7981 */ /* 0x002368000c1e1500 */
[----:B----4-:R4:W5:Y:S04]  /*0950*/  LDG.E.U16 R12, [R6.64] ;  /* 0x00000004060c7981 */ /* 0x010968000c1e1500 */
[----:B------:R0:W-:Y:S04]  /*0960*/  STL [R1+0x30], R10 ;  /* 0x0000300a01007387 */ /* 0x0001e80000100800 */
[----:B0-----:R0:W5:Y:S01]  /*0970*/  LDG.E.U16 R10, [R8.64] ;  /* 0x00000004080a7981 */ /* 0x001162000c1e1500 */
[----:B------:R-:W-:-:S04]  /*0980*/  LEA R88, P1, R23, R180, 0x1 ;  /* 0x000000b417587211 */ /* 0x000fc800078208ff */
[----:B------:R-:W-:Y:S01]  /*0990*/  LEA.HI.X.SX32 R89, R23, R181, 0x1, P1 ;  /* 0x000000b517597211 */ /* 0x000fe200008f0eff */
[----:B------:R-:W-:Y:S01]  /*09a0*/  IMAD R23, R150, 0x2, R21 ;  /* 0x0000000296177824 */ /* 0x000fe200078e0215 */
[----:B------:R-:W-:-:S03]  /*09b0*/  LEA R90, P1, R31, R180, 0x1 ;  /* 0x000000b41f5a7211 */ /* 0x000fc600078208ff */
[----:B------:R0:W5:Y:S01]  /*09c0*/  LDG.E.U16 R88, [R88.64] ;  /* 0x0000000458587981 */ /* 0x000162000c1e1500 */
[----:B------:R-:W-:-:S05]  /*09d0*/  LEA R25, R150, R23, 0x1 ;  /* 0x0000001796197211 */ /* 0x000fca00078e08ff */
[----:B------:R-:W-:-:S04]  /*09e0*/  IMAD R59, R150, 0x2, R25 ;  /* 0x00000002963b7824 */ /* 0x000fc800078e0219 */
[----:B------:R-:W-:-:S05]  /*09f0*/  IMAD R72, R150, 0x2, R59 ;  /* 0x0000000296487824 */ /* 0x000fca00078e023b */
[----:B------:R-:W-:Y:S02]  /*0a00*/  LEA R27, R150, R72, 0x1 ;  /* 0x00000048961b7211 */ /* 0x000fe400078e08ff */
[----:B------:R-:W-:-:S03]  /*0a10*/  LEA.HI.X.SX32 R91, R31, R181, 0x1, P1 ;  /* 0x000000b51f5b7211 */ /* 0x000fc600008f0eff */
[C---:B------:R-:W-:Y:S01]  /*0a20*/  IMAD R29, R150.reuse, 0x2, R27 ;  /* 0x00000002961d7824 */ /* 0x040fe200078e021b */
[----:B------:R-:W-:Y:S01]  /*0a30*/  LEA R2, P0, R25, R180, 0x1 ;  /* 0x000000b419027211 */ /* 0x000fe200078008ff */
[----:B------:R0:W5:Y:S02]  /*0a40*/  LDG.E.U16 R90, [R90.64] ;  /* 0x000000045a5a7981 */ /* 0x000164000c1e1500 */
[----:B------:R-:W-:-:S05]  /*0a50*/  IMAD R31, R150, 0x2, R29 ;  /* 0x00000002961f7824 */ /* 0x000fca00078e021d */
[C---:B------:R-:W-:Y:S02]  /*0a60*/  LEA R73, R150.reuse, R31, 0x1 ;  /* 0x0000001f96497211 */ /* 0x040fe400078e08ff */
[----:B------:R-:W-:Y:S02]  /*0a70*/  LEA.HI.X.SX32 R3, R25, R181, 0x1, P0 ;  /* 0x000000b519037211 */ /* 0x000fe400000f0eff */
[----:B-1----:R-:W-:Y:S01]  /*0a80*/  LEA R4, P0, R59, R180, 0x1 ;  /* 0x000000b43b047211 */ /* 0x002fe200078008ff */
[----:B------:R-:W-:-:S03]  /*0a90*/  IMAD R33, R150, 0x2, R73 ;  /* 0x0000000296217824 */ /* 0x000fc600078e0249 */
[----:B------:R-:W-:Y:S01]  /*0aa0*/  LEA.HI.X.SX32 R5, R59, R181, 0x1, P0 ;  /* 0x000000b53b057211 */ /* 0x000fe200000f0eff */
[----:B------:R-:W-:Y:S01]  /*0ab0*/  IMAD R35, R150, 0x2, R33 ;  /* 0x0000000296237824 */ /* 0x000fe200078e0221 */
[----:B----4-:R-:W-:-:S04]  /*0ac0*/  LEA R6, P0, R29, R180, 0x1 ;  /* 0x000000b41d067211 */ /* 0x010fc800078008ff */
[C---:B------:R-:W-:Y:S02]  /*0ad0*/  LEA R37, R150.reuse, R35, 0x1 ;  /* 0x0000002396257211 */ /* 0x040fe400078e08ff */
[-C--:B------:R-:W-:Y:S02]  /*0ae0*/  LEA.HI.X.SX32 R7, R29, R181.reuse, 0x1, P0 ;  /* 0x000000b51d077211 */ /* 0x080fe400000f0eff */
[-C--:B0-----:R-:W-:Y:S01]  /*0af0*/  LEA R8, P0, R31, R180.reuse, 0x1 ;  /* 0x000000b41f087211 */ /* 0x081fe200078008ff */
[C---:B------:R-:W-:Y:S01]  /*0b00*/  IMAD R75, R150.reuse, 0x2, R37 ;  /* 0x00000002964b7824 */ /* 0x040fe200078e0225 */
[-C--:B------:R-:W-:Y:S02]  /*0b10*/  LEA R92, P1, R39, R180.reuse, 0x1 ;  /* 0x000000b4275c7211 */ /* 0x080fe400078208ff */
[-C--:B------:R-:W-:Y:S02]  /*0b20*/  LEA.HI.X.SX32 R9, R31, R181.reuse, 0x1, P0 ;  /* 0x000000b51f097211 */ /* 0x080fe400000f0eff */
[----:B------:R-:W-:Y:S01]  /*0b30*/  LEA.HI.X.SX32 R93, R39, R181, 0x1, P1 ;  /* 0x000000b5275d7211 */ /* 0x000fe200008f0eff */
[----:B------:R-:W-:Y:S01]  /*0b40*/  IMAD R39, R150, 0x2, R75 ;  /* 0x0000000296277824 */ /* 0x000fe200078e024b */
[----:B------:R-:W-:-:S03]  /*0b50*/  LEA R94, P1, R47, R180, 0x1 ;  /* 0x000000b42f5e7211 */ /* 0x000fc600078208ff */
[----:B------:R0:W4:Y:S01]  /*0b60*/  LDG.E.U16 R92, [R92.64] ;  /* 0x000000045c5c7981 */ /* 0x000122000c1e1500 */
[----:B------:R-:W-:-:S05]  /*0b70*/  LEA R41, R150, R39, 0x1 ;  /* 0x0000002796297211 */ /* 0x000fca00078e08ff */
[----:B------:R-:W-:-:S04]  /*0b80*/  IMAD R43, R150, 0x2, R41 ;  /* 0x00000002962b7824 */ /* 0x000fc800078e0229 */
[----:B------:R-:W-:Y:S01]  /*0b90*/  IMAD R80, R150, 0x2, R43 ;  /* 0x0000000296507824 */ /* 0x000fe200078e022b */
[----:B------:R-:W-:-:S04]  /*0ba0*/  LEA.HI.X.SX32 R95, R47, R181, 0x1, P1 ;  /* 0x000000b52f5f7211 */ /* 0x000fc800008f0eff */
[C---:B------:R-:W-:Y:S01]  /*0bb0*/  LEA R45, R150.reuse, R80, 0x1 ;  /* 0x00000050962d7211 */ /* 0x040fe200078e08ff */
[----:B------:R1:W4:Y:S04]  /*0bc0*/  LDG.E.U16 R94, [R94.64] ;  /* 0x000000045e5e7981 */ /* 0x000328000c1e1500 */
[----:B------:R-:W-:-:S04]  /*0bd0*/  IMAD R47, R150, 0x2, R45 ;  /* 0x00000002962f7824 */ /* 0x000fc800078e022d */
[----:B------:R-:W-:Y:S01]  /*0be0*/  IMAD R49, R150, 0x2, R47 ;  /* 0x0000000296317824 */ /* 0x000fe200078e022f */
[----:B------:R-:W-:-:S04]  /*0bf0*/  LEA R96, P1, R11, R180, 0x1 ;  /* 0x000000b40b607211 */ /* 0x000fc800078208ff */
[----:B------:R-:W-:Y:S02]  /*0c00*/  LEA R79, R150, R49, 0x1 ;  /* 0x00000031964f7211 */ /* 0x000fe400078e08ff */
[----:B------:R-:W-:-:S03]  /*0c10*/  LEA.HI.X.SX32 R97, R11, R181, 0x1, P1 ;  /* 0x000000b50b617211 */ /* 0x000fc600008f0eff */
[C---:B------:R-:W-:Y:S01]  /*0c20*/  IMAD R51, R150.reuse, 0x2, R79 ;  /* 0x0000000296337824 */ /* 0x040fe200078e024f */
[----:B------:R-:W-:Y:S01]  /*0c30*/  LEA R98, P1, R17, R180, 0x1 ;  /* 0x000000b411627211 */ /* 0x000fe200078208ff */
[----:B------:R0:W4:Y:S02]  /*0c40*/  LDG.E.U16 R96, [R96.64] ;  /* 0x0000000460607981 */ /* 0x000124000c1e1500 */
[----:B------:R-:W-:-:S05]  /*0c50*/  IMAD R11, R150, 0x2, R51 ;  /* 0x00000002960b7824 */ /* 0x000fca00078e0233 */
[----:B------:R-:W-:-:S05]  /*0c60*/  LEA R53, R150, R11, 0x1 ;  /* 0x0000000b96357211 */ /* 0x000fca00078e08ff */
[----:B------:R-:W-:-:S04]  /*0c70*/  IMAD R81, R150, 0x2, R53 ;  /* 0x0000000296517824 */ /* 0x000fc800078e0235 */
[----:B------:R-:W-:-:S05]  /*0c80*/  IMAD R13, R150, 0x2, R81 ;  /* 0x00000002960d7824 */ /* 0x000fca00078e0251 */
        /* <DEDUP_REMOVED lines=8> */
[----:B--2---:R2:W-:Y:S04]  /*0d10*/  STL [R1+0x2c], R20 ;  /* 0x00002c1401007387 */ /* 0x0045e80000100800 */
[----:B---3--:R3:W-:Y:S04]  /*0d20*/  STL [R1+0x28], R18 ;  /* 0x0000281201007387 */ /* 0x0087e80000100800 */
[----:B--2---:R2:W4:Y:S04]  /*0d30*/  LDG.E.U16 R20, [R2.64] ;  /* 0x0000000402147981 */ /* 0x004528000c1e1500 */
[----:B---3--:R3:W4:Y:S01]  /*0d40*/  LDG.E.U16 R18, [R4.64] ;  /* 0x0000000404127981 */ /* 0x008722000c1e1500 */
[----:B--2---:R-:W-:-:S04]  /*0d50*/  LEA R2, P0, R35, R180, 0x1 ;  /* 0x000000b423027211 */ /* 0x004fc800078008ff */
[----:B------:R-:W-:Y:S02]  /*0d60*/  LEA.HI.X.SX32 R3, R35, R181, 0x1, P0 ;  /* 0x000000b523037211 */ /* 0x000fe400000f0eff */
[----:B---3--:R-:W-:-:S04]  /*0d70*/  LEA R4, P0, R37, R180, 0x1 ;  /* 0x000000b425047211 */ /* 0x008fc800078008ff */
[----:B------:R-:W-:Y:S01]  /*0d80*/  LEA.HI.X.SX32 R5, R37, R181, 0x1, P0 ;  /* 0x000000b525057211 */ /* 0x000fe200000f0eff */
[----:B-----5:R2:W-:Y:S04]  /*0d90*/  STL [R1+0x24], R16 ;  /* 0x0000241001007387 */ /* 0x0205e80000100800 */
[----:B------:R3:W-:Y:S04]  /*0da0*/  STL [R1+0x20], R14 ;  /* 0x0000200e01007387 */ /* 0x0007e80000100800 */
[----:B------:R5:W-:Y:S04]  /*0db0*/  STL [R1+0x1c], R12 ;  /* 0x00001c0c01007387 */ /* 0x000be80000100800 */
[----:B--2---:R2:W4:Y:S04]  /*0dc0*/  LDG.E.U16 R16, [R6.64] ;  /* 0x0000000406107981 */ /* 0x004528000c1e1500 */
[----:B---3--:R3:W4:Y:S04]  /*0dd0*/  LDG.E.U16 R14, [R8.64] ;  /* 0x00000004080e7981 */ /* 0x008728000c1e1500 */
[----:B-----5:R5:W4:Y:S04]  /*0de0*/  LDG.E.U16 R12, [R2.64] ;  /* 0x00000004020c7981 */ /* 0x020b28000c1e1500 */
[----:B------:R0:W-:Y:S04]  /*0df0*/  STL [R1+0x18], R10 ;  /* 0x0000180a01007387 */ /* 0x0001e80000100800 */
[----:B0-----:R0:W4:Y:S01]  /*0e00*/  LDG.E.U16 R10, [R4.64] ;  /* 0x00000004040a7981 */ /* 0x001122000c1e1500 */
[----:B------:R-:W-:-:S02]  /*0e10*/  LEA R85, R150, R57, 0x1 ;  /* 0x0000003996557211 */ /* 0x000fc400078e08ff */
[----:B------:R-:W-:-:S03]  /*0e20*/  LEA R100, P1, R23, R180, 0x1 ;  /* 0x000000b417647211 */ /* 0x000fc600078208ff */
[----:B------:R-:W-:Y:S01]  /*0e30*/  IMAD R21, R150, 0x2, R85 ;  /* 0x0000000296157824 */ /* 0x000fe200078e0255 */
[----:B------:R-:W-:-:S03]  /*0e40*/  LEA.HI.X.SX32 R101, R23, R181, 0x1, P1 ;  /* 0x000000b517657211 */ /* 0x000fc600008f0eff */
[C---:B------:R-:W-:Y:S01]  /*0e50*/  IMAD R23, R150.reuse, 0x2, R21 ;  /* 0x0000000296177824 */ /* 0x040fe200078e0215 */
[C---:B------:R-:W-:Y:S01]  /*0e60*/  LEA R102, P1, R27.reuse, R180, 0x1 ;  /* 0x000000b41b667211 */ /* 0x040fe200078208ff */
[----:B------:R0:W4:Y:S03]  /*0e70*/  LDG.E.U16 R100, [R100.64] ;  /* 0x0000000464647981 */ /* 0x000126000c1e1500 */
        /* <DEDUP_REMOVED lines=18> */
[C---:B--2---:R-:W-:Y:S01]  /*0fa0*/  LEA R6, P0, R41.reuse, R180, 0x1 ;  /* 0x000000b429067211 */ /* 0x044fe200078008ff */
[----:B------:R2:W4:Y:S02]  /*0fb0*/  LDG.E.U16 R106, [R106.64] ;  /* 0x000000046a6a7981 */ /* 0x000524000c1e1500 */
[----:B------:R-:W-:Y:S01]  /*0fc0*/  IMAD R39, R150, 0x2, R37 ;  /* 0x0000000296277824 */ /* 0x000fe200078e0225 */
[----:B------:R-:W-:-:S04]  /*0fd0*/  LEA.HI.X.SX32 R7, R41, R181, 0x1, P0 ;  /* 0x000000b529077211 */ /* 0x000fc800000f0eff */
[----:B------:R-:W-:Y:S01]  /*0fe0*/  LEA R41, R150, R39, 0x1 ;  /* 0x0000002796297211 */ /* 0x000fe200078e08ff */
[----:B------:R0:W4:Y:S01]  /*0ff0*/  LDG.E.U16 R252, [R6.64] ;  /* 0x0000000406fc7981 */ /* 0x000122000c1e1500 */
[----:B---3--:R-:W-:-:S03]  /*1000*/  LEA R8, P0, R43, R180, 0x1 ;  /* 0x000000b42b087211 */ /* 0x008fc600078008ff */
[C---:B------:R-:W-:Y:S01]  /*1010*/  IMAD R93, R150.reuse, 0x2, R41 ;  /* 0x00000002965d7824 */ /* 0x040fe200078e0229 */
[-C--:B------:R-:W-:Y:S02]  /*1020*/  LEA.HI.X.SX32 R9, R43, R181.reuse, 0x1, P0 ;  /* 0x000000b52b097211 */ /* 0x080fe400000f0eff */
[-C--:B------:R-:W-:Y:S01]  /*1030*/  LEA R108, P1, R45, R180.reuse, 0x1 ;  /* 0x000000b42d6c7211 */ /* 0x080fe200078208ff */
[C---:B------:R-:W-:Y:S01]  /*1040*/  IMAD R43, R150.reuse, 0x2, R93 ;  /* 0x00000002962b7824 */ /* 0x040fe200078e025d */
[-C--:B-----5:R-:W-:Y:S01]  /*1050*/  LEA R2, P0, R47, R180.reuse, 0x1 ;  /* 0x000000b42f027211 */ /* 0x0a0fe200078008ff */
[----:B------:R3:W5:Y:S01]  /*1060*/  LDG.E.U16 R251, [R8.64] ;  /* 0x0000000408fb7981 */ /* 0x000762000c1e1500 */
[----:B------:R-:W-:Y:S02]  /*1070*/  LEA.HI.X.SX32 R109, R45, R181, 0x1, P1 ;  /* 0x000000b52d6d7211 */ /* 0x000fe400008f0eff */
[C---:B------:R-:W-:Y:S02]  /*1080*/  LEA R45, R150.reuse, R43, 0x1 ;  /* 0x0000002b962d7211 */ /* 0x040fe400078e08ff */
[-C--:B------:R-:W-:Y:S01]  /*1090*/  LEA.HI.X.SX32 R3, R47, R181.reuse, 0x1, P0 ;  /* 0x000000b52f037211 */ /* 0x080fe200000f0eff */
[----:B------:R2:W5:Y:S02]  /*10a0*/  LDG.E.U16 R108, [R108.64] ;  /* 0x000000046c6c7981 */ /* 0x000564000c1e1500 */
[C---:B------:R-:W-:Y:S01]  /*10b0*/  IMAD R47, R150.reuse, 0x2, R45 ;  /* 0x00000002962f7824 */ /* 0x040fe200078e022d */
[C---:B0-----:R-:W-:Y:S01]  /*10c0*/  LEA R4, P0, R49.reuse, R180, 0x1 ;  /* 0x000000b431047211 */ /* 0x041fe200078008ff */
[----:B------:R0:W5:Y:S02]  /*10d0*/  LDG.E.U16 R250, [R2.64] ;  /* 0x0000000402fa7981 */ /* 0x000164000c1e1500 */
[----:B-1----:R-:W-:Y:S01]  /*10e0*/  IMAD R95, R150, 0x2, R47 ;  /* 0x00000002965f7824 */ /* 0x002fe200078e022f */
[----:B------:R-:W-:-:S02]  /*10f0*/  LEA.HI.X.SX32 R5, R49, R181, 0x1, P0 ;  /* 0x000000b531057211 */ /* 0x000fc400000f0eff */
[C---:B------:R-:W-:Y:S02]  /*1100*/  LEA R110, P1, R51.reuse, R180, 0x1 ;  /* 0x000000b4336e7211 */ /* 0x040fe400078208ff */
[----:B------:R-:W-:Y:S01]  /*1110*/  LEA R49, R150, R95, 0x1 ;  /* 0x0000005f96317211 */ /* 0x000fe200078e08ff */
[----:B------:R1:W5:Y:S01]  /*1120*/  LDG.E.U16 R249, [R4.64] ;  /* 0x0000000404f97981 */ /* 0x000362000c1e1500 */
[----:B------:R-:W-:-:S03]  /*1130*/  LEA.HI.X.SX32 R111, R51, R181, 0x1, P1 ;  /* 0x000000b5336f7211 */ /* 0x000fc600008f0eff */
[C---:B------:R-:W-:Y:S01]  /*1140*/  IMAD R51, R150.reuse, 0x2, R49 ;  /* 0x0000000296337824 */ /* 0x040fe200078e0231 */
[-C--:B------:R-:W-:Y:S01]  /*1150*/  LEA R6, P0, R11, R180.reuse, 0x1 ;  /* 0x000000b40b067211 */ /* 0x080fe200078008ff */
[----:B------:R0:W5:Y:S02]  /*1160*/  LDG.E.U16 R110, [R110.64] ;  /* 0x000000046e6e7981 */ /* 0x000164000c1e1500 */
[----:B------:R-:W-:Y:S01]  /*1170*/  IMAD R61, R150, 0x2, R51 ;  /* 0x00000002963d7824 */ /* 0x000fe200078e0233 */
[----:B------:R-:W-:-:S04]  /*1180*/  LEA R112, P1, R13, R180, 0x1 ;  /* 0x000000b40d707211 */ /* 0x000fc800078208ff */
[C---:B------:R-:W-:Y:S02]  /*1190*/  LEA R97, R150.reuse, R61, 0x1 ;  /* 0x0000003d96617211 */ /* 0x040fe400078e08ff */
[-C--:B------:R-:W-:Y:S02]  /*11a0*/  LEA.HI.X.SX32 R7, R11, R181.reuse, 0x1, P0 ;  /* 0x000000b50b077211 */ /* 0x080fe400000f0eff */
[-C--:B---3--:R-:W-:Y:S02]  /*11b0*/  LEA R8, P0, R53, R180.reuse, 0x1 ;  /* 0x000000b435087211 */ /* 0x088fe400078008ff */
[-C--:B------:R-:W-:Y:S01]  /*11c0*/  LEA.HI.X.SX32 R113, R13, R181.reuse, 0x1, P1 ;  /* 0x000000b50d717211 */ /* 0x080fe200008f0eff */
[C---:B------:R-:W-:Y:S01]  /*11d0*/  IMAD R13, R150.reuse, 0x2, R97 ;  /* 0x00000002960d7824 */ /* 0x040fe200078e0261 */
[-C--:B------:R-:W-:Y:S01]  /*11e0*/  LEA.HI.X.SX32 R9, R53, R181.reuse, 0x1, P0 ;  /* 0x000000b535097211 */ /* 0x080fe200000f0eff */
[----:B------:R3:W5:Y:S01]  /*11f0*/  LDG.E.U16 R248, [R6.64] ;  /* 0x0000000406f87981 */ /* 0x000762000c1e1500 */
[-C--:B0-----:R-:W-:Y:S01]  /*1200*/  LEA R2, P0, R55, R180.reuse, 0x1 ;  /* 0x000000b437027211 */ /* 0x081fe200078008ff */
[----:B------:R-:W-:Y:S01]  /*1210*/  IMAD R53, R150, 0x2, R13 ;  /* 0x0000000296357824 */ /* 0x000fe200078e020d */
[----:B------:R-:W-:Y:S01]  /*1220*/  LEA R114, P1, R17, R180, 0x1 ;  /* 0x000000b411727211 */ /* 0x000fe200078208ff */
[----:B------:R0:W5:Y:S01]  /*1230*/  LDG.E.U16 R247, [R8.64] ;  /* 0x0000000408f77981 */ /* 0x000162000c1e1500 */
[----:B------:R-:W-:-:S02]  /*1240*/  LEA.HI.X.SX32 R3, R55, R181, 0x1, P0 ;  /* 0x000000b537037211 */ /* 0x000fc400000f0eff */
[----:B------:R-:W-:Y:S01]  /*1250*/  LEA R55, R150, R53, 0x1 ;  /* 0x0000003596377211 */ /* 0x000fe200078e08ff */
[----:B------:R0:W5:Y:S01]  /*1260*/  LDG.E.U16 R112, [R112.64] ;  /* 0x0000000470707981 */ /* 0x000162000c1e1500 */
[----:B-1----:R-:W-:-:S03]  /*1270*/  LEA R4, P0, R15, R180, 0x1 ;  /* 0x000000b40f047211 */ /* 0x002fc600078008ff */
[C---:B------:R-:W-:Y:S01]  /*1280*/  IMAD R99, R150.reuse, 0x2, R55 ;  /* 0x0000000296637824 */ /* 0x040fe200078e0237 */
[-C--:B------:R-:W-:Y:S01]  /*1290*/  LEA.HI.X.SX32 R5, R15, R181.reuse, 0x1, P0 ;  /* 0x000000b50f057211 */ /* 0x080fe200000f0eff */
[----:B------:R1:W5:Y:S02]  /*12a0*/  LDG.E.U16 R246, [R2.64] ;  /* 0x0000000402f67981 */ /* 0x000364000c1e1500 */
[C---:B------:R-:W-:Y:S01]  /*12b0*/  IMAD R15, R150.reuse, 0x2, R99 ;  /* 0x00000002960f7824 */ /* 0x040fe200078e0263 */
[----:B------:R-:W-:Y:S01]  /*12c0*/  LEA.HI.X.SX32 R115, R17, R181, 0x1, P1 ;  /* 0x000000b511737211 */ /* 0x000fe200008f0eff */
[----:B------:R1:W5:Y:S01]  /*12d0*/  LDG.E.U16 R245, [R4.64] ;  /* 0x0000000404f57981 */ /* 0x000362000c1e1500 */
[C---:B---3--:R-:W-:Y:S02]  /*12e0*/  LEA R6, P0, R19.reuse, R180, 0x1 ;  /* 0x000000b413067211 */ /* 0x048fe400078008ff */
[----:B------:R-:W-:Y:S01]  /*12f0*/  LEA R17, R150, R15, 0x1 ;  /* 0x0000000f96117211 */ /* 0x000fe200078e08ff */
[----:B------:R3:W5:Y:S01]  /*1300*/  LDG.E.U16 R114, [R114.64] ;  /* 0x0000000472727981 */ /* 0x000762000c1e1500 */
[----:B------:R-:W-:-:S03]  /*1310*/  LEA.HI.X.SX32 R7, R19, R181, 0x1, P0 ;  /* 0x000000b513077211 */ /* 0x000fc600000f0eff */
[C---:B------:R-:W-:Y:S01]  /*1320*/  IMAD R19, R150.reuse, 0x2, R17 ;  /* 0x0000000296137824 */ /* 0x040fe200078e0211 */
[-C--:B0-----:R-:W-:Y:S01]  /*1330*/  LEA R8, P0, R57, R180.reuse, 0x1 ;  /* 0x000000b439087211 */ /* 0x081fe200078008ff */
[----:B------:R0:W5:Y:S01]  /*1340*/  LDG.E.U16 R244, [R6.64] ;  /* 0x0000000406f47981 */ /* 0x000162000c1e1500 */
[-C--:B------:R-:W-:Y:S01]  /*1350*/  LEA R116, P1, R21, R180.reuse, 0x1 ;  /* 0x000000b415747211 */ /* 0x080fe200078208ff */
[C---:B------:R-:W-:Y:S01]  /*1360*/  IMAD R101, R150.reuse, 0x2, R19 ;  /* 0x0000000296657824 */ /* 0x040fe200078e0213 */
[-C--:B------:R-:W-:Y:S02]  /*1370*/  LEA.HI.X.SX32 R9, R57, R181.reuse, 0x1, P0 ;  /* 0x000000b539097211 */ /* 0x080fe400000f0eff */
[----:B------:R-:W-:Y:S02]  /*1380*/  LEA.HI.X.SX32 R117, R21, R181, 0x1, P1 ;  /* 0x000000b515757211 */ /* 0x000fe400008f0eff */
[----:B-1----:R-:W-:Y:S01]  /*1390*/  LEA R2, P0, R23, R180, 0x1 ;  /* 0x000000b417027211 */ /* 0x002fe200078008ff */
[----:B------:R1:W5:Y:S01]  /*13a0*/  LDG.E.U16 R243, [R8.64] ;  /* 0x0000000408f37981 */ /* 0x000362000c1e1500 */
[----:B------:R-:W-:-:S02]  /*13b0*/  LEA R21, R150, R101, 0x1 ;  /* 0x0000006596157211 */ /* 0x000fc400078e08ff */
[----:B------:R-:W-:Y:S01]  /*13c0*/  LEA.HI.X.SX32 R3, R23, R181, 0x1, P0 ;  /* 0x000000b517037211 */ /* 0x000fe200000f0eff */
[----:B------:R0:W5:Y:S02]  /*13d0*/  LDG.E.U16 R116, [R116.64] ;  /* 0x0000000474747981 */ /* 0x000164000c1e1500 */
[C---:B------:R-:W-:Y:S01]  /*13e0*/  IMAD R23, R150.reuse, 0x2, R21 ;  /* 0x0000000296177824 */ /* 0x040fe200078e0215 */
[-C--:B------:R-:W-:Y:S01]  /*13f0*/  LEA R4, P0, R25, R180.reuse, 0x1 ;  /* 0x000000b419047211 */ /* 0x080fe200078008ff */
[----:B------:R0:W5:Y:S02]  /*1400*/  LDG.E.U16 R242, [R2.64] ;  /* 0x0000000402f27981 */ /* 0x000164000c1e1500 */
[----:B------:R-:W-:Y:S01]  /*1410*/  IMAD R57, R150, 0x2, R23 ;  /* 0x0000000296397824 */ /* 0x000fe200078e0217 */
[----:B------:R-:W-:-:S04]  /*1420*/  LEA R118, P1, R27, R180, 0x1 ;  /* 0x000000b41b767211 */ /* 0x000fc800078208ff */
[----:B------:R-:W-:Y:S02]  /*1430*/  LEA R103, R150, R57, 0x1 ;  /* 0x0000003996677211 */ /* 0x000fe400078e08ff */
[----:B------:R-:W-:-:S03]  /*1440*/  LEA.HI.X.SX32 R5, R25, R181, 0x1, P0 ;  /* 0x000000b519057211 */ /* 0x000fc600000f0eff */
[C---:B------:R-:W-:Y:S01]  /*1450*/  IMAD R25, R150.reuse, 0x2, R103 ;  /* 0x0000000296197824 */ /* 0x040fe200078e0267 */
[-C--:B------:R-:W-:Y:S01]  /*1460*/  LEA.HI.X.SX32 R119, R27, R181.reuse, 0x1, P1 ;  /* 0x000000b51b777211 */ /* 0x080fe200008f0eff */
[----:B------:R2:W5:Y:S01]  /*1470*/  LDG.E.U16 R241, [R4.64] ;  /* 0x0000000404f17981 */ /* 0x000562000c1e1500 */
[-C--:B0-----:R-:W-:Y:S01]  /*1480*/  LEA R6, P0, R29, R180.reuse, 0x1 ;  /* 0x000000b41d067211 */ /* 0x081fe200078008ff */
[C---:B------:R-:W-:Y:S01]  /*1490*/  IMAD R27, R150.reuse, 0x2, R25 ;  /* 0x00000002961b7824 */ /* 0x040fe200078e0219 */
[-C--:B------:R-:W-:Y:S01]  /*14a0*/  LEA R120, P1, R31, R180.reuse, 0x1 ;  /* 0x000000b41f787211 */ /* 0x080fe200078208ff */
[----:B------:R0:W5:Y:S01]  /*14b0*/  LDG.E.U16 R118, [R118.64] ;  /* 0x0000000476767981 */ /* 0x000162000c1e1500 */
[----:B------:R-:W-:Y:S02]  /*14c0*/  LEA.HI.X.SX32 R7, R29, R181, 0x1, P0 ;  /* 0x000000b51d077211 */ /* 0x000fe400000f0eff */
[C---:B------:R-:W-:Y:S02]  /*14d0*/  LEA R29, R150.reuse, R27, 0x1 ;  /* 0x0000001b961d7211 */ /* 0x040fe400078e08ff */
[C---:B-1----:R-:W-:Y:S01]  /*14e0*/  LEA R8, P0, R59.reuse, R180, 0x1 ;  /* 0x000000b43b087211 */ /* 0x042fe200078008ff */
[----:B------:R1:W5:Y:S02]  /*14f0*/  LDG.E.U16 R240, [R6.64] ;  /* 0x0000000406f07981 */ /* 0x000364000c1e1500 */
[----:B------:R-:W-:Y:S01]  /*1500*/  IMAD R105, R150, 0x2, R29 ;  /* 0x0000000296697824 */ /* 0x000fe200078e021d */
[----:B------:R-:W-:-:S02]  /*1510*/  LEA.HI.X.SX32 R9, R59, R181, 0x1, P0 ;  /* 0x000000b53b097211 */ /* 0x000fc400000f0eff */
[-C--:B------:R-:W-:Y:S01]  /*1520*/  LEA.HI.X.SX32 R121, R31, R181.reuse, 0x1, P1 ;  /* 0x000000b51f797211 */ /* 0x080fe200008f0eff */
[C---:B------:R-:W-:Y:S01]  /*1530*/  IMAD R31, R150.reuse, 0x2, R105 ;  /* 0x00000002961f7824 */ /* 0x040fe200078e0269 */
[CC--:B------:R-:W-:Y:S01]  /*1540*/  LEA R2, P0, R33.reuse, R180.reuse, 0x1 ;  /* 0x000000b421027211 */ /* 0x0c0fe200078008ff */
[----:B------:R0:W5:Y:S03]  /*1550*/  LDG.E.U16 R239, [R8.64] ;  /* 0x0000000408ef7981 */ /* 0x000166000c1e1500 */
[----:B------:R-:W-:Y:S01]  /*1560*/  LEA.HI.X.SX32 R3, R33, R181, 0x1, P0 ;  /* 0x000000b521037211 */ /* 0x000fe200000f0eff */
[----:B------:R0:W5:Y:S01]  /*1570*/  LDG.E.U16 R120, [R120.64] ;  /* 0x0000000478787981 */ /* 0x000162000c1e1500 */
[C---:B------:R-:W-:Y:S02]  /*1580*/  LEA R33, R150.reuse, R31, 0x1 ;  /* 0x0000001f96217211 */ /* 0x040fe400078e08ff */
[----:B--2---:R-:W-:Y:S01]  /*1590*/  LEA R4, P0, R35, R180, 0x1 ;  /* 0x000000b423047211 */ /* 0x004fe200078008ff */
[----:B------:R2:W5:Y:S02]  /*15a0*/  LDG.E.U16 R238, [R2.64] ;  /* 0x0000000402ee7981 */ /* 0x000564000c1e1500 */
[----:B------:R-:W-:-:S04]  /*15b0*/  IMAD R59, R150, 0x2, R33 ;  /* 0x00000002963b7824 */ /* 0x000fc800078e0221 */
[C---:B------:R-:W-:Y:S01]  /*15c0*/  IMAD R107, R150.reuse, 0x2, R59 ;  /* 0x00000002966b7824 */ /* 0x040fe200078e023b */
[----:B------:R-:W-:Y:S02]  /*15d0*/  LEA.HI.X.SX32 R5, R35, R181, 0x1, P0 ;  /* 0x000000b523057211 */ /* 0x000fe400000f0eff */
[CC--:B------:R-:W-:Y:S02]  /*15e0*/  LEA R122, P1, R37.reuse, R180.reuse, 0x1 ;  /* 0x000000b4257a7211 */ /* 0x0c0fe400078208ff */
[C---:B------:R-:W-:Y:S01]  /*15f0*/  LEA R35, R150.reuse, R107, 0x1 ;  /* 0x0000006b96237211 */ /* 0x040fe200078e08ff */
[----:B------:R1:W5:Y:S01]  /*1600*/  LDG.E.U16 R237, [R4.64] ;  /* 0x0000000404ed7981 */ /* 0x000362000c1e1500 */
[-C--:B------:R-:W-:Y:S02]  /*1610*/  LEA.HI.X.SX32 R123, R37, R181.reuse, 0x1, P1 ;  /* 0x000000b5257b7211 */ /* 0x080fe400008f0eff */
[-C--:B0-----:R-:W-:Y:S01]  /*1620*/  LEA R8, P0, R39, R180.reuse, 0x1 ;  /* 0x000000b427087211 */ /* 0x081fe200078008ff */
[C---:B------:R-:W-:Y:S01]  /*1630*/  IMAD R37, R150.reuse, 0x2, R35 ;  /* 0x0000000296257824 */ /* 0x040fe200078e0223 */
[----:B------:R-:W-:Y:S01]  /*1640*/  LEA R124, P1, R43, R180, 0x1 ;  /* 0x000000b42b7c7211 */ /* 0x000fe200078208ff */
[----:B------:R0:W5:Y:S01]  /*1650*/  LDG.E.U16 R122, [R122.64] ;  /* 0x000000047a7a7981 */ /* 0x000162000c1e1500 */
[-C--:B------:R-:W-:Y:S01]  /*1660*/  LEA.HI.X.SX32 R9, R39, R181.reuse, 0x1, P0 ;  /* 0x000000b527097211 */ /* 0x080fe200000f0eff */
[----:B------:R-:W-:Y:S01]  /*1670*/  IMAD R39, R150, 0x2, R37 ;  /* 0x0000000296277824 */ /* 0x000fe200078e0225 */
[----:B------:R-:W-:-:S03]  /*1680*/  LEA.HI.X.SX32 R125, R43, R181, 0x1, P1 ;  /* 0x000000b52b7d7211 */ /* 0x000fc600008f0eff */
[----:B------:R0:W5:Y:S01]  /*1690*/  LDG.E.U16 R236, [R8.64] ;  /* 0x0000000408ec7981 */ /* 0x000162000c1e1500 */
[----:B------:R-:W-:-:S03]  /*16a0*/  LEA R109, R150, R39, 0x1 ;  /* 0x00000027966d7211 */ /* 0x000fc600078e08ff */
[----:B----4-:R-:W-:Y:S04]  /*16b0*/  STL [R1+0x14], R20 ;  /* 0x0000141401007387 */ /* 0x010fe80000100800 */
[----:B------:R-:W-:Y:S01]  /*16c0*/  STL [R1+0x10], R18 ;  /* 0x0000101201007387 */ /* 0x000fe20000100800 */
[----:B------:R-:W-:-:S03]  /*16d0*/  LEA R126, P1, R49, R180, 0x1 ;  /* 0x000000b4317e7211 */ /* 0x000fc600078208ff */
[----:B------:R4:W5:Y:S04]  /*16e0*/  LDG.E.U16 R124, [R124.64] ;  /* 0x000000047c7c7981 */ /* 0x000968000c1e1500 */
[----:B------:R-:W-:Y:S04]  /*16f0*/  STL [R1+0xc], R16 ;  /* 0x00000c1001007387 */ /* 0x000fe80000100800 */
[----:B------:R-:W-:Y:S04]  /*1700*/  STL [R1+0x8], R14 ;  /* 0x0000080e01007387 */ /* 0x000fe80000100800 */
[----:B------:R-:W-:Y:S04]  /*1710*/  STL [R1+0x4], R12 ;  /* 0x0000040c01007387 */ /* 0x000fe80000100800 */
[----:B------:R0:W-:Y:S02]  /*1720*/  STL [R1], R10 ;  /* 0x0000000a01007387 */ /* 0x0001e40000100800 */
[----:B0-----:R-:W-:-:S04]  /*1730*/  LEA R10, P0, R41, R180, 0x1 ;  /* 0x000000b4290a7211 */ /* 0x001fc800078008ff */
[----:B------:R-:W-:Y:S01]  /*1740*/  LEA.HI.X.SX32 R11, R41, R181, 0x1, P0 ;  /* 0x000000b5290b7211 */ /* 0x000fe200000f0eff */
[----:B------:R-:W-:-:S04]  /*1750*/  IMAD R41, R150, 0x2, R109 ;  /* 0x0000000296297824 */ /* 0x000fc800078e026d */
[C---:B------:R-:W-:Y:S01]  /*1760*/  IMAD R43, R150.reuse, 0x2, R41 ;  /* 0x00000002962b7824 */ /* 0x040fe200078e0229 */
[----:B--2---:R-:W-:Y:S01]  /*1770*/  LEA R2, P0, R45, R180, 0x1 ;  /* 0x000000b42d027211 */ /* 0x004fe200078008ff */
[----:B------:R0:W2:Y:S03]  /*1780*/  LDG.E.U16 R235, [R10.64] ;  /* 0x000000040aeb7981 */ /* 0x0000a6000c1e1500 */
[----:B------:R-:W-:-:S05]  /*1790*/  LEA R63, R150, R43, 0x1 ;  /* 0x0000002b963f7211 */ /* 0x000fca00078e08ff */
[----:B------:R-:W-:Y:S01]  /*17a0*/  IMAD R111, R150, 0x2, R63 ;  /* 0x00000002966f7824 */ /* 0x000fe200078e023f */
[----:B------:R-:W-:-:S03]  /*17b0*/  LEA.HI.X.SX32 R3, R45, R181, 0x1, P0 ;  /* 0x000000b52d037211 */ /* 0x000fc600000f0eff */
[C---:B0-----:R-:W-:Y:S01]  /*17c0*/  IMAD R11, R150.reuse, 0x2, R111 ;  /* 0x00000002960b7824 */ /* 0x041fe200078e026f */
[CC--:B-1----:R-:W-:Y:S01]  /*17d0*/  LEA R6, P0, R47.reuse, R180.reuse, 0x1 ;  /* 0x000000b42f067211 */ /* 0x0c2fe200078008ff */
[----:B------:R0:W2:Y:S03]  /*17e0*/  LDG.E.U16 R234, [R2.64] ;  /* 0x0000000402ea7981 */ /* 0x0000a6000c1e1500 */
[C---:B------:R-:W-:Y:S02]  /*17f0*/  LEA R65, R150.reuse, R11, 0x1 ;  /* 0x0000000b96417211 */ /* 0x040fe400078e08ff */
[-C--:B------:R-:W-:Y:S02]  /*1800*/  LEA.HI.X.SX32 R7, R47, R181.reuse, 0x1, P0 ;  /* 0x000000b52f077211 */ /* 0x080fe400000f0eff */
[-C--:B------:R-:W-:Y:S01]  /*1810*/  LEA R4, P0, R51, R180.reuse, 0x1 ;  /* 0x000000b433047211 */ /* 0x080fe200078008ff */
[C---:B------:R-:W-:Y:S01]  /*1820*/  IMAD R67, R150.reuse, 0x2, R65 ;  /* 0x0000000296437824 */ /* 0x040fe200078e0241 */
[-C--:B------:R-:W-:Y:S01]  /*1830*/  LEA.HI.X.SX32 R127, R49, R181.reuse, 0x1, P1 ;  /* 0x000000b5317f7211 */ /* 0x080fe200008f0eff */
[----:B------:R1:W2:Y:S01]  /*1840*/  LDG.E.U16 R233, [R6.64] ;  /* 0x0000000406e97981 */ /* 0x0002a2000c1e1500 */
[----:B------:R-:W-:Y:S01]  /*1850*/  LEA.HI.X.SX32 R5, R51, R181, 0x1, P0 ;  /* 0x000000b533057211 */ /* 0x000fe200000f0eff */
[----:B------:R-:W-:Y:S01]  /*1860*/  IMAD R113, R150, 0x2, R67 ;  /* 0x0000000296717824 */ /* 0x000fe200078e0243 */
[-C--:B------:R-:W-:Y:S01]  /*1870*/  LEA R8, P0, R61, R180.reuse, 0x1 ;  /* 0x000000b43d087211 */ /* 0x080fe200078008ff */
[----:B------:R1:W2:Y:S01]  /*1880*/  LDG.E.U16 R126, [R126.64] ;  /* 0x000000047e7e7981 */ /* 0x0002a2000c1e1500 */
[----:B------:R-:W-:-:S02]  /*1890*/  LEA R128, P1, R13, R180, 0x1 ;  /* 0x000000b40d807211 */ /* 0x000fc400078208ff */
[-C--:B------:R-:W-:Y:S01]  /*18a0*/  LEA.HI.X.SX32 R9, R61, R181.reuse, 0x1, P0 ;  /* 0x000000b53d097211 */ /* 0x080fe200000f0eff */
[----:B------:R1:W2:Y:S01]  /*18b0*/  LDG.E.U16 R232, [R4.64] ;  /* 0x0000000404e87981 */ /* 0x0002a2000c1e1500 */
[----:B------:R-:W-:Y:S02]  /*18c0*/  LEA.HI.X.SX32 R129, R13, R181, 0x1, P1 ;  /* 0x000000b50d817211 */ /* 0x000fe400008f0eff */
[CC--:B0-----:R-:W-:Y:S01]  /*18d0*/  LEA R2, P0, R53.reuse, R180.reuse, 0x1 ;  /* 0x000000b435027211 */ /* 0x0c1fe200078008ff */
[----:B------:R0:W2:Y:S01]  /*18e0*/  LDG.E.U16 R231, [R8.64] ;  /* 0x0000000408e77981 */ /* 0x0000a2000c1e1500 */
[C---:B------:R-:W-:Y:S02]  /*18f0*/  LEA R13, R150.reuse, R113, 0x1 ;  /* 0x00000071960d7211 */ /* 0x040fe400078e08ff */
[----:B------:R-:W-:Y:S01]  /*1900*/  LEA.HI.X.SX32 R3, R53, R181, 0x1, P0 ;  /* 0x000000b535037211 */ /* 0x000fe200000f0eff */
[----:B------:R0:W2:Y:S02]  /*1910*/  LDG.E.U16 R128, [R128.64] ;  /* 0x0000000480807981 */ /* 0x0000a4000c1e1500 */
[C---:B------:R-:W-:Y:S01]  /*1920*/  IMAD R53, R150.reuse, 0x2, R13 ;  /* 0x0000000296357824 */ /* 0x040fe200078e020d */
[-C--:B------:R-:W-:Y:S01]  /*1930*/  LEA R130, P1, R15, R180.reuse, 0x1 ;  /* 0x000000b40f827211 */ /* 0x080fe200078208ff */
[----:B------:R0:W2:Y:S02]  /*1940*/  LDG.E.U16 R230, [R2.64] ;  /* 0x0000000402e67981 */ /* 0x0000a4000c1e1500 */
[----:B------:R-:W-:Y:S01]  /*1950*/  IMAD R61, R150, 0x2, R53 ;  /* 0x00000002963d7824 */ /* 0x000fe200078e0235 */
[----:B-1----:R-:W-:-:S04]  /*1960*/  LEA R6, P0, R55, R180, 0x1 ;  /* 0x000000b437067211 */ /* 0x002fc800078008ff */
[----:B---3--:R-:W-:Y:S02]  /*1970*/  LEA R115, R150, R61, 0x1 ;  /* 0x0000003d96737211 */ /* 0x008fe400078e08ff */
[----:B------:R-:W-:-:S03]  /*1980*/  LEA.HI.X.SX32 R131, R15, R181, 0x1, P1 ;  /* 0x000000b50f837211 */ /* 0x000fc600008f0eff */
[C---:B------:R-:W-:Y:S01]  /*1990*/  IMAD R15, R150.reuse, 0x2, R115 ;  /* 0x00000002960f7824 */ /* 0x040fe200078e0273 */
[----:B------:R-:W-:Y:S01]  /*19a0*/  LEA.HI.X.SX32 R7, R55, R181, 0x1, P0 ;  /* 0x000000b537077211 */ /* 0x000fe200000f0eff */
[----:B------:R1:W3:Y:S02]  /*19b0*/  LDG.E.U16 R130, [R130.64] ;  /* 0x0000000482827981 */ /* 0x0002e4000c1e1500 */
[C---:B------:R-:W-:Y:S01]  /*19c0*/  IMAD R55, R150.reuse, 0x2, R15 ;  /* 0x0000000296377824 */ /* 0x040fe200078e020f */
[-C--:B------:R-:W-:Y:S01]  /*19d0*/  LEA R132, P1, R21, R180.reuse, 0x1 ;  /* 0x000000b415847211 */ /* 0x080fe200078208ff */
[----:B------:R0:W2:Y:S03]  /*19e0*/  LDG.E.U16 R229, [R6.64] ;  /* 0x0000000406e57981 */ /* 0x0000a6000c1e1500 */
[----:B------:R-:W-:Y:S02]  /*19f0*/  LEA R69, R150, R55, 0x1 ;  /* 0x0000003796457211 */ /* 0x000fe400078e08ff */
[----:B------:R-:W-:-:S03]  /*1a00*/  LEA R4, P0, R17, R180, 0x1 ;  /* 0x000000b411047211 */ /* 0x000fc600078008ff */
[----:B------:R-:W-:Y:S01]  /*1a10*/  IMAD R117, R150, 0x2, R69 ;  /* 0x0000000296757824 */ /* 0x000fe200078e0245 */
[----:B------:R-:W-:-:S03]  /*1a20*/  LEA.HI.X.SX32 R133, R21, R181, 0x1, P1 ;  /* 0x000000b515857211 */ /* 0x000fc600008f0eff */
[C---:B------:R-:W-:Y:S01]  /*1a30*/  IMAD R21, R150.reuse, 0x2, R117 ;  /* 0x0000000296157824 */ /* 0x040fe200078e0275 */
[----:B------:R-:W-:Y:S01]  /*1a40*/  LEA.HI.X.SX32 R5, R17, R181, 0x1, P0 ;  /* 0x000000b511057211 */ /* 0x000fe200000f0eff */
[----:B------:R1:W2:Y:S01]  /*1a50*/  LDG.E.U16 R132, [R132.64] ;  /* 0x0000000484847981 */ /* 0x0002a2000c1e1500 */
[CC--:B0-----:R-:W-:Y:S02]  /*1a60*/  LEA R8, P0, R19.reuse, R180.reuse, 0x1 ;  /* 0x000000b413087211 */ /* 0x0c1fe400078008ff */
[C---:B------:R-:W-:Y:S01]  /*1a70*/  LEA R71, R150.reuse, R21, 0x1 ;  /* 0x0000001596477211 */ /* 0x040fe200078e08ff */
[----:B------:R0:W2:Y:S01]  /*1a80*/  LDG.E.U16 R228, [R4.64] ;  /* 0x0000000404e47981 */ /* 0x0000a2000c1e1500 */
[----:B------:R-:W-:Y:S02]  /*1a90*/  LEA.HI.X.SX32 R9, R19, R181, 0x1, P0 ;  /* 0x000000b513097211 */ /* 0x000fe400000f0eff */
[----:B------:R-:W-:Y:S01]  /*1aa0*/  LEA R2, P0, R23, R180, 0x1 ;  /* 0x000000b417027211 */ /* 0x000fe200078008ff */
[----:B------:R-:W-:-:S02]  /*1ab0*/  IMAD R77, R150, 0x2, R71 ;  /* 0x00000002964d7824 */ /* 0x000fc400078e0247 */
[----:B------:R0:W2:Y:S01]  /*1ac0*/  LDG.E.U16 R227, [R8.64] ;  /* 0x0000000408e37981 */ /* 0x0000a2000c1e1500 */
[----:B------:R-:W-:Y:S01]  /*1ad0*/  LEA.HI.X.SX32 R3, R23, R181, 0x1, P0 ;  /* 0x000000b517037211 */ /* 0x000fe200000f0eff */
[----:B------:R-:W-:Y:S01]  /*1ae0*/  IMAD R119, R150, 0x2, R77 ;  /* 0x0000000296777824 */ /* 0x000fe200078e024d */
[----:B------:R-:W-:-:S03]  /*1af0*/  LEA R6, P0, R57, R180, 0x1 ;  /* 0x000000b439067211 */ /* 0x000fc600078008ff */
[----:B------:R1:W2:Y:S01]  /*1b00*/  LDG.E.U16 R226, [R2.64] ;  /* 0x0000000402e27981 */ /* 0x0002a2000c1e1500 */
[----:B------:R-:W-:Y:S02]  /*1b10*/  LEA.HI.X.SX32 R7, R57, R181, 0x1, P0 ;  /* 0x000000b539077211 */ /* 0x000fe400000f0eff */
[C---:B------:R-:W-:Y:S02]  /*1b20*/  LEA R57, R150.reuse, R119, 0x1 ;  /* 0x0000007796397211 */ /* 0x040fe400078e08ff */
[----:B0-----:R-:W-:Y:S01]  /*1b30*/  LEA R4, P0, R27, R180, 0x1 ;  /* 0x000000b41b047211 */ /* 0x001fe200078008ff */
[----:B------:R0:W2:Y:S02]  /*1b40*/  LDG.E.U16 R225, [R6.64] ;  /* 0x0000000406e17981 */ /* 0x0000a4000c1e1500 */
[----:B------:R-:W-:-:S04]  /*1b50*/  IMAD R151, R150, 0x2, R57 ;  /* 0x0000000296977824 */ /* 0x000fc800078e0239 */
[----:B------:R-:W-:-:S05]  /*1b60*/  IMAD R153, R150, 0x2, R151 ;  /* 0x0000000296997824 */ /* 0x000fca00078e0297 */
[----:B------:R-:W-:-:S05]  /*1b70*/  LEA R121, R150, R153, 0x1 ;  /* 0x0000009996797211 */ /* 0x000fca00078e08ff */
[----:B------:R-:W-:-:S04]  /*1b80*/  IMAD R155, R150, 0x2, R121 ;  /* 0x00000002969b7824 */ /* 0x000fc800078e0279 */
[----:B------:R-:W-:Y:S01]  /*1b90*/  IMAD R157, R150, 0x2, R155 ;  /* 0x00000002969d7824 */ /* 0x000fe200078e029b */
[----:B------:R-:W-:-:S04]  /*1ba0*/  LEA.HI.X.SX32 R5, R27, R181, 0x1, P0 ;  /* 0x000000b51b057211 */ /* 0x000fc800000f0eff */
[----:B------:R-:W-:Y:S01]  /*1bb0*/  LEA R49, R150, R157, 0x1 ;  /* 0x0000009d96317211 */ /* 0x000fe200078e08ff */
[----:B------:R0:W2:Y:S01]  /*1bc0*/  LDG.E.U16 R224, [R4.64] ;  /* 0x0000000404e07981 */ /* 0x0000a2000c1e1500 */
[----:B------:R-:W-:-:S03]  /*1bd0*/  LEA R8, P0, R29, R180, 0x1 ;  /* 0x000000b41d087211 */ /* 0x000fc600078008ff */
[----:B------:R-:W-:Y:S01]  /*1be0*/  IMAD R123, R150, 0x2, R49 ;  /* 0x00000002967b7824 */ /* 0x000fe200078e0231 */
[----:B------:R-:W-:-:S03]  /*1bf0*/  LEA.HI.X.SX32 R9, R29, R181, 0x1, P0 ;  /* 0x000000b51d097211 */ /* 0x000fc600000f0eff */
[C---:B------:R-:W-:Y:S02]  /*1c00*/  IMAD R51, R150.reuse, 0x2, R123 ;  /* 0x0000000296337824 */ /* 0x040fe400078e027b */
[----:B------:R0:W2:Y:S03]  /*1c10*/  LDG.E.U16 R223, [R8.64] ;  /* 0x0000000408df7981 */ /* 0x0000a6000c1e1500 */
[----:B0-----:R-:W-:-:S05]  /*1c20*/  LEA R9, R150, R51, 0x1 ;  /* 0x0000003396097211 */ /* 0x001fca00078e08ff */
[----:B------:R-:W-:Y:S01]  /*1c30*/  IMAD R19, R150, 0x2, R9 ;  /* 0x0000000296137824 */ /* 0x000fe200078e0209 */
[----:B------:R-:W-:-:S03]  /*1c40*/  LEA R6, P0, R33, R180, 0x1 ;  /* 0x000000b421067211 */ /* 0x000fc600078008ff */
[----:B----4-:R-:W-:Y:S01]  /*1c50*/  IMAD R125, R150, 0x2, R19 ;  /* 0x00000002967d7824 */ /* 0x010fe200078e0213 */
[----:B------:R-:W-:-:S04]  /*1c60*/  LEA.HI.X.SX32 R7, R33, R181, 0x1, P0 ;  /* 0x000000b521077211 */ /* 0x000fc800000f0eff */
[----:B------:R-:W-:Y:S01]  /*1c70*/  LEA R47, R150, R125, 0x1 ;  /* 0x0000007d962f7211 */ /* 0x000fe200078e08ff */
[----:B------:R0:W4:Y:S01]  /*1c80*/  LDG.E.U16 R222, [R6.64] ;  /* 0x0000000406de7981 */ /* 0x000122000c1e1500 */
[----:B-1----:R-:W-:-:S03]  /*1c90*/  LEA R2, P0, R59, R180, 0x1 ;  /* 0x000000b43b027211 */ /* 0x002fc600078008ff */
[C---:B------:R-:W-:Y:S01]  /*1ca0*/  IMAD R45, R150.reuse, 0x2, R47 ;  /* 0x00000002962d7824 */ /* 0x040fe200078e022f */
[-C--:B------:R-:W-:Y:S02]  /*1cb0*/  LEA.HI.X.SX32 R3, R59, R181.reuse, 0x1, P0 ;  /* 0x000000b53b037211 */ /* 0x080fe400000f0eff */
[CC--:B------:R-:W-:Y:S01]  /*1cc0*/  LEA R4, P0, R37.reuse, R180.reuse, 0x1 ;  /* 0x000000b425047211 */ /* 0x0c0fe200078008ff */
[C---:B------:R-:W-:Y:S02]  /*1cd0*/  IMAD R17, R150.reuse, 0x2, R45 ;  /* 0x0000000296117824 */ /* 0x040fe400078e022d */
[----:B------:R1:W2:Y:S01]  /*1ce0*/  LDG.E.U16 R221, [R2.64] ;  /* 0x0000000402dd7981 */ /* 0x0002a2000c1e1500 */
[----:B------:R-:W-:Y:S02]  /*1cf0*/  LEA.HI.X.SX32 R5, R37, R181, 0x1, P0 ;  /* 0x000000b525057211 */ /* 0x000fe400000f0eff */
[-C--:B------:R-:W-:Y:S02]  /*1d00*/  LEA R134, P1, R25, R180.reuse, 0x1 ;  /* 0x000000b419867211 */ /* 0x080fe400078208ff */
[----:B------:R-:W-:Y:S01]  /*1d10*/  LEA R127, R150, R17, 0x1 ;  /* 0x00000011967f7211 */ /* 0x000fe200078e08ff */
[----:B------:R0:W2:Y:S01]  /*1d20*/  LDG.E.U16 R220, [R4.64] ;  /* 0x0000000404dc7981 */ /* 0x0000a2000c1e1500 */
[----:B-1----:R-:W-:-:S02]  /*1d30*/  LEA R2, P0, R39, R180, 0x1 ;  /* 0x000000b427027211 */ /* 0x002fc400078008ff */
[-C--:B------:R-:W-:Y:S02]  /*1d40*/  LEA.HI.X.SX32 R135, R25, R181.reuse, 0x1, P1 ;  /* 0x000000b519877211 */ /* 0x080fe400008f0eff */
[-C--:B------:R-:W-:Y:S01]  /*1d50*/  LEA.HI.X.SX32 R3, R39, R181.reuse, 0x1, P0 ;  /* 0x000000b527037211 */ /* 0x080fe200000f0eff */
[C---:B------:R-:W-:Y:S01]  /*1d60*/  IMAD R25, R150.reuse, 0x2, R127 ;  /* 0x0000000296197824 */ /* 0x040fe200078e027f */
[-C--:B0-----:R-:W-:Y:S01]  /*1d70*/  LEA R4, P0, R43, R180.reuse, 0x1 ;  /* 0x000000b42b047211 */ /* 0x081fe200078008ff */
[----:B------:R0:W2:Y:S01]  /*1d80*/  LDG.E.U16 R134, [R134.64] ;  /* 0x0000000486867981 */ /* 0x0000a2000c1e1500 */
[-C--:B------:R-:W-:Y:S02]  /*1d90*/  LEA R136, P1, R31, R180.reuse, 0x1 ;  /* 0x000000b41f887211 */ /* 0x080fe400078208ff */
[-C--:B------:R-:W-:Y:S01]  /*1da0*/  LEA.HI.X.SX32 R5, R43, R181.reuse, 0x1, P0 ;  /* 0x000000b52b057211 */ /* 0x080fe200000f0eff */
[----:B------:R-:W-:Y:S01]  /*1db0*/  IMAD R43, R150, 0x2, R25 ;  /* 0x00000002962b7824 */ /* 0x000fe200078e0219 */
[----:B------:R-:W-:Y:S01]  /*1dc0*/  LEA.HI.X.SX32 R137, R31, R181, 0x1, P1 ;  /* 0x000000b51f897211 */ /* 0x000fe200008f0eff */
[----:B------:R1:W2:Y:S01]  /*1dd0*/  LDG.E.U16 R219, [R2.64] ;  /* 0x0000000402db7981 */ /* 0x0002a2000c1e1500 */
[----:B------:R-:W-:-:S02]  /*1de0*/  LEA R138, P1, R35, R180, 0x1 ;  /* 0x000000b4238a7211 */ /* 0x000fc400078208ff */
[C---:B------:R-:W-:Y:S01]  /*1df0*/  LEA R39, R150.reuse, R43, 0x1 ;  /* 0x0000002b96277211 */ /* 0x040fe200078e08ff */
[----:B------:R0:W2:Y:S01]  /*1e00*/  LDG.E.U16 R218, [R4.64] ;  /* 0x0000000404da7981 */ /* 0x0000a2000c1e1500 */
[-C--:B------:R-:W-:Y:S02]  /*1e10*/  LEA.HI.X.SX32 R139, R35, R181.reuse, 0x1, P1 ;  /* 0x000000b5238b7211 */ /* 0x080fe400008f0eff */
[CC--:B------:R-:W-:Y:S01]  /*1e20*/  LEA R140, P1, R41.reuse, R180.reuse, 0x1 ;  /* 0x000000b4298c7211 */ /* 0x0c0fe200078208ff */
[C---:B------:R-:W-:Y:S01]  /*1e30*/  IMAD R129, R150.reuse, 0x2, R39 ;  /* 0x0000000296817824 */ /* 0x040fe200078e0227 */
[----:B------:R0:W2:Y:S02]  /*1e40*/  LDG.E.U16 R136, [R136.64] ;  /* 0x0000000488887981 */ /* 0x0000a4000c1e1500 */
[----:B------:R-:W-:Y:S01]  /*1e50*/  LEA.HI.X.SX32 R141, R41, R181, 0x1, P1 ;  /* 0x000000b5298d7211 */ /* 0x000fe200008f0eff */
[C---:B------:R-:W-:Y:S01]  /*1e60*/  IMAD R41, R150.reuse, 0x2, R129 ;  /* 0x0000000296297824 */ /* 0x040fe200078e0281 */
[C---:B------:R-:W-:Y:S01]  /*1e70*/  LEA R142, P1, R11.reuse, R180, 0x1 ;  /* 0x000000b40b8e7211 */ /* 0x040fe200078208ff */
[----:B------:R0:W2:Y:S03]  /*1e80*/  LDG.E.U16 R138, [R138.64] ;  /* 0x000000048a8a7981 */ /* 0x0000a6000c1e1500 */
[----:B------:R-:W-:Y:S01]  /*1e90*/  LEA R29, R150, R41, 0x1 ;  /* 0x00000029961d7211 */ /* 0x000fe200078e08ff */
[----:B------:R0:W2:Y:S01]  /*1ea0*/  LDG.E.U16 R140, [R140.64] ;  /* 0x000000048c8c7981 */ /* 0x0000a2000c1e1500 */
[----:B------:R-:W-:-:S03]  /*1eb0*/  LEA.HI.X.SX32 R143, R11, R181, 0x1, P1 ;  /* 0x000000b50b8f7211 */ /* 0x000fc600008f0eff */
[C---:B------:R-:W-:Y:S01]  /*1ec0*/  IMAD R27, R150.reuse, 0x2, R29 ;  /* 0x00000002961b7824 */ /* 0x040fe200078e021d */
[CC--:B------:R-:W-:Y:S01]  /*1ed0*/  LEA R144, P1, R13.reuse, R180.reuse, 0x1 ;  /* 0x000000b40d907211 */ /* 0x0c0fe200078208ff */
[----:B------:R0:W2:Y:S02]  /*1ee0*/  LDG.E.U16 R142, [R142.64] ;  /* 0x000000048e8e7981 */ /* 0x0000a4000c1e1500 */
[C---:B------:R-:W-:Y:S01]  /*1ef0*/  IMAD R131, R150.reuse, 0x2, R27 ;  /* 0x0000000296837824 */ /* 0x040fe200078e021b */
[----:B------:R-:W-:Y:S02]  /*1f00*/  LEA.HI.X.SX32 R145, R13, R181, 0x1, P1 ;  /* 0x000000b50d917211 */ /* 0x000fe400008f0eff */
[C---:B------:R-:W-:Y:S02]  /*1f10*/  LEA R146, P1, R15.reuse, R180, 0x1 ;  /* 0x000000b40f927211 */ /* 0x040fe400078208ff */
[----:B------:R-:W-:Y:S01]  /*1f20*/  LEA R37, R150, R131, 0x1 ;  /* 0x0000008396257211 */ /* 0x000fe200078e08ff */
[----:B------:R0:W2:Y:S01]  /*1f30*/  LDG.E.U16 R144, [R144.64] ;  /* 0x0000000490907981 */ /* 0x0000a2000c1e1500 */
[----:B------:R-:W-:-:S03]  /*1f40*/  LEA.HI.X.SX32 R147, R15, R181, 0x1, P1 ;  /* 0x000000b50f937211 */ /* 0x000fc600008f0eff */
[C---:B------:R-:W-:Y:S01]  /*1f50*/  IMAD R15, R150.reuse, 0x2, R37 ;  /* 0x00000002960f7824 */ /* 0x040fe200078e0225 */
[C---:B-1----:R-:W-:Y:S01]  /*1f60*/  LEA R2, P0, R63.reuse, R180, 0x1 ;  /* 0x000000b43f027211 */ /* 0x042fe200078008ff */
[----:B------:R1:W2:Y:S02]  /*1f70*/  LDG.E.U16 R146, [R146.64] ;  /* 0x0000000492927981 */ /* 0x0002a4000c1e1500 */
[----:B------:R-:W-:Y:S01]  /*1f80*/  IMAD R23, R150, 0x2, R15 ;  /* 0x0000000296177824 */ /* 0x000fe200078e020f */
[----:B------:R-:W-:-:S04]  /*1f90*/  LEA.HI.X.SX32 R3, R63, R181, 0x1, P0 ;  /* 0x000000b53f037211 */ /* 0x000fc800000f0eff */
[----:B------:R-:W-:Y:S01]  /*1fa0*/  LEA R133, R150, R23, 0x1 ;  /* 0x0000001796857211 */ /* 0x000fe200078e08ff */
[----:B------:R1:W2:Y:S01]  /*1fb0*/  LDG.E.U16 R217, [R2.64] ;  /* 0x0000000402d97981 */ /* 0x0002a2000c1e1500 */
[----:B0-----:R-:W-:-:S03]  /*1fc0*/  LEA R4, P0, R65, R180, 0x1 ;  /* 0x000000b441047211 */ /* 0x001fc600078008ff */
[----:B------:R-:W-:Y:S01]  /*1fd0*/  IMAD R35, R150, 0x2, R133 ;  /* 0x0000000296237824 */ /* 0x000fe200078e0285 */
[----:B------:R-:W-:-:S03]  /*1fe0*/  LEA.HI.X.SX32 R5, R65, R181, 0x1, P0 ;  /* 0x000000b541057211 */ /* 0x000fc600000f0eff */
[C---:B------:R-:W-:Y:S01]  /*1ff0*/  IMAD R33, R150.reuse, 0x2, R35 ;  /* 0x0000000296217824 */ /* 0x040fe200078e0223 */
[C---:B-1----:R-:W-:Y:S01]  /*2000*/  LEA R2, P0, R67.reuse, R180, 0x1 ;  /* 0x000000b443027211 */ /* 0x042fe200078008ff */
[----:B------:R0:W2:Y:S03]  /*2010*/  LDG.E.U16 R216, [R4.64] ;  /* 0x0000000404d87981 */ /* 0x0000a6000c1e1500 */
[----:B------:R-:W-:Y:S02]  /*2020*/  LEA R22, R150, R33, 0x1 ;  /* 0x0000002196167211 */ /* 0x000fe400078e08ff */
[----:B------:R-:W-:-:S03]  /*2030*/  LEA.HI.X.SX32 R3, R67, R181, 0x1, P0 ;  /* 0x000000b543037211 */ /* 0x000fc600000f0eff */
[----:B------:R-:W-:Y:S02]  /*2040*/  IMAD R135, R150, 0x2, R22 ;  /* 0x0000000296877824 */ /* 0x000fe400078e0216 */
[----:B------:R1:W2:Y:S01]  /*2050*/  LDG.E.U16 R215, [R2.64] ;  /* 0x0000000402d77981 */ /* 0x0002a2000c1e1500 */
[----:B0-----:R-:W-:-:S04]  /*2060*/  LEA R4, P0, R53, R180, 0x1 ;  /* 0x000000b435047211 */ /* 0x001fc800078008ff */
[----:B------:R-:W-:Y:S01]  /*2070*/  LEA.HI.X.SX32 R5, R53, R181, 0x1, P0 ;  /* 0x000000b535057211 */ /* 0x000fe200000f0eff */
[----:B------:R-:W-:Y:S01]  /*2080*/  IMAD R31, R150, 0x2, R135 ;  /* 0x00000002961f7824 */ /* 0x000fe200078e0287 */
[----:B-1----:R-:W-:-:S03]  /*2090*/  LEA R2, P0, R61, R180, 0x1 ;  /* 0x000000b43d027211 */ /* 0x002fc600078008ff */
[----:B------:R0:W2:Y:S01]  /*20a0*/  LDG.E.U16 R214, [R4.64] ;  /* 0x0000000404d67981 */ /* 0x0000a2000c1e1500 */
[----:B------:R-:W-:Y:S02]  /*20b0*/  LEA.HI.X.SX32 R3, R61, R181, 0x1, P0 ;  /* 0x000000b53d037211 */ /* 0x000fe400000f0eff */
[-C--:B------:R-:W-:Y:S02]  /*20c0*/  LEA R148, P1, R21, R180.reuse, 0x1 ;  /* 0x000000b415947211 */ /* 0x080fe400078208ff */
[----:B------:R-:W-:Y:S01]  /*20d0*/  LEA R13, R150, R31, 0x1 ;  /* 0x0000001f960d7211 */ /* 0x000fe200078e08ff */
[----:B------:R1:W2:Y:S01]  /*20e0*/  LDG.E.U16 R213, [R2.64] ;  /* 0x0000000402d57981 */ /* 0x0002a2000c1e1500 */
[----:B0-----:R-:W-:-:S04]  /*20f0*/  LEA R4, P0, R55, R180, 0x1 ;  /* 0x000000b437047211 */ /* 0x001fc800078008ff */
[-C--:B------:R-:W-:Y:S02]  /*2100*/  LEA.HI.X.SX32 R5, R55, R181.reuse, 0x1, P0 ;  /* 0x000000b537057211 */ /* 0x080fe400000f0eff */
[-C--:B------:R-:W-:Y:S02]  /*2110*/  LEA.HI.X.SX32 R149, R21, R181.reuse, 0x1, P1 ;  /* 0x000000b515957211 */ /* 0x080fe400008f0eff */
[CC--:B-1----:R-:W-:Y:S01]  /*2120*/  LEA R2, P0, R69.reuse, R180.reuse, 0x1 ;  /* 0x000000b445027211 */ /* 0x0c2fe200078008ff */
[C---:B------:R-:W-:Y:S01]  /*2130*/  IMAD R21, R150.reuse, 0x2, R13 ;  /* 0x0000000296157824 */ /* 0x040fe200078e020d */
[----:B------:R0:W2:Y:S02]  /*2140*/  LDG.E.U16 R212, [R4.64] ;  /* 0x0000000404d47981 */ /* 0x0000a4000c1e1500 */
[----:B------:R-:W-:Y:S01]  /*2150*/  LEA.HI.X.SX32 R3, R69, R181, 0x1, P0 ;  /* 0x000000b545037211 */ /* 0x000fe200000f0eff */
[----:B------:R-:W-:Y:S01]  /*2160*/  IMAD R137, R150, 0x2, R21 ;  /* 0x0000000296897824 */ /* 0x000fe200078e0215 */
[----:B------:R1:W2:Y:S01]  /*2170*/  LDG.E.U16 R148, [R148.64] ;  /* 0x0000000494947981 */ /* 0x0002a2000c1e1500 */
[----:B0-----:R-:W-:-:S03]  /*2180*/  LEA R4, P0, R71, R180, 0x1 ;  /* 0x000000b447047211 */ /* 0x001fc600078008ff */
[----:B------:R0:W2:Y:S01]  /*2190*/  LDG.E.U16 R211, [R2.64] ;  /* 0x0000000402d37981 */ /* 0x0000a2000c1e1500 */
[----:B------:R-:W-:Y:S02]  /*21a0*/  LEA.HI.X.SX32 R5, R71, R181, 0x1, P0 ;  /* 0x000000b547057211 */ /* 0x000fe400000f0eff */
[C---:B------:R-:W-:Y:S02]  /*21b0*/  LEA R6, P0, R77.reuse, R180, 0x1 ;  /* 0x000000b44d067211 */ /* 0x040fe400078008ff */
[----:B------:R-:W-:Y:S01]  /*21c0*/  LEA R26, R150, R137, 0x1 ;  /* 0x00000089961a7211 */ /* 0x000fe200078e08ff */
[----:B------:R0:W2:Y:S01]  /*21d0*/  LDG.E.U16 R210, [R4.64] ;  /* 0x0000000404d27981 */ /* 0x0000a2000c1e1500 */
[----:B------:R-:W-:-:S03]  /*21e0*/  LEA.HI.X.SX32 R7, R77, R181, 0x1, P0 ;  /* 0x000000b54d077211 */ /* 0x000fc600000f0eff */
[C---:B------:R-:W-:Y:S02]  /*21f0*/  IMAD R12, R150.reuse, 0x2, R26 ;  /* 0x00000002960c7824 */ /* 0x040fe400078e021a */
[----:B------:R1:W2:Y:S01]  /*2200*/  LDG.E.U16 R209, [R6.64] ;  /* 0x0000000406d17981 */ /* 0x0002a2000c1e1500 */
[----:B0-----:R-:W-:Y:S01]  /*2210*/  LEA R4, P0, R151, R180, 0x1 ;  /* 0x000000b497047211 */ /* 0x001fe200078008ff */
[----:B------:R-:W-:-:S03]  /*2220*/  IMAD R11, R150, 0x2, R12 ;  /* 0x00000002960b7824 */ /* 0x000fc600078e020c */
[-C--:B------:R-:W-:Y:S02]  /*2230*/  LEA.HI.X.SX32 R5, R151, R181.reuse, 0x1, P0 ;  /* 0x000000b597057211 */ /* 0x080fe400000f0eff */
[-C--:B-1----:R-:W-:Y:S02]  /*2240*/  LEA R6, P0, R153, R180.reuse, 0x1 ;  /* 0x000000b499067211 */ /* 0x082fe400078008ff */
[-C--:B------:R-:W-:Y:S01]  /*2250*/  LEA R2, P1, R57, R180.reuse, 0x1 ;  /* 0x000000b439027211 */ /* 0x080fe200078208ff */
[----:B------:R0:W2:Y:S01]  /*2260*/  LDG.E.U16 R208, [R4.64] ;  /* 0x0000000404d07981 */ /* 0x0000a2000c1e1500 */
[----:B------:R-:W-:Y:S02]  /*2270*/  LEA.HI.X.SX32 R7, R153, R181, 0x1, P0 ;  /* 0x000000b599077211 */ /* 0x000fe400000f0eff */
[C---:B------:R-:W-:Y:S02]  /*2280*/  LEA R139, R150.reuse, R11, 0x1 ;  /* 0x0000000b968b7211 */ /* 0x040fe400078e08ff */
[----:B------:R-:W-:Y:S01]  /*2290*/  LEA.HI.X.SX32 R3, R57, R181, 0x1, P1 ;  /* 0x000000b539037211 */ /* 0x000fe200008f0eff */
[----:B------:R1:W2:Y:S01]  /*22a0*/  LDG.E.U16 R207, [R6.64] ;  /* 0x0000000406cf7981 */ /* 0x0002a2000c1e1500 */
[----:B0-----:R-:W-:Y:S01]  /*22b0*/  LEA R4, P0, R157, R180, 0x1 ;  /* 0x000000b49d047211 */ /* 0x001fe200078008ff */
[----:B------:R-:W-:-:S02]  /*22c0*/  IMAD R20, R150, 0x2, R139 ;  /* 0x0000000296147824 */ /* 0x000fc400078e028b */
[----:B------:R0:W2:Y:S01]  /*22d0*/  LDG.E.U16 R74, [R2.64] ;  /* 0x00000004024a7981 */ /* 0x0000a2000c1e1500 */
[-C--:B------:R-:W-:Y:S02]  /*22e0*/  LEA.HI.X.SX32 R5, R157, R181.reuse, 0x1, P0 ;  /* 0x000000b59d057211 */ /* 0x080fe400000f0eff */
[CC--:B-1----:R-:W-:Y:S01]  /*22f0*/  LEA R6, P0, R49.reuse, R180.reuse, 0x1 ;  /* 0x000000b431067211 */ /* 0x0c2fe200078008ff */
[----:B------:R-:W-:Y:S02]  /*2300*/  IMAD R8, R150, 0x2, R20 ;  /* 0x0000000296087824 */ /* 0x000fe400078e0214 */
[----:B------:R1:W2:Y:S01]  /*2310*/  LDG.E.U16 R206, [R4.64] ;  /* 0x0000000404ce7981 */ /* 0x0002a2000c1e1500 */
[----:B------:R-:W-:Y:S02]  /*2320*/  LEA.HI.X.SX32 R7, R49, R181, 0x1, P0 ;  /* 0x000000b531077211 */ /* 0x000fe400000f0eff */
[----:B0-----:R-:W-:-:S03]  /*2330*/  LEA R2, P1, R155, R180, 0x1 ;  /* 0x000000b49b027211 */ /* 0x001fc600078208ff */
[----:B------:R0:W2:Y:S01]  /*2340*/  LDG.E.U16 R205, [R6.64] ;  /* 0x0000000406cd7981 */ /* 0x0000a2000c1e1500 */
[----:B------:R-:W-:Y:S02]  /*2350*/  LEA.HI.X.SX32 R3, R155, R181, 0x1, P1 ;  /* 0x000000b59b037211 */ /* 0x000fe400008f0eff */
[----:B-1----:R-:W-:-:S03]  /*2360*/  LEA R4, P0, R9, R180, 0x1 ;  /* 0x000000b409047211 */ /* 0x002fc600078008ff */
[----:B------:R1:W2:Y:S01]  /*2370*/  LDG.E.U16 R78, [R2.64] ;  /* 0x00000004024e7981 */ /* 0x0002a2000c1e1500 */
[-C--:B------:R-:W-:Y:S02]  /*2380*/  LEA.HI.X.SX32 R5, R9, R181.reuse, 0x1, P0 ;  /* 0x000000b509057211 */ /* 0x080fe400000f0eff */
[C---:B------:R-:W-:Y:S02]  /*2390*/  LEA R9, R150.reuse, R8, 0x1 ;  /* 0x0000000896097211 */ /* 0x040fe400078e08ff */
[-C--:B0-----:R-:W-:Y:S01]  /*23a0*/  LEA R6, P0, R19, R180.reuse, 0x1 ;  /* 0x000000b413067211 */ /* 0x081fe200078008ff */
[----:B------:R0:W2:Y:S01]  /*23b0*/  LDG.E.U16 R204, [R4.64] ;  /* 0x0000000404cc7981 */ /* 0x0000a2000c1e1500 */
[-C--:B-1----:R-:W-:Y:S01]  /*23c0*/  LEA R2, P1, R51, R180.reuse, 0x1 ;  /* 0x000000b433027211 */ /* 0x082fe200078208ff */
[C---:B------:R-:W-:Y:S01]  /*23d0*/  IMAD R141, R150.reuse, 0x2, R9 ;  /* 0x00000002968d7824 */ /* 0x040fe200078e0209 */
[-C--:B------:R-:W-:Y:S02]  /*23e0*/  LEA.HI.X.SX32 R7, R19, R181.reuse, 0x1, P0 ;  /* 0x000000b513077211 */ /* 0x080fe400000f0eff */
[----:B------:R-:W-:Y:S01]  /*23f0*/  LEA.HI.X.SX32 R3, R51, R181, 0x1, P1 ;  /* 0x000000b533037211 */ /* 0x000fe200008f0eff */
[C---:B------:R-:W-:Y:S01]  /*2400*/  IMAD R19, R150.reuse, 0x2, R141 ;  /* 0x0000000296137824 */ /* 0x040fe200078e028d */
[-C--:B0-----:R-:W-:Y:S01]  /*2410*/  LEA R4, P0, R45, R180.reuse, 0x1 ;  /* 0x000000b42d047211 */ /* 0x081fe200078008ff */
[----:B------:R0:W2:Y:S03]  /*2420*/  LDG.E.U16 R203, [R6.64] ;  /* 0x0000000406cb7981 */ /* 0x0000a6000c1e1500 */
[C---:B------:R-:W-:Y:S01]  /*2430*/  LEA R28, R150.reuse, R19, 0x1 ;  /* 0x00000013961c7211 */ /* 0x040fe200078e08ff */
[----:B------:R1:W2:Y:S04]  /*2440*/  LDG.E.U16 R82, [R2.64] ;  /* 0x0000000402527981 */ /* 0x0002a8000c1e1500 */
[----:B------:R-:W-:Y:S01]  /*2450*/  IMAD R18, R150, 0x2, R28 ;  /* 0x0000000296127824 */ /* 0x000fe200078e021c */
[----:B-1----:R-:W-:-:S04]  /*2460*/  LEA R2, P1, R47, R180, 0x1 ;  /* 0x000000b42f027211 */ /* 0x002fc800078208ff */
[----:B------:R-:W-:Y:S01]  /*2470*/  LEA.HI.X.SX32 R3, R47, R181, 0x1, P1 ;  /* 0x000000b52f037211 */ /* 0x000fe200008f0eff */
[----:B------:R-:W-:-:S04]  /*2480*/  IMAD R143, R150, 0x2, R18 ;  /* 0x00000002968f7824 */ /* 0x000fc800078e0212 */
[----:B------:R1:W2:Y:S01]  /*2490*/  LDG.E.U16 R202, [R2.64] ;  /* 0x0000000402ca7981 */ /* 0x0002a2000c1e1500 */
[----:B------:R-:W-:Y:S02]  /*24a0*/  LEA.HI.X.SX32 R5, R45, R181, 0x1, P0 ;  /* 0x000000b52d057211 */ /* 0x000fe400000f0eff */
[----:B-1----:R-:W-:-:S03]  /*24b0*/  LEA R2, P1, R25, R180, 0x1 ;  /* 0x000000b419027211 */ /* 0x002fc600078208ff */
[----:B------:R1:W2:Y:S01]  /*24c0*/  LDG.E.U16 R201, [R4.64] ;  /* 0x0000000404c97981 */ /* 0x0002a2000c1e1500 */
[----:B------:R-:W-:Y:S02]  /*24d0*/  LEA.HI.X.SX32 R3, R25, R181, 0x1, P1 ;  /* 0x000000b519037211 */ /* 0x000fe400008f0eff */
[C---:B------:R-:W-:Y:S02]  /*24e0*/  LEA R25, R150.reuse, R143, 0x1 ;  /* 0x0000008f96197211 */ /* 0x040fe400078e08ff */
[CC--:B0-----:R-:W-:Y:S01]  /*24f0*/  LEA R6, P0, R17.reuse, R180.reuse, 0x1 ;  /* 0x000000b411067211 */ /* 0x0c1fe200078008ff */
[----:B------:R0:W2:Y:S02]  /*2500*/  LDG.E.U16 R199, [R2.64] ;  /* 0x0000000402c77981 */ /* 0x0000a4000c1e1500 */
[C---:B------:R-:W-:Y:S01]  /*2510*/  IMAD R10, R150.reuse, 0x2, R25 ;  /* 0x00000002960a7824 */ /* 0x040fe200078e0219 */
[----:B------:R-:W-:Y:S02]  /*2520*/  LEA.HI.X.SX32 R7, R17, R181, 0x1, P0 ;  /* 0x000000b511077211 */ /* 0x000fe400000f0eff */
[----:B-1----:R-:W-:Y:S01]  /*2530*/  LEA R4, P0, R43, R180, 0x1 ;  /* 0x000000b42b047211 */ /* 0x002fe200078008ff */
[----:B------:R-:W-:-:S02]  /*2540*/  IMAD R17, R150, 0x2, R10 ;  /* 0x0000000296117824 */ /* 0x000fc400078e020a */
[----:B------:R1:W2:Y:S01]  /*2550*/  LDG.E.U16 R200, [R6.64] ;  /* 0x0000000406c87981 */ /* 0x0002a2000c1e1500 */
[----:B------:R-:W-:Y:S02]  /*2560*/  LEA.HI.X.SX32 R5, R43, R181, 0x1, P0 ;  /* 0x000000b52b057211 */ /* 0x000fe400000f0eff */
[----:B------:R-:W-:-:S03]  /*2570*/  LEA R145, R150, R17, 0x1 ;  /* 0x0000001196917211 */ /* 0x000fc600078e08ff */
[----:B------:R0:W2:Y:S01]  /*2580*/  LDG.E.U16 R198, [R4.64] ;  /* 0x0000000404c67981 */ /* 0x0000a2000c1e1500 */
[----:B-1----:R-:W-:Y:S01]  /*2590*/  LEA R6, P0, R39, R180, 0x1 ;  /* 0x000000b427067211 */ /* 0x002fe200078008ff */
[----:B------:R-:W-:-:S03]  /*25a0*/  IMAD R24, R150, 0x2, R145 ;  /* 0x0000000296187824 */ /* 0x000fc600078e0291 */
[-C--:B------:R-:W-:Y:S02]  /*25b0*/  LEA.HI.X.SX32 R7, R39, R181.reuse, 0x1, P0 ;  /* 0x000000b527077211 */ /* 0x080fe400000f0eff */
[-C--:B0-----:R-:W-:Y:S02]  /*25c0*/  LEA R4, P0, R29, R180.reuse, 0x1 ;  /* 0x000000b41d047211 */ /* 0x081fe400078008ff */
[----:B------:R-:W-:Y:S01]  /*25d0*/  LEA R2, P1, R41, R180, 0x1 ;  /* 0x000000b429027211 */ /* 0x000fe200078208ff */
[----:B------:R0:W2:Y:S01]  /*25e0*/  LDG.E.U16 R197, [R6.64] ;  /* 0x0000000406c57981 */ /* 0x0000a2000c1e1500 */
[-C--:B------:R-:W-:Y:S01]  /*25f0*/  LEA.HI.X.SX32 R5, R29, R181.reuse, 0x1, P0 ;  /* 0x000000b51d057211 */ /* 0x080fe200000f0eff */
[----:B------:R-:W-:Y:S01]  /*2600*/  IMAD R29, R150, 0x2, R24 ;  /* 0x00000002961d7824 */ /* 0x000fe200078e0218 */
[----:B------:R-:W-:-:S03]  /*2610*/  LEA.HI.X.SX32 R3, R41, R181, 0x1, P1 ;  /* 0x000000b529037211 */ /* 0x000fc600008f0eff */
[----:B------:R1:W2:Y:S01]  /*2620*/  LDG.E.U16 R195, [R4.64] ;  /* 0x0000000404c37981 */ /* 0x0002a2000c1e1500 */
[----:B------:R-:W-:-:S03]  /*2630*/  LEA R16, R150, R29, 0x1 ;  /* 0x0000001d96107211 */ /* 0x000fc600078e08ff */
[----:B------:R0:W2:Y:S02]  /*2640*/  LDG.E.U16 R196, [R2.64] ;  /* 0x0000000402c47981 */ /* 0x0000a4000c1e1500 */
[----:B------:R-:W-:Y:S01]  /*2650*/  IMAD R147, R150, 0x2, R16 ;  /* 0x0000000296937824 */ /* 0x000fe200078e0210 */
[----:B0-----:R-:W-:-:S04]  /*2660*/  LEA R2, P0, R27, R180, 0x1 ;  /* 0x000000b41b027211 */ /* 0x001fc800078008ff */
[----:B------:R-:W-:Y:S01]  /*2670*/  LEA.HI.X.SX32 R3, R27, R181, 0x1, P0 ;  /* 0x000000b51b037211 */ /* 0x000fe200000f0eff */
[C---:B------:R-:W-:Y:S01]  /*2680*/  IMAD R27, R150.reuse, 0x2, R147 ;  /* 0x00000002961b7824 */ /* 0x040fe200078e0293 */
[-C--:B------:R-:W-:Y:S02]  /*2690*/  LEA R48, P0, R15, R180.reuse, 0x1 ;  /* 0x000000b40f307211 */ /* 0x080fe400078008ff */
[----:B------:R-:W-:Y:S01]  /*26a0*/  LEA R184, P1, R37, R180, 0x1 ;  /* 0x000000b425b87211 */ /* 0x000fe200078208ff */
[----:B------:R0:W2:Y:S01]  /*26b0*/  LDG.E.U16 R194, [R2.64] ;  /* 0x0000000402c27981 */ /* 0x0000a2000c1e1500 */
[----:B------:R-:W-:Y:S02]  /*26c0*/  LEA R30, R150, R27, 0x1 ;  /* 0x0000001b961e7211 */ /* 0x000fe400078e08ff */
[----:B------:R-:W-:-:S03]  /*26d0*/  LEA.HI.X.SX32 R49, R15, R181, 0x1, P0 ;  /* 0x000000b50f317211 */ /* 0x000fc600000f0eff */
[C---:B------:R-:W-:Y:S01]  /*26e0*/  IMAD R15, R150.reuse, 0x2, R30 ;  /* 0x00000002960f7824 */ /* 0x040fe200078e021e */
[-C--:B------:R-:W-:Y:S01]  /*26f0*/  LEA.HI.X.SX32 R185, R37, R181.reuse, 0x1, P1 ;  /* 0x000000b525b97211 */ /* 0x080fe200008f0eff */
[----:B------:R3:W2:Y:S01]  /*2700*/  LDG.E.U16 R48, [R48.64] ;  /* 0x0000000430307981 */ /* 0x0006a2000c1e1500 */
[-C--:B0-----:R-:W-:Y:S01]  /*2710*/  LEA R2, P1, R35, R180.reuse, 0x1 ;  /* 0x000000b423027211 */ /* 0x081fe200078208ff */
[C---:B------:R-:W-:Y:S01]  /*2720*/  IMAD R149, R150.reuse, 0x2, R15 ;  /* 0x0000000296957824 */ /* 0x040fe200078e020f */
[-C--:B-1----:R-:W-:Y:S01]  /*2730*/  LEA R4, P0, R23, R180.reuse, 0x1 ;  /* 0x000000b417047211 */ /* 0x082fe200078008ff */
[----:B------:R0:W2:Y:S01]  /*2740*/  LDG.E.U16 R184, [R184.64] ;  /* 0x00000004b8b87981 */ /* 0x0000a2000c1e1500 */
[----:B------:R-:W-:Y:S02]  /*2750*/  LEA.HI.X.SX32 R3, R35, R181, 0x1, P1 ;  /* 0x000000b523037211 */ /* 0x000fe400008f0eff */
[C---:B------:R-:W-:Y:S02]  /*2760*/  LEA R35, R150.reuse, R149, 0x1 ;  /* 0x0000009596237211 */ /* 0x040fe400078e08ff */
[-C--:B------:R-:W-:Y:S01]  /*2770*/  LEA.HI.X.SX32 R5, R23, R181.reuse, 0x1, P0 ;  /* 0x000000b517057211 */ /* 0x080fe200000f0eff */
[----:B------:R1:W2:Y:S02]  /*2780*/  LDG.E.U16 R183, [R2.64] ;  /* 0x0000000402b77981 */ /* 0x0002a4000c1e1500 */
[C---:B------:R-:W-:Y:S01]  /*2790*/  IMAD R39, R150.reuse, 0x2, R35 ;  /* 0x0000000296277824 */ /* 0x040fe200078e0223 */
[C---:B------:R-:W-:Y:S01]  /*27a0*/  LEA R6, P0, R33.reuse, R180, 0x1 ;  /* 0x000000b421067211 */ /* 0x040fe200078008ff */
        /* <DEDUP_REMOVED lines=11> */
[----:B------:R-:W-:Y:S02]  /*2860*/  LEA.HI.X.SX32 R7, R13, R181, 0x1, P0 ;  /* 0x000000b50d077211 */ /* 0x000fe400000f0eff */
[C---:B------:R-:W-:Y:S02]  /*2870*/  LEA R13, R150.reuse, R38, 0x1 ;  /* 0x00000026960d7211 */ /* 0x040fe400078e08ff */
[-C--:B------:R-:W-:Y:S01]  /*2880*/  LEA R2, P1, R31, R180.reuse, 0x1 ;  /* 0x000000b41f027211 */ /* 0x080fe200078208ff */
[----:B------:R1:W2:Y:S02]  /*2890*/  LDG.E.U16 R46, [R6.64] ;  /* 0x00000004062e7981 */ /* 0x0002a4000c1e1500 */
[----:B------:R-:W-:Y:S01]  /*28a0*/  IMAD R153, R150, 0x2, R13 ;  /* 0x0000000296997824 */ /* 0x000fe200078e020d */
[----:B0-----:R-:W-:-:S03]  /*28b0*/  LEA R4, P0, R21, R180, 0x1 ;  /* 0x000000b415047211 */ /* 0x001fc600078008ff */
[----:B------:R-:W-:Y:S01]  /*28c0*/  IMAD R37, R150, 0x2, R153 ;  /* 0x0000000296257824 */ /* 0x000fe200078e0299 */
[----:B------:R-:W-:Y:S02]  /*28d0*/  LEA.HI.X.SX32 R5, R21, R181, 0x1, P0 ;  /* 0x000000b515057211 */ /* 0x000fe400000f0eff */
[----:B-1----:R-:W-:Y:S02]  /*28e0*/  LEA R6, P0, R12, R180, 0x1 ;  /* 0x000000b40c067211 */ /* 0x002fe400078008ff */
[----:B------:R-:W-:Y:S01]  /*28f0*/  LEA R36, R150, R37, 0x1 ;  /* 0x0000002596247211 */ /* 0x000fe200078e08ff */
[----:B------:R0:W2:Y:S01]  /*2900*/  LDG.E.U16 R21, [R4.64] ;  /* 0x0000000404157981 */ /* 0x0000a2000c1e1500 */
[-C--:B------:R-:W-:Y:S02]  /*2910*/  LEA.HI.X.SX32 R3, R31, R181.reuse, 0x1, P1 ;  /* 0x000000b51f037211 */ /* 0x080fe400008f0eff */
[----:B------:R-:W-:Y:S01]  /*2920*/  LEA.HI.X.SX32 R7, R12, R181, 0x1, P0 ;  /* 0x000000b50c077211 */ /* 0x000fe200000f0eff */
[----:B------:R-:W-:-:S02]  /*2930*/  IMAD R12, R150, 0x2, R36 ;  /* 0x00000002960c7824 */ /* 0x000fc400078e0224 */
[----:B------:R1:W2:Y:S02]  /*2940*/  LDG.E.U16 R182, [R2.64] ;  /* 0x0000000402b67981 */ /* 0x0002a4000c1e1500 */
[----:B------:R-:W-:Y:S01]  /*2950*/  IMAD R155, R150, 0x2, R12 ;  /* 0x00000002969b7824 */ /* 0x000fe200078e020c */
[-C--:B0-----:R-:W-:Y:S01]  /*2960*/  LEA R4, P0, R11, R180.reuse, 0x1 ;  /* 0x000000b40b047211 */ /* 0x081fe200078008ff */
[----:B------:R0:W2:Y:S01]  /*2970*/  LDG.E.U16 R45, [R6.64] ;  /* 0x00000004062d7981 */ /* 0x0000a2000c1e1500 */
[----:B-1----:R-:W-:-:S04]  /*2980*/  LEA R2, P1, R26, R180, 0x1 ;  /* 0x000000b41a027211 */ /* 0x002fc800078208ff */
[----:B------:R-:W-:Y:S02]  /*2990*/  LEA.HI.X.SX32 R3, R26, R181, 0x1, P1 ;  /* 0x000000b51a037211 */ /* 0x000fe400008f0eff */
[----:B------:R-:W-:Y:S02]  /*29a0*/  LEA R26, R150, R155, 0x1 ;  /* 0x0000009b961a7211 */ /* 0x000fe400078e08ff */
[----:B------:R-:W-:Y:S01]  /*29b0*/  LEA.HI.X.SX32 R5, R11, R181, 0x1, P0 ;  /* 0x000000b50b057211 */ /* 0x000fe200000f0eff */
[----:B------:R1:W2:Y:S01]  /*29c0*/  LDG.E.U16 R69, [R2.64] ;  /* 0x0000000402457981 */ /* 0x0002a2000c1e1500 */
[----:B0-----:R-:W-:Y:S01]  /*29d0*/  LEA R6, P0, R8, R180, 0x1 ;  /* 0x000000b408067211 */ /* 0x001fe200078008ff */
[----:B------:R-:W-:-:S03]  /*29e0*/  IMAD R11, R150, 0x2, R26 ;  /* 0x00000002960b7824 */ /* 0x000fc600078e021a */
[----:B------:R-:W-:Y:S01]  /*29f0*/  LEA.HI.X.SX32 R7, R8, R181, 0x1, P0 ;  /* 0x000000b508077211 */ /* 0x000fe200000f0eff */
[----:B------:R-:W-:Y:S01]  /*2a00*/  IMAD R8, R150, 0x2, R11 ;  /* 0x0000000296087824 */ /* 0x000fe200078e020b */
[----:B-1----:R-:W-:-:S03]  /*2a10*/  LEA R2, P1, R20, R180, 0x1 ;  /* 0x000000b414027211 */ /* 0x002fc600078208ff */
[----:B------:R0:W2:Y:S01]  /*2a20*/  LDG.E.U16 R44, [R6.64] ;  /* 0x00000004062c7981 */ /* 0x0000a2000c1e1500 */
[----:B------:R-:W-:Y:S02]  /*2a30*/  LEA R157, R150, R8, 0x1 ;  /* 0x00000008969d7211 */ /* 0x000fe400078e08ff */
[----:B------:R-:W-:Y:S02]  /*2a40*/  LEA.HI.X.SX32 R3, R20, R181, 0x1, P1 ;  /* 0x000000b514037211 */ /* 0x000fe400008f0eff */
[----:B------:R1:W2:Y:S04]  /*2a50*/  LDG.E.U16 R20, [R4.64] ;  /* 0x0000000404147981 */ /* 0x0002a8000c1e1500 */
[----:B------:R0:W2:Y:S01]  /*2a60*/  LDG.E.U16 R68, [R2.64] ;  /* 0x0000000402447981 */ /* 0x0000a2000c1e1500 */
[----:B-1----:R-:W-:-:S04]  /*2a70*/  LEA R4, P0, R9, R180, 0x1 ;  /* 0x000000b409047211 */ /* 0x002fc800078008ff */
[----:B------:R-:W-:Y:S01]  /*2a80*/  LEA.HI.X.SX32 R5, R9, R181, 0x1, P0 ;  /* 0x000000b509057211 */ /* 0x000fe200000f0eff */
[----:B------:R-:W-:Y:S01]  /*2a90*/  IMAD R9, R150, 0x2, R157 ;  /* 0x0000000296097824 */ /* 0x000fe200078e029d */
[----:B0-----:R-:W-:-:S03]  /*2aa0*/  LEA R2, P1, R19, R180, 0x1 ;  /* 0x000000b413027211 */ /* 0x001fc600078208ff */
[----:B------:R-:W-:Y:S01]  /*2ab0*/  IMAD R33, R150, 0x2, R9 ;  /* 0x0000000296217824 */ /* 0x000fe200078e0209 */
[----:B------:R-:W-:Y:S02]  /*2ac0*/  LEA.HI.X.SX32 R3, R19, R181, 0x1, P1 ;  /* 0x000000b513037211 */ /* 0x000fe400008f0eff */
[----:B------:R-:W-:Y:S01]  /*2ad0*/  LEA R6, P0, R28, R180, 0x1 ;  /* 0x000000b41c067211 */ /* 0x000fe200078008ff */
[----:B------:R0:W2:Y:S01]  /*2ae0*/  LDG.E.U16 R19, [R4.64] ;  /* 0x0000000404137981 */ /* 0x0000a2000c1e1500 */
[----:B------:R-:W-:Y:S02]  /*2af0*/  LEA R32, R150, R33, 0x1 ;  /* 0x0000002196207211 */ /* 0x000fe400078e08ff */
[----:B------:R-:W-:Y:S01]  /*2b00*/  LEA.HI.X.SX32 R7, R28, R181, 0x1, P0 ;  /* 0x000000b51c077211 */ /* 0x000fe200000f0eff */
[----:B------:R1:W2:Y:S02]  /*2b10*/  LDG.E.U16 R67, [R2.64] ;  /* 0x0000000402437981 */ /* 0x0002a4000c1e1500 */
[----:B------:R-:W-:-:S02]  /*2b20*/  IMAD R159, R150, 0x2, R32 ;  /* 0x00000002969f7824 */ /* 0x000fc400078e0220 */
[----:B------:R3:W2:Y:S01]  /*2b30*/  LDG.E.U16 R43, [R6.64] ;  /* 0x00000004062b7981 */ /* 0x0006a2000c1e1500 */
[CC--:B0-----:R-:W-:Y:S02]  /*2b40*/  LEA R4, P0, R18.reuse, R180.reuse, 0x1 ;  /* 0x000000b412047211 */ /* 0x0c1fe400078008ff */
[CC--:B-1----:R-:W-:Y:S02]  /*2b50*/  LEA R2, P1, R25.reuse, R180.reuse, 0x1 ;  /* 0x000000b419027211 */ /* 0x0c2fe400078208ff */
[-C--:B------:R-:W-:Y:S02]  /*2b60*/  LEA.HI.X.SX32 R5, R18, R181.reuse, 0x1, P0 ;  /* 0x000000b512057211 */ /* 0x080fe400000f0eff */
[-C--:B------:R-:W-:Y:S01]  /*2b70*/  LEA.HI.X.SX32 R3, R25, R181.reuse, 0x1, P1 ;  /* 0x000000b519037211 */ /* 0x080fe200008f0eff */
[----:B------:R-:W-:Y:S01]  /*2b80*/  IMAD R25, R150, 0x2, R159 ;  /* 0x0000000296197824 */ /* 0x000fe200078e029f */
[C---:B---3--:R-:W-:Y:S01]  /*2b90*/  LEA R6, P0, R10.reuse, R180, 0x1 ;  /* 0x000000b40a067211 */ /* 0x048fe200078008ff */
[----:B------:R0:W3:Y:S03]  /*2ba0*/  LDG.E.U16 R18, [R4.64] ;  /* 0x0000000404127981 */ /* 0x0000e6000c1e1500 */
[----:B------:R-:W-:Y:S01]  /*2bb0*/  LEA.HI.X.SX32 R7, R10, R181, 0x1, P0 ;  /* 0x000000b50a077211 */ /* 0x000fe200000f0eff */
[----:B------:R1:W2:Y:S01]  /*2bc0*/  LDG.E.U16 R66, [R2.64] ;  /* 0x0000000402427981 */ /* 0x0002a2000c1e1500 */
[----:B------:R-:W-:-:S03]  /*2bd0*/  LEA R10, R150, R25, 0x1 ;  /* 0x00000019960a7211 */ /* 0x000fc600078e08ff */
[----:B------:R4:W2:Y:S02]  /*2be0*/  LDG.E.U16 R42, [R6.64] ;  /* 0x00000004062a7981 */ /* 0x0008a4000c1e1500 */
[----:B------:R-:W-:Y:S01]  /*2bf0*/  IMAD R28, R150, 0x2, R10 ;  /* 0x00000002961c7824 */ /* 0x000fe200078e020a */
[----:B-1----:R-:W-:-:S03]  /*2c00*/  LEA R2, P1, R24, R180, 0x1 ;  /* 0x000000b418027211 */ /* 0x002fc600078208ff */
[----:B------:R-:W-:Y:S01]  /*2c10*/  IMAD R161, R150, 0x2, R28 ;  /* 0x0000000296a17824 */ /* 0x000fe200078e021c */
[CC--:B0-----:R-:W-:Y:S02]  /*2c20*/  LEA R4, P0, R17.reuse, R180.reuse, 0x1 ;  /* 0x000000b411047211 */ /* 0x0c1fe400078008ff */
[----:B------:R-:W-:Y:S02]  /*2c30*/  LEA.HI.X.SX32 R3, R24, R181, 0x1, P1 ;  /* 0x000000b518037211 */ /* 0x000fe400008f0eff */
[C---:B------:R-:W-:Y:S02]  /*2c40*/  LEA R24, R150.reuse, R161, 0x1 ;  /* 0x000000a196187211 */ /* 0x040fe400078e08ff */
[----:B------:R-:W-:Y:S01]  /*2c50*/  LEA.HI.X.SX32 R5, R17, R181, 0x1, P0 ;  /* 0x000000b511057211 */ /* 0x000fe200000f0eff */
[----:B------:R0:W2:Y:S01]  /*2c60*/  LDG.E.U16 R65, [R2.64] ;  /* 0x0000000402417981 */ /* 0x0000a2000c1e1500 */
[----:B----4-:R-:W-:Y:S01]  /*2c70*/  LEA R6, P0, R29, R180, 0x1 ;  /* 0x000000b41d067211 */ /* 0x010fe200078008ff */
[----:B------:R-:W-:-:S02]  /*2c80*/  IMAD R31, R150, 0x2, R24 ;  /* 0x00000002961f7824 */ /* 0x000fc400078e0218 */
[----:B------:R1:W4:Y:S01]  /*2c90*/  LDG.E.U16 R17, [R4.64] ;  /* 0x0000000404117981 */ /* 0x000322000c1e1500 */
[----:B------:R-:W-:Y:S01]  /*2ca0*/  LEA.HI.X.SX32 R7, R29, R181, 0x1, P0 ;  /* 0x000000b51d077211 */ /* 0x000fe200000f0eff */
[----:B------:R-:W-:Y:S01]  /*2cb0*/  IMAD R29, R150, 0x2, R31 ;  /* 0x00000002961d7824 */ /* 0x000fe200078e021f */
[----:B0-----:R-:W-:-:S03]  /*2cc0*/  LEA R2, P1, R27, R180, 0x1 ;  /* 0x000000b41b027211 */ /* 0x001fc600078208ff */
[----:B------:R0:W2:Y:S01]  /*2cd0*/  LDG.E.U16 R41, [R6.64] ;  /* 0x0000000406297981 */ /* 0x0000a2000c1e1500 */
[----:B------:R-:W-:Y:S02]  /*2ce0*/  LEA R163, R150, R29, 0x1 ;  /* 0x0000001d96a37211 */ /* 0x000fe400078e08ff */
[CC--:B-1----:R-:W-:Y:S02]  /*2cf0*/  LEA R4, P0, R16.reuse, R180.reuse, 0x1 ;  /* 0x000000b410047211 */ /* 0x0c2fe400078008ff */
[-C--:B------:R-:W-:Y:S02]  /*2d00*/  LEA.HI.X.SX32 R3, R27, R181.reuse, 0x1, P1 ;  /* 0x000000b51b037211 */ /* 0x080fe400008f0eff */
[-C--:B------:R-:W-:Y:S01]  /*2d10*/  LEA.HI.X.SX32 R5, R16, R181.reuse, 0x1, P0 ;  /* 0x000000b510057211 */ /* 0x080fe200000f0eff */
[----:B------:R-:W-:Y:S01]  /*2d20*/  IMAD R27, R150, 0x2, R163 ;  /* 0x00000002961b7824 */ /* 0x000fe200078e02a3 */
[C---:B0-----:R-:W-:Y:S01]  /*2d30*/  LEA R6, P0, R30.reuse, R180, 0x1 ;  /* 0x000000b41e067211 */ /* 0x041fe200078008ff */
[----:B------:R0:W2:Y:S03]  /*2d40*/  LDG.E.U16 R64, [R2.64] ;  /* 0x0000000402407981 */ /* 0x0000a6000c1e1500 */
[----:B------:R-:W-:Y:S01]  /*2d50*/  LEA.HI.X.SX32 R7, R30, R181, 0x1, P0 ;  /* 0x000000b51e077211 */ /* 0x000fe200000f0eff */
[C---:B------:R-:W-:Y:S01]  /*2d60*/  IMAD R30, R150.reuse, 0x2, R27 ;  /* 0x00000002961e7824 */ /* 0x040fe200078e021b */
[----:B------:R1:W2:Y:S04]  /*2d70*/  LDG.E.U16 R16, [R4.64] ;  /* 0x0000000404107981 */ /* 0x0002a8000c1e1500 */
[----:B------:R-:W-:Y:S01]  /*2d80*/  LEA R76, R150, R30, 0x1 ;  /* 0x0000001e964c7211 */ /* 0x000fe200078e08ff */
[----:B------:R1:W2:Y:S01]  /*2d90*/  LDG.E.U16 R40, [R6.64] ;  /* 0x0000000406287981 */ /* 0x0002a2000c1e1500 */
[----:B0-----:R-:W-:-:S03]  /*2da0*/  LEA R2, P1, R35, R180, 0x1 ;  /* 0x000000b423027211 */ /* 0x001fc600078208ff */
[----:B------:R-:W-:Y:S01]  /*2db0*/  IMAD R165, R150, 0x2, R76 ;  /* 0x0000000296a57824 */ /* 0x000fe200078e024c */
[----:B------:R-:W-:-:S03]  /*2dc0*/  LEA.HI.X.SX32 R3, R35, R181, 0x1, P1 ;  /* 0x000000b523037211 */ /* 0x000fc600008f0eff */
[C---:B------:R-:W-:Y:S02]  /*2dd0*/  IMAD R35, R150.reuse, 0x2, R165 ;  /* 0x0000000296237824 */ /* 0x040fe400078e02a5 */
[----:B------:R0:W2:Y:S03]  /*2de0*/  LDG.E.U16 R63, [R2.64] ;  /* 0x00000004023f7981 */ /* 0x0000a6000c1e1500 */
[----:B------:R-:W-:-:S05]  /*2df0*/  LEA R70, R150, R35, 0x1 ;  /* 0x0000002396467211 */ /* 0x000fca00078e08ff */
[----:B------:R-:W-:Y:S01]  /*2e00*/  IMAD R77, R150, 0x2, R70 ;  /* 0x00000002964d7824 */ /* 0x000fe200078e0246 */
[----:B0-----:R-:W-:-:S03]  /*2e10*/  LEA R2, P1, R34, R180, 0x1 ;  /* 0x000000b422027211 */ /* 0x001fc600078208ff */
[----:B------:R-:W-:Y:S01]  /*2e20*/  IMAD R167, R150, 0x2, R77 ;  /* 0x0000000296a77824 */ /* 0x000fe200078e024d */
[----:B------:R-:W-:-:S04]  /*2e30*/  LEA.HI.X.SX32 R3, R34, R181, 0x1, P1 ;  /* 0x000000b522037211 */ /* 0x000fc800008f0eff */
[C---:B------:R-:W-:Y:S02]  /*2e40*/  LEA R34, R150.reuse, R167, 0x1 ;  /* 0x000000a796227211 */ /* 0x040fe400078e08ff */
[----:B-1----:R-:W-:Y:S01]  /*2e50*/  LEA R4, P0, R15, R180, 0x1 ;  /* 0x000000b40f047211 */ /* 0x002fe200078008ff */
[----:B------:R0:W2:Y:S02]  /*2e60*/  LDG.E.U16 R62, [R2.64] ;  /* 0x00000004023e7981 */ /* 0x0000a4000c1e1500 */
[----:B------:R-:W-:-:S04]  /*2e70*/  IMAD R71, R150, 0x2, R34 ;  /* 0x0000000296477824 */ /* 0x000fc800078e0222 */
[----:B------:R-:W-:-:S05]  /*2e80*/  IMAD R152, R150, 0x2, R71 ;  /* 0x0000000296987824 */ /* 0x000fca00078e0247 */
[----:B------:R-:W-:Y:S02]  /*2e90*/  LEA R169, R150, R152, 0x1 ;  /* 0x0000009896a97211 */ /* 0x000fe400078e08ff */
[----:B0-----:R-:W-:-:S03]  /*2ea0*/  LEA R2, P1, R37, R180, 0x1 ;  /* 0x000000b425027211 */ /* 0x001fc600078208ff */
[----:B------:R-:W-:Y:S01]  /*2eb0*/  IMAD R49, R150, 0x2, R169 ;  /* 0x0000000296317824 */ /* 0x000fe200078e02a9 */
[----:B------:R-:W-:-:S03]  /*2ec0*/  LEA.HI.X.SX32 R5, R15, R181, 0x1, P0 ;  /* 0x000000b50f057211 */ /* 0x000fc600000f0eff */
[C---:B------:R-:W-:Y:S01]  /*2ed0*/  IMAD R164, R150.reuse, 0x2, R49 ;  /* 0x0000000296a47824 */ /* 0x040fe200078e0231 */
[----:B------:R-:W-:Y:S01]  /*2ee0*/  LEA R6, P0, R39, R180, 0x1 ;  /* 0x000000b427067211 */ /* 0x000fe200078008ff */
[----:B------:R0:W2:Y:S01]  /*2ef0*/  LDG.E.U16 R15, [R4.64] ;  /* 0x00000004040f7981 */ /* 0x0000a2000c1e1500 */
[-C--:B------:R-:W-:Y:S02]  /*2f00*/  LEA.HI.X.SX32 R3, R37, R181.reuse, 0x1, P1 ;  /* 0x000000b525037211 */ /* 0x080fe400008f0eff */
[----:B------:R-:W-:Y:S02]  /*2f10*/  LEA R154, R150, R164, 0x1 ;  /* 0x000000a4969a7211 */ /* 0x000fe400078e08ff */
[----:B------:R-:W-:Y:S01]  /*2f20*/  LEA.HI.X.SX32 R7, R39, R181, 0x1, P0 ;  /* 0x000000b527077211 */ /* 0x000fe200000f0eff */
[----:B------:R1:W2:Y:S01]  /*2f30*/  LDG.E.U16 R61, [R2.64] ;  /* 0x00000004023d7981 */ /* 0x0002a2000c1e1500 */
[----:B0-----:R-:W-:Y:S01]  /*2f40*/  LEA R4, P0, R14, R180, 0x1 ;  /* 0x000000b40e047211 */ /* 0x001fe200078008ff */
[----:B------:R-:W-:-:S02]  /*2f50*/  IMAD R171, R150, 0x2, R154 ;  /* 0x0000000296ab7824 */ /* 0x000fc400078e029a */
[----:B------:R0:W2:Y:S01]  /*2f60*/  LDG.E.U16 R39, [R6.64] ;  /* 0x0000000406277981 */ /* 0x0000a2000c1e1500 */
[----:B------:R-:W-:Y:S02]  /*2f70*/  LEA.HI.X.SX32 R5, R14, R181, 0x1, P0 ;  /* 0x000000b50e057211 */ /* 0x000fe400000f0eff */
[----:B-1----:R-:W-:-:S03]  /*2f80*/  LEA R2, P1, R26, R180, 0x1 ;  /* 0x000000b41a027211 */ /* 0x002fc600078208ff */
[----:B------:R1:W3:Y:S01]  /*2f90*/  LDG.E.U16 R14, [R4.64] ;  /* 0x00000004040e7981 */ /* 0x0002e2000c1e1500 */
[-C--:B------:R-:W-:Y:S02]  /*2fa0*/  LEA.HI.X.SX32 R3, R26, R181.reuse, 0x1, P1 ;  /* 0x000000b51a037211 */ /* 0x080fe400008f0eff */
[-C--:B0-----:R-:W-:Y:S01]  /*2fb0*/  LEA R6, P0, R38, R180.reuse, 0x1 ;  /* 0x000000b426067211 */ /* 0x081fe200078008ff */
[----:B------:R-:W-:Y:S02]  /*2fc0*/  IMAD R26, R150, 0x2, R171 ;  /* 0x00000002961a7824 */ /* 0x000fe400078e02ab */
[----:B------:R0:W3:Y:S01]  /*2fd0*/  LDG.E.U16 R60, [R2.64] ;  /* 0x00000004023c7981 */ /* 0x0000e2000c1e1500 */
[-C--:B------:R-:W-:Y:S02]  /*2fe0*/  LEA.HI.X.SX32 R7, R38, R181.reuse, 0x1, P0 ;  /* 0x000000b526077211 */ /* 0x080fe400000f0eff */
[C---:B-1----:R-:W-:Y:S02]  /*2ff0*/  LEA R4, P0, R13.reuse, R180, 0x1 ;  /* 0x000000b40d047211 */ /* 0x042fe400078008ff */
[----:B------:R-:W-:Y:S01]  /*3000*/  LEA R166, R150, R26, 0x1 ;  /* 0x0000001a96a67211 */ /* 0x000fe200078e08ff */
[----:B------:R1:W3:Y:S01]  /*3010*/  LDG.E.U16 R38, [R6.64] ;  /* 0x0000000406267981 */ /* 0x0002e2000c1e1500 */
[----:B------:R-:W-:-:S03]  /*3020*/  LEA.HI.X.SX32 R5, R13, R181, 0x1, P0 ;  /* 0x000000b50d057211 */ /* 0x000fc600000f0eff */
[----:B------:R-:W-:Y:S02]  /*3030*/  IMAD R156, R150, 0x2, R166 ;  /* 0x00000002969c7824 */ /* 0x000fe400078e02a6 */
[----:B------:R0:W3:Y:S01]  /*3040*/  LDG.E.U16 R13, [R4.64] ;  /* 0x00000004040d7981 */ /* 0x0000e2000c1e1500 */
[----:B-1----:R-:W-:Y:S01]  /*3050*/  LEA R6, P0, R36, R180, 0x1 ;  /* 0x000000b424067211 */ /* 0x002fe200078008ff */
[----:B------:R-:W-:-:S03]  /*3060*/  IMAD R173, R150, 0x2, R156 ;  /* 0x0000000296ad7824 */ /* 0x000fc600078e029c */
[----:B------:R-:W-:Y:S02]  /*3070*/  LEA.HI.X.SX32 R7, R36, R181, 0x1, P0 ;  /* 0x000000b524077211 */ /* 0x000fe400000f0eff */
[----:B0-----:R-:W-:-:S03]  /*3080*/  LEA R4, P0, R12, R180, 0x1 ;  /* 0x000000b40c047211 */ /* 0x001fc600078008ff */
[----:B------:R0:W3:Y:S01]  /*3090*/  LDG.E.U16 R37, [R6.64] ;  /* 0x0000000406257981 */ /* 0x0000e2000c1e1500 */
[----:B------:R-:W-:Y:S02]  /*30a0*/  LEA.HI.X.SX32 R5, R12, R181, 0x1, P0 ;  /* 0x000000b50c057211 */ /* 0x000fe400000f0eff */
[C---:B------:R-:W-:Y:S02]  /*30b0*/  LEA R50, R150.reuse, R173, 0x1 ;  /* 0x000000ad96327211 */ /* 0x040fe400078e08ff */
[-C--:B------:R-:W-:Y:S01]  /*30c0*/  LEA R2, P1, R9, R180.reuse, 0x1 ;  /* 0x000000b409027211 */ /* 0x080fe200078208ff */
[----:B------:R1:W3:Y:S01]  /*30d0*/  LDG.E.U16 R12, [R4.64] ;  /* 0x00000004040c7981 */ /* 0x0002e2000c1e1500 */
[----:B0-----:R-:W-:Y:S01]  /*30e0*/  LEA R6, P0, R11, R180, 0x1 ;  /* 0x000000b40b067211 */ /* 0x001fe200078008ff */
[----:B------:R-:W-:-:S03]  /*30f0*/  IMAD R170, R150, 0x2, R50 ;  /* 0x0000000296aa7824 */ /* 0x000fc600078e0232 */
[-C--:B------:R-:W-:Y:S02]  /*3100*/  LEA.HI.X.SX32 R7, R11, R181.reuse, 0x1, P0 ;  /* 0x000000b50b077211 */ /* 0x080fe400000f0eff */
[----:B-1----:R-:W-:Y:S01]  /*3110*/  LEA R4, P0, R8, R180, 0x1 ;  /* 0x000000b408047211 */ /* 0x002fe200078008ff */
[----:B------:R-:W-:Y:S01]  /*3120*/  IMAD R158, R150, 0x2, R170 ;  /* 0x00000002969e7824 */ /* 0x000fe200078e02aa */
[-C--:B------:R-:W-:Y:S01]  /*3130*/  LEA.HI.X.SX32 R3, R9, R181.reuse, 0x1, P1 ;  /* 0x000000b509037211 */ /* 0x080fe200008f0eff */
[----:B------:R0:W3:Y:S01]  /*3140*/  LDG.E.U16 R36, [R6.64] ;  /* 0x0000000406247981 */ /* 0x0000e2000c1e1500 */
[----:B------:R-:W-:-:S03]  /*3150*/  LEA.HI.X.SX32 R5, R8, R181, 0x1, P0 ;  /* 0x000000b508057211 */ /* 0x000fc600000f0eff */
[----:B------:R1:W3:Y:S04]  /*3160*/  LDG.E.U16 R59, [R2.64] ;  /* 0x00000004023b7981 */ /* 0x0002e8000c1e1500 */
[----:B------:R0:W3:Y:S01]  /*3170*/  LDG.E.U16 R11, [R4.64] ;  /* 0x00000004040b7981 */ /* 0x0000e2000c1e1500 */
[----:B------:R-:W-:Y:S02]  /*3180*/  LEA R8, P0, R25, R180, 0x1 ;  /* 0x000000b419087211 */ /* 0x000fe400078008ff */
[----:B-1----:R-:W-:Y:S02]  /*3190*/  LEA R2, R150, R158, 0x1 ;  /* 0x0000009e96027211 */ /* 0x002fe400078e08ff */
[----:B0-----:R-:W-:-:S04]  /*31a0*/  LEA R4, P1, R27, R180, 0x1 ;  /* 0x000000b41b047211 */ /* 0x001fc800078208ff */
[-C--:B------:R-:W-:Y:S01]  /*31b0*/  LEA.HI.X.SX32 R5, R27, R181.reuse, 0x1, P1 ;  /* 0x000000b51b057211 */ /* 0x080fe200008f0eff */
[----:B------:R-:W-:Y:S01]  /*31c0*/  IMAD R27, R150, 0x2, R2 ;  /* 0x00000002961b7824 */ /* 0x000fe200078e0202 */
[-C--:B------:R-:W-:Y:S02]  /*31d0*/  LEA.HI.X.SX32 R9, R25, R181.reuse, 0x1, P0 ;  /* 0x000000b519097211 */ /* 0x080fe400000f0eff */
[----:B------:R-:W-:Y:S01]  /*31e0*/  LEA R6, P0, R24, R180, 0x1 ;  /* 0x000000b418067211 */ /* 0x000fe200078008ff */
[----:B------:R-:W-:Y:S01]  /*31f0*/  IMAD R168, R150, 0x2, R27 ;  /* 0x0000000296a87824 */ /* 0x000fe200078e021b */
[----:B------:R0:W3:Y:S02]  /*3200*/  LDG.E.U16 R56, [R4.64] ;  /* 0x0000000404387981 */ /* 0x0000e4000c1e1500 */
[----:B------:R-:W-:Y:S02]  /*3210*/  LEA.HI.X.SX32 R7, R24, R181, 0x1, P0 ;  /* 0x000000b518077211 */ /* 0x000fe400000f0eff */
[----:B------:R1:W3:Y:S01]  /*3220*/  LDG.E.U16 R58, [R8.64] ;  /* 0x00000004083a7981 */ /* 0x0002e2000c1e1500 */
[----:B------:R-:W-:-:S03]  /*3230*/  LEA R160, R150, R168, 0x1 ;  /* 0x000000a896a07211 */ /* 0x000fc600078e08ff */
[----:B------:R0:W3:Y:S01]  /*3240*/  LDG.E.U16 R57, [R6.64] ;  /* 0x0000000406397981 */ /* 0x0000e2000c1e1500 */
[----:B-1----:R-:W-:Y:S01]  /*3250*/  LEA R8, P0, R35, R180, 0x1 ;  /* 0x000000b423087211 */ /* 0x002fe200078008ff */
[----:B------:R-:W-:-:S03]  /*3260*/  IMAD R3, R150, 0x2, R160 ;  /* 0x0000000296037824 */ /* 0x000fc600078e02a0 */
[-C--:B------:R-:W-:Y:S02]  /*3270*/  LEA.HI.X.SX32 R9, R35, R181.reuse, 0x1, P0 ;  /* 0x000000b523097211 */ /* 0x080fe400000f0eff */
[CC--:B0-----:R-:W-:Y:S02]  /*3280*/  LEA R6, P0, R34.reuse, R180.reuse, 0x1 ;  /* 0x000000b422067211 */ /* 0x0c1fe400078008ff */
[CC--:B------:R-:W-:Y:S01]  /*3290*/  LEA R4, P1, R49.reuse, R180.reuse, 0x1 ;  /* 0x000000b431047211 */ /* 0x0c0fe200078208ff */
[----:B------:R0:W3:Y:S01]  /*32a0*/  LDG.E.U16 R55, [R8.64] ;  /* 0x0000000408377981 */ /* 0x0000e2000c1e1500 */
[-C--:B------:R-:W-:Y:S01]  /*32b0*/  LEA.HI.X.SX32 R7, R34, R181.reuse, 0x1, P0 ;  /* 0x000000b522077211 */ /* 0x080fe200000f0eff */
[----:B------:R-:W-:Y:S01]  /*32c0*/  IMAD R34, R150, 0x2, R3 ;  /* 0x0000000296227824 */ /* 0x000fe200078e0203 */
[----:B------:R-:W-:Y:S02]  /*32d0*/  LEA.HI.X.SX32 R5, R49, R181, 0x1, P1 ;  /* 0x000000b531057211 */ /* 0x000fe400008f0eff */
[----:B------:R-:W-:Y:S01]  /*32e0*/  LEA R24, P0, R26, R180, 0x1 ;  /* 0x000000b41a187211 */ /* 0x000fe200078008ff */
[----:B------:R1:W3:Y:S01]  /*32f0*/  LDG.E.U16 R54, [R6.64] ;  /* 0x0000000406367981 */ /* 0x0002e2000c1e1500 */
[----:B------:R-:W-:-:S02]  /*3300*/  LEA R172, R150, R34, 0x1 ;  /* 0x0000002296ac7211 */ /* 0x000fc400078e08ff */
[----:B------:R-:W-:Y:S01]  /*3310*/  LEA.HI.X.SX32 R25, R26, R181, 0x1, P0 ;  /* 0x000000b51a197211 */ /* 0x000fe200000f0eff */
[----:B------:R5:W3:Y:S02]  /*3320*/  LDG.E.U16 R53, [R4.64] ;  /* 0x0000000404357981 */ /* 0x000ae4000c1e1500 */
[----:B------:R-:W-:Y:S01]  /*3330*/  IMAD R162, R150, 0x2, R172 ;  /* 0x0000000296a27824 */ /* 0x000fe200078e02ac */
[-C--:B0-----:R-:W-:Y:S01]  /*3340*/  LEA R8, P1, R27, R180.reuse, 0x1 ;  /* 0x000000b41b087211 */ /* 0x081fe200078208ff */
[----:B------:R0:W3:Y:S01]  /*3350*/  LDG.E.U16 R52, [R24.64] ;  /* 0x0000000418347981 */ /* 0x0000e2000c1e1500 */
[----:B-1----:R-:W-:Y:S01]  /*3360*/  LEA R6, P0, R50, R180, 0x1 ;  /* 0x000000b432067211 */ /* 0x002fe200078008ff */
[----:B-----5:R-:W-:-:S03]  /*3370*/  IMAD R4, R150, 0x2, R162 ;  /* 0x0000000296047824 */ /* 0x020fc600078e02a2 */
[-C--:B------:R-:W-:Y:S02]  /*3380*/  LEA.HI.X.SX32 R7, R50, R181.reuse, 0x1, P0 ;  /* 0x000000b532077211 */ /* 0x080fe400000f0eff */
[----:B------:R-:W-:Y:S02]  /*3390*/  LEA.HI.X.SX32 R9, R27, R181, 0x1, P1 ;  /* 0x000000b51b097211 */ /* 0x000fe400008f0eff */
[----:B0-----:R-:W-:Y:S01]  /*33a0*/  LEA R24, R150, R4, 0x1 ;  /* 0x0000000496187211 */ /* 0x001fe200078e08ff */
[----:B------:R0:W5:Y:S01]  /*33b0*/  LDG.E.U16 R25, [R6.64] ;  /* 0x0000000406197981 */ /* 0x000162000c1e1500 */
[----:B------:R-:W-:-:S03]  /*33c0*/  LEA R26, P0, R34, R180, 0x1 ;  /* 0x000000b4221a7211 */ /* 0x000fc600078008ff */
[----:B------:R1:W3:Y:S01]  /*33d0*/  LDG.E.U16 R51, [R8.64] ;  /* 0x0000000408337981 */ /* 0x0002e2000c1e1500 */
[----:B------:R-:W-:Y:S02]  /*33e0*/  LEA.HI.X.SX32 R27, R34, R181, 0x1, P0 ;  /* 0x000000b5221b7211 */ /* 0x000fe400000f0eff */
[----:B0-----:R-:W-:-:S03]  /*33f0*/  LEA R6, P1, R24, R180, 0x1 ;  /* 0x000000b418067211 */ /* 0x001fc600078208ff */
[----:B------:R0:W3:Y:S01]  /*3400*/  LDG.E.U16 R50, [R26.64] ;  /* 0x000000041a327981 */ /* 0x0000e2000c1e1500 */
[CC--:B-1----:R-:W-:Y:S02]  /*3410*/  LEA R8, P0, R33.reuse, R180.reuse, 0x1 ;  /* 0x000000b421087211 */ /* 0x0c2fe400078008ff */
[-C--:B------:R-:W-:Y:S02]  /*3420*/  LEA.HI.X.SX32 R7, R24, R181.reuse, 0x1, P1 ;  /* 0x000000b518077211 */ /* 0x080fe400008f0eff */
[-C--:B------:R-:W-:Y:S02]  /*3430*/  LEA.HI.X.SX32 R9, R33, R181.reuse, 0x1, P0 ;  /* 0x000000b521097211 */ /* 0x080fe400000f0eff */
[CC--:B0-----:R-:W-:Y:S01]  /*3440*/  LEA R26, P0, R32.reuse, R180.reuse, 0x1 ;  /* 0x000000b4201a7211 */ /* 0x0c1fe200078008ff */
[----:B------:R0:W3:Y:S03]  /*3450*/  LDG.E.U16 R49, [R6.64] ;  /* 0x0000000406317981 */ /* 0x0000e6000c1e1500 */
[----:B------:R-:W-:Y:S01]  /*3460*/  LEA.HI.X.SX32 R27, R32, R181, 0x1, P0 ;  /* 0x000000b5201b7211 */ /* 0x000fe200000f0eff */
[----:B------:R1:W3:Y:S01]  /*3470*/  LDG.E.U16 R35, [R8.64] ;  /* 0x0000000408237981 */ /* 0x0002e2000c1e1500 */
[----:B0-----:R-:W-:-:S04]  /*3480*/  LEA R6, P1, R10, R180, 0x1 ;  /* 0x000000b40a067211 */ /* 0x001fc800078208ff */
[-C--:B------:R-:W-:Y:S02]  /*3490*/  LEA.HI.X.SX32 R7, R10, R181.reuse, 0x1, P1 ;  /* 0x000000b50a077211 */ /* 0x080fe400008f0eff */
[CC--:B-1----:R-:W-:Y:S01]  /*34a0*/  LEA R8, P0, R28.reuse, R180.reuse, 0x1 ;  /* 0x000000b41c087211 */ /* 0x0c2fe200078008ff */
[----:B------:R0:W3:Y:S03]  /*34b0*/  LDG.E.U16 R10, [R26.64] ;  /* 0x000000041a0a7981 */ /* 0x0000e6000c1e1500 */
[----:B------:R-:W-:Y:S01]  /*34c0*/  LEA.HI.X.SX32 R9, R28, R181, 0x1, P0 ;  /* 0x000000b51c097211 */ /* 0x000fe200000f0eff */
[----:B------:R1:W3:Y:S05]  /*34d0*/  LDG.E.U16 R34, [R6.64] ;  /* 0x0000000406227981 */ /* 0x0002ea000c1e1500 */
[----:B------:R1:W3:Y:S01]  /*34e0*/  LDG.E.U16 R9, [R8.64] ;  /* 0x0000000408097981 */ /* 0x0002e2000c1e1500 */
[----:B0-----:R-:W-:-:S02]  /*34f0*/  LEA R26, P1, R31, R180, 0x1 ;  /* 0x000000b41f1a7211 */ /* 0x001fc400078208ff */
[-C--:B-1----:R-:W-:Y:S02]  /*3500*/  LEA R6, P0, R29, R180.reuse, 0x1 ;  /* 0x000000b41d067211 */ /* 0x082fe400078008ff */
[-C--:B------:R-:W-:Y:S02]  /*3510*/  LEA.HI.X.SX32 R27, R31, R181.reuse, 0x1, P1 ;  /* 0x000000b51f1b7211 */ /* 0x080fe400008f0eff */
[-C--:B------:R-:W-:Y:S02]  /*3520*/  LEA.HI.X.SX32 R7, R29, R181.reuse, 0x1, P0 ;  /* 0x000000b51d077211 */ /* 0x080fe400000f0eff */
[CC--:B------:R-:W-:Y:S01]  /*3530*/  LEA R28, P1, R30.reuse, R180.reuse, 0x1 ;  /* 0x000000b41e1c7211 */ /* 0x0c0fe200078208ff */
[----:B------:R0:W3:Y:S03]  /*3540*/  LDG.E.U16 R33, [R26.64] ;  /* 0x000000041a217981 */ /* 0x0000e6000c1e1500 */
[----:B------:R-:W-:Y:S01]  /*3550*/  LEA.HI.X.SX32 R29, R30, R181, 0x1, P1 ;  /* 0x000000b51e1d7211 */ /* 0x000fe200008f0eff */
[----:B------:R1:W3:Y:S04]  /*3560*/  LDG.E.U16 R8, [R6.64] ;  /* 0x0000000406087981 */ /* 0x0002e8000c1e1500 */
[----:B------:R4:W3:Y:S01]  /*3570*/  LDG.E.U16 R32, [R28.64] ;  /* 0x000000041c207981 */ /* 0x0008e2000c1e1500 */
[----:B0-----:R-:W-:-:S02]  /*3580*/  LEA R26, P0, R70, R180, 0x1 ;  /* 0x000000b4461a7211 */ /* 0x001fc400078008ff */
[CC--:B-1----:R-:W-:Y:S02]  /*3590*/  LEA R6, P1, R71.reuse, R180.reuse, 0x1 ;  /* 0x000000b447067211 */ /* 0x0c2fe400078208ff */
[-C--:B------:R-:W-:Y:S02]  /*35a0*/  LEA.HI.X.SX32 R27, R70, R181.reuse, 0x1, P0 ;  /* 0x000000b5461b7211 */ /* 0x080fe400000f0eff */
[-C--:B------:R-:W-:Y:S02]  /*35b0*/  LEA.HI.X.SX32 R7, R71, R181.reuse, 0x1, P1 ;  /* 0x000000b547077211 */ /* 0x080fe400008f0eff */
[CC--:B----4-:R-:W-:Y:S01]  /*35c0*/  LEA R28, P0, R164.reuse, R180.reuse, 0x1 ;  /* 0x000000b4a41c7211 */ /* 0x0d0fe200078008ff */
[----:B------:R0:W4:Y:S03]  /*35d0*/  LDG.E.U16 R31, [R26.64] ;  /* 0x000000041a1f7981 */ /* 0x000126000c1e1500 */
[----:B------:R-:W-:Y:S01]  /*35e0*/  LEA.HI.X.SX32 R29, R164, R181, 0x1, P0 ;  /* 0x000000b5a41d7211 */ /* 0x000fe200000f0eff */
[----:B------:R1:W3:Y:S01]  /*35f0*/  LDG.E.U16 R30, [R6.64] ;  /* 0x00000004061e7981 */ /* 0x0002e2000c1e1500 */
[----:B0-----:R-:W-:-:S04]  /*3600*/  LEA R26, P1, R166, R180, 0x1 ;  /* 0x000000b4a61a7211 */ /* 0x001fc800078208ff */
[----:B------:R0:W3:Y:S01]  /*3610*/  LDG.E.U16 R29, [R28.64] ;  /* 0x000000041c1d7981 */ /* 0x0000e2000c1e1500 */
[----:B-1----:R-:W-:Y:S02]  /*3620*/  LEA R6, P0, R170, R180, 0x1 ;  /* 0x000000b4aa067211 */ /* 0x002fe400078008ff */
[-C--:B------:R-:W-:Y:S02]  /*3630*/  LEA.HI.X.SX32 R27, R166, R181.reuse, 0x1, P1 ;  /* 0x000000b5a61b7211 */ /* 0x080fe400008f0eff */
[----:B------:R-:W-:-:S03]  /*3640*/  LEA.HI.X.SX32 R7, R170, R181, 0x1, P0 ;  /* 0x000000b5aa077211 */ /* 0x000fc600000f0eff */
[----:B0-----:R0:W3:Y:S01]  /*3650*/  LDG.E.U16 R28, [R26.64] ;  /* 0x000000041a1c7981 */ /* 0x0010e2000c1e1500 */
[----:B------:R-:W-:-:S03]  /*3660*/  IMAD R164, R150, 0x2, R24 ;  /* 0x0000000296a47824 */ /* 0x000fc600078e0218 */
[----:B------:R1:W3:Y:S01]  /*3670*/  LDG.E.U16 R5, [R6.64] ;  /* 0x0000000406057981 */ /* 0x0002e2000c1e1500 */
[-C--:B0-----:R-:W-:Y:S02]  /*3680*/  LEA R26, P0, R168, R180.reuse, 0x1 ;  /* 0x000000b4a81a7211 */ /* 0x081fe400078008ff */
[-C--:B-1----:R-:W-:Y:S02]  /*3690*/  LEA R6, P1, R172, R180.reuse, 0x1 ;  /* 0x000000b4ac067211 */ /* 0x082fe400078208ff */
[-C--:B------:R-:W-:Y:S02]  /*36a0*/  LEA.HI.X.SX32 R27, R168, R181.reuse, 0x1, P0 ;  /* 0x000000b5a81b7211 */ /* 0x080fe400000f0eff */
[-C--:B------:R-:W-:Y:S02]  /*36b0*/  LEA.HI.X.SX32 R7, R172, R181.reuse, 0x1, P1 ;  /* 0x000000b5ac077211 */ /* 0x080fe400008f0eff */
[C---:B------:R-:W-:Y:S02]  /*36c0*/  LEA R70, P0, R164.reuse, R180, 0x1 ;  /* 0x000000b4a4467211 */ /* 0x040fe400078008ff */
[----:B------:R0:W3:Y:S02]  /*36d0*/  LDG.E.U16 R27, [R26.64] ;  /* 0x000000041a1b7981 */ /* 0x0000e4000c1e1500 */
[----:B------:R-:W-:-:S05]  /*36e0*/  LEA.HI.X.SX32 R71, R164, R181, 0x1, P0 ;  /* 0x000000b5a4477211 */ /* 0x000fca00000f0eff */
[----:B------:R1:W3:Y:S04]  /*36f0*/  LDG.E.U16 R24, [R70.64] ;  /* 0x0000000446187981 */ /* 0x0002e8000c1e1500 */
[----:B0-----:R0:W3:Y:S02]  /*3700*/  LDG.E.U16 R26, [R6.64] ;  /* 0x00000004061a7981 */ /* 0x0010e4000c1e1500 */
[----:B0-----:R-:W-:-:S04]  /*3710*/  LEA R6, P0, R76, R180, 0x1 ;  /* 0x000000b44c067211 */ /* 0x001fc800078008ff */
[----:B------:R-:W-:Y:S02]  /*3720*/  LEA.HI.X.SX32 R7, R76, R181, 0x1, P0 ;  /* 0x000000b54c077211 */ /* 0x000fe400000f0eff */
[----:B------:R-:W-:-:S04]  /*3730*/  LEA R76, P0, R77, R180, 0x1 ;  /* 0x000000b44d4c7211 */ /* 0x000fc800078008ff */
[-C--:B------:R-:W-:Y:S01]  /*3740*/  LEA.HI.X.SX32 R77, R77, R181.reuse, 0x1, P0 ;  /* 0x000000b54d4d7211 */ /* 0x080fe200000f0eff */
[----:B------:R-:W-:Y:S01]  /*3750*/  IMAD R164, R150, 0x2, R164 ;  /* 0x0000000296a47824 */ /* 0x000fe200078e02a4 */
[CC--:B-1----:R-:W-:Y:S01]  /*3760*/  LEA R70, P0, R152.reuse, R180.reuse, 0x1 ;  /* 0x000000b498467211 */ /* 0x0c2fe200078008ff */
[----:B------:R0:W3:Y:S03]  /*3770*/  LDG.E.U16 R7, [R6.64] ;  /* 0x0000000406077981 */ /* 0x0000e6000c1e1500 */
[----:B------:R-:W-:Y:S02]  /*3780*/  LEA.HI.X.SX32 R71, R152, R181, 0x1, P0 ;  /* 0x000000b598477211 */ /* 0x000fe400000f0eff */
[----:B------:R-:W-:-:S03]  /*3790*/  LEA R186, P0, R154, R180, 0x1 ;  /* 0x000000b49aba7211 */ /* 0x000fc600078008ff */
[----:B------:R1:W3:Y:S01]  /*37a0*/  LDG.E.U16 R185, [R70.64] ;  /* 0x0000000446b97981 */ /* 0x0002e2000c1e1500 */
[----:B------:R-:W-:-:S03]  /*37b0*/  LEA.HI.X.SX32 R187, R154, R181, 0x1, P0 ;  /* 0x000000b59abb7211 */ /* 0x000fc600000f0eff */
[----:B--2---:R2:W-:Y:S04]  /*37c0*/  STS.U16 [R0+0x8400], R74 ;  /* 0x0084004a00007388 */ /* 0x0045e80000000400 */
[----:B------:R2:W3:Y:S01]  /*37d0*/  LDG.E.U16 R186, [R186.64] ;  /* 0x00000004baba7981 */ /* 0x0004e2000c1e1500 */
[----:B-1----:R-:W-:-:S03]  /*37e0*/  LEA R70, P0, R156, R180, 0x1 ;  /* 0x000000b49c467211 */ /* 0x002fc600078008ff */
[----:B0-----:R0:W3:Y:S01]  /*37f0*/  LDG.E.U16 R6, [R76.64] ;  /* 0x000000044c067981 */ /* 0x0010e2000c1e1500 */
[----:B------:R-:W-:Y:S02]  /*3800*/  LEA.HI.X.SX32 R71, R156, R181, 0x1, P0 ;  /* 0x000000b59c477211 */ /* 0x000fe400000f0eff */
[----:B------:R-:W-:-:S03]  /*3810*/  LEA R188, P0, R158, R180, 0x1 ;  /* 0x000000b49ebc7211 */ /* 0x000fc600078008ff */
[----:B--2---:R1:W2:Y:S01]  /*3820*/  LDG.E.U16 R187, [R70.64] ;  /* 0x0000000446bb7981 */ /* 0x0042a2000c1e1500 */
[----:B------:R-:W-:-:S05]  /*3830*/  LEA.HI.X.SX32 R189, R158, R181, 0x1, P0 ;  /* 0x000000b59ebd7211 */ /* 0x000fca00000f0eff */
[----:B------:R0:W2:Y:S01]  /*3840*/  LDG.E.U16 R188, [R188.64] ;  /* 0x00000004bcbc7981 */ /* 0x0000a2000c1e1500 */
[----:B-1----:R-:W-:-:S04]  /*3850*/  LEA R70, P0, R160, R180, 0x1 ;  /* 0x000000b4a0467211 */ /* 0x002fc800078008ff */
[----:B------:R-:W-:Y:S02]  /*3860*/  LEA.HI.X.SX32 R71, R160, R181, 0x1, P0 ;  /* 0x000000b5a0477211 */ /* 0x000fe400000f0eff */
[----:B------:R-:W-:-:S03]  /*3870*/  LEA R190, P0, R162, R180, 0x1 ;  /* 0x000000b4a2be7211 */ /* 0x000fc600078008ff */
[----:B0-----:R0:W2:Y:S01]  /*3880*/  LDG.E.U16 R189, [R70.64] ;  /* 0x0000000446bd7981 */ /* 0x0010a2000c1e1500 */
[-C--:B------:R-:W-:Y:S02]  /*3890*/  LEA.HI.X.SX32 R191, R162, R181.reuse, 0x1, P0 ;  /* 0x000000b5a2bf7211 */ /* 0x080fe400000f0eff */
[CC--:B------:R-:W-:Y:S02]  /*38a0*/  LEA R192, P0, R164.reuse, R180.reuse, 0x1 ;  /* 0x000000b4a4c07211 */ /* 0x0c0fe400078008ff */
[-C--:B------:R-:W-:Y:S01]  /*38b0*/  LEA R74, P1, R75, R180.reuse, 0x1 ;  /* 0x000000b44b4a7211 */ /* 0x080fe200078208ff */
[----:B------:R1:W-:Y:S01]  /*38c0*/  STS.U16 [R0+0x8c00], R82 ;  /* 0x008c005200007388 */ /* 0x0003e20000000400 */
[----:B------:R-:W-:Y:S02]  /*38d0*/  LEA.HI.X.SX32 R193, R164, R181, 0x1, P0 ;  /* 0x000000b5a4c17211 */ /* 0x000fe400000f0eff */
[-C--:B0-----:R-:W-:Y:S01]  /*38e0*/  LEA R70, P0, R72, R180.reuse, 0x1 ;  /* 0x000000b448467211 */ /* 0x081fe200078008ff */
[----:B------:R0:W-:Y:S01]  /*38f0*/  STS.U16 [R0], R84 ;  /* 0x0000005400007388 */ /* 0x0001e20000000400 */
[----:B------:R-:W-:-:S02]  /*3900*/  LEA R76, P2, R80, R180, 0x1 ;  /* 0x000000b4504c7211 */ /* 0x000fc400078408ff */
[-C--:B------:R-:W-:Y:S01]  /*3910*/  LEA.HI.X.SX32 R71, R72, R181.reuse, 0x1, P0 ;  /* 0x000000b548477211 */ /* 0x080fe200000f0eff */
[----:B------:R0:W-:Y:S01]  /*3920*/  STS.U16 [R0+0xc00], R90 ;  /* 0x000c005a00007388 */ /* 0x0001e20000000400 */
[-C--:B------:R-:W-:Y:S02]  /*3930*/  LEA R72, P0, R73, R180.reuse, 0x1 ;  /* 0x000000b449487211 */ /* 0x080fe400078008ff */
[-C--:B------:R-:W-:Y:S01]  /*3940*/  LEA.HI.X.SX32 R75, R75, R181.reuse, 0x1, P1 ;  /* 0x000000b54b4b7211 */ /* 0x080fe200008f0eff */
[----:B------:R0:W-:Y:S01]  /*3950*/  STS.U16 [R0+0x800], R88 ;  /* 0x0008005800007388 */ /* 0x0001e20000000400 */
[-C--:B------:R-:W-:Y:S02]  /*3960*/  LEA.HI.X.SX32 R73, R73, R181.reuse, 0x1, P0 ;  /* 0x000000b549497211 */ /* 0x080fe400000f0eff */
[----:B------:R-:W-:Y:S01]  /*3970*/  LEA.HI.X.SX32 R77, R80, R181, 0x1, P2 ;  /* 0x000000b5504d7211 */ /* 0x000fe200010f0eff */
[----:B------:R0:W-:Y:S01]  /*3980*/  STS.U16 [R0+0x1000], R92 ;  /* 0x0010005c00007388 */ /* 0x0001e20000000400 */
[----:B-1----:R-:W-:-:S02]  /*3990*/  LEA R82, P1, R83, R180, 0x1 ;  /* 0x000000b453527211 */ /* 0x002fc400078208ff */
[-C--:B------:R-:W-:Y:S01]  /*39a0*/  LEA R80, P0, R81, R180.reuse, 0x1 ;  /* 0x000000b451507211 */ /* 0x080fe200078008ff */
[----:B------:R1:W-:Y:S01]  /*39b0*/  STS.U16 [R0+0x1c00], R98 ;  /* 0x001c006200007388 */ /* 0x0003e20000000400 */
[-C--:B0-----:R-:W-:Y:S02]  /*39c0*/  LEA R84, P2, R85, R180.reuse, 0x1 ;  /* 0x000000b455547211 */ /* 0x081fe400078408ff */
[-C--:B------:R-:W-:Y:S01]  /*39d0*/  LEA.HI.X.SX32 R83, R83, R181.reuse, 0x1, P1 ;  /* 0x000000b553537211 */ /* 0x080fe200008f0eff */
[----:B------:R0:W-:Y:S01]  /*39e0*/  STS.U16 [R0+0x1800], R96 ;  /* 0x0018006000007388 */ /* 0x0001e20000000400 */
[-C--:B------:R-:W-:Y:S02]  /*39f0*/  LEA.HI.X.SX32 R81, R81, R181.reuse, 0x1, P0 ;  /* 0x000000b551517211 */ /* 0x080fe400000f0eff */
[----:B------:R-:W-:Y:S01]  /*3a00*/  LEA.HI.X.SX32 R85, R85, R181, 0x1, P2 ;  /* 0x000000b555557211 */ /* 0x000fe200010f0eff */
[----:B------:R0:W-:Y:S01]  /*3a10*/  STS.U16 [R0+0x2000], R100 ;  /* 0x0020006400007388 */ /* 0x0001e20000000400 */
[----:B------:R-:W-:-:S02]  /*3a20*/  LEA R90, P1, R91, R180, 0x1 ;  /* 0x000000b45b5a7211 */ /* 0x000fc400078208ff */
[-C--:B------:R-:W-:Y:S01]  /*3a30*/  LEA R88, P0, R89, R180.reuse, 0x1 ;  /* 0x000000b459587211 */ /* 0x080fe200078008ff */
        /* <DEDUP_REMOVED lines=8> */
[-C--:B0-----:R-:W-:Y:S01]  /*3ac0*/  LEA R96, P0, R97, R180.reuse, 0x1 ;  /* 0x000000b461607211 */ /* 0x081fe200078008ff */
[----:B------:R0:W-:Y:S01]  /*3ad0*/  STS.U16 [R0+0x3c00], R114 ;  /* 0x003c007200007388 */ /* 0x0001e20000000400 */
[-C--:B------:R-:W-:Y:S02]  /*3ae0*/  LEA R100, P2, R101, R180.reuse, 0x1 ;  /* 0x000000b465647211 */ /* 0x080fe400078408ff */
        /* <DEDUP_REMOVED lines=14> */
[----:B0-----:R-:W-:-:S02]  /*3bd0*/  LEA R114, P1, R115, R180, 0x1 ;  /* 0x000000b473727211 */ /* 0x001fc400078208ff */
[-C--:B-1----:R-:W-:Y:S01]  /*3be0*/  LEA R112, P0, R113, R180.reuse, 0x1 ;  /* 0x000000b471707211 */ /* 0x082fe200078008ff */
[----:B------:R0:W-:Y:S01]  /*3bf0*/  STS.U16 [R0+0x5000], R124 ;  /* 0x0050007c00007388 */ /* 0x0001e20000000400 */
[-C--:B------:R-:W-:Y:S02]  /*3c00*/  LEA R116, P2, R117, R180.reuse, 0x1 ;  /* 0x000000b475747211 */ /* 0x080fe400078408ff */
[----:B------:R-:W-:Y:S01]  /*3c10*/  LEA R78, P3, R79, R180, 0x1 ;  /* 0x000000b44f4e7211 */ /* 0x000fe200078608ff */
[----:B------:R1:W-:Y:S01]  /*3c20*/  STS.U16 [R0+0x400], R86 ;  /* 0x0004005600007388 */ /* 0x0003e20000000400 */
[-C--:B------:R-:W-:Y:S02]  /*3c30*/  LEA.HI.X.SX32 R115, R115, R181.reuse, 0x1, P1 ;  /* 0x000000b573737211 */ /* 0x080fe400008f0eff */
[-C--:B------:R-:W-:Y:S01]  /*3c40*/  LEA.HI.X.SX32 R113, R113, R181.reuse, 0x1, P0 ;  /* 0x000000b571717211 */ /* 0x080fe200000f0eff */
[----:B------:R1:W-:Y:S01]  /*3c50*/  STS.U16 [R0+0x5c00], R130 ;  /* 0x005c008200007388 */ /* 0x0003e20000000400 */
[----:B------:R-:W-:-:S02]  /*3c60*/  LEA.HI.X.SX32 R117, R117, R181, 0x1, P2 ;  /* 0x000000b575757211 */ /* 0x000fc400010f0eff */
[-C--:B------:R-:W-:Y:S01]  /*3c70*/  LEA R122, P1, R123, R180.reuse, 0x1 ;  /* 0x000000b47b7a7211 */ /* 0x080fe200078208ff */
[----:B------:R5:W-:Y:S01]  /*3c80*/  STS.U16 [R0+0x5800], R128 ;  /* 0x0058008000007388 */ /* 0x000be20000000400 */
[-C--:B------:R-:W-:Y:S02]  /*3c90*/  LEA.HI.X.SX32 R79, R79, R181.reuse, 0x1, P3 ;  /* 0x000000b54f4f7211 */ /* 0x080fe400018f0eff */
[-C--:B------:R-:W-:Y:S01]  /*3ca0*/  LEA R120, P0, R121, R180.reuse, 0x1 ;  /* 0x000000b479787211 */ /* 0x080fe200078008ff */
[----:B------:R5:W-:Y:S01]  /*3cb0*/  STS.U16 [R0+0x6000], R132 ;  /* 0x0060008400007388 */ /* 0x000be20000000400 */
[-C--:B0-----:R-:W-:Y:S02]  /*3cc0*/  LEA R124, P2, R125, R180.reuse, 0x1 ;  /* 0x000000b47d7c7211 */ /* 0x081fe400078408ff */
[----:B-1----:R-:W-:Y:S01]  /*3cd0*/  LEA R86, P3, R87, R180, 0x1 ;  /* 0x000000b457567211 */ /* 0x002fe200078608ff */
[----:B------:R0:W-:Y:S01]  /*3ce0*/  STS.U16 [R0+0x1400], R94 ;  /* 0x0014005e00007388 */ /* 0x0001e20000000400 */
[----:B------:R-:W-:-:S02]  /*3cf0*/  LEA.HI.X.SX32 R123, R123, R181, 0x1, P1 ;  /* 0x000000b57b7b7211 */ /* 0x000fc400008f0eff */
[-C--:B------:R-:W-:Y:S01]  /*3d00*/  LEA.HI.X.SX32 R121, R121, R181.reuse, 0x1, P0 ;  /* 0x000000b579797211 */ /* 0x080fe200000f0eff */
[----:B------:R1:W-:Y:S01]  /*3d10*/  STS.U16 [R0+0x6c00], R138 ;  /* 0x006c008a00007388 */ /* 0x0003e20000000400 */
[-C--:B------:R-:W-:Y:S02]  /*3d20*/  LEA.HI.X.SX32 R125, R125, R181.reuse, 0x1, P2 ;  /* 0x000000b57d7d7211 */ /* 0x080fe400010f0eff */
[-C--:B------:R-:W-:Y:S01]  /*3d30*/  LEA R130, P1, R131, R180.reuse, 0x1 ;  /* 0x000000b483827211 */ /* 0x080fe200078208ff */
[----:B------:R1:W-:Y:S01]  /*3d40*/  STS.U16 [R0+0x6800], R136 ;  /* 0x0068008800007388 */ /* 0x0003e20000000400 */
[----:B------:R-:W-:Y:S02]  /*3d50*/  LEA.HI.X.SX32 R87, R87, R181, 0x1, P3 ;  /* 0x000000b557577211 */ /* 0x000fe400018f0eff */
[-C--:B-----5:R-:W-:Y:S01]  /*3d60*/  LEA R128, P0, R129, R180.reuse, 0x1 ;  /* 0x000000b481807211 */ /* 0x0a0fe200078008ff */
[----:B------:R5:W-:Y:S01]  /*3d70*/  STS.U16 [R0+0x7000], R140 ;  /* 0x0070008c00007388 */ /* 0x000be20000000400 */
[----:B------:R-:W-:-:S02]  /*3d80*/  LEA R132, P2, R133, R180, 0x1 ;  /* 0x000000b485847211 */ /* 0x000fc400078408ff */
[-C--:B0-----:R-:W-:Y:S01]  /*3d90*/  LEA R94, P3, R95, R180.reuse, 0x1 ;  /* 0x000000b45f5e7211 */ /* 0x081fe200078608ff */
[----:B------:R0:W-:Y:S01]  /*3da0*/  STS.U16 [R0+0x2400], R102 ;  /* 0x0024006600007388 */ /* 0x0001e20000000400 */
[-C--:B------:R-:W-:Y:S02]  /*3db0*/  LEA.HI.X.SX32 R131, R131, R181.reuse, 0x1, P1 ;  /* 0x000000b583837211 */ /* 0x080fe400008f0eff */
[-C--:B------:R-:W-:Y:S01]  /*3dc0*/  LEA.HI.X.SX32 R129, R129, R181.reuse, 0x1, P0 ;  /* 0x000000b581817211 */ /* 0x080fe200000f0eff */
[----:B------:R0:W-:Y:S01]  /*3dd0*/  STS.U16 [R0+0x7c00], R146 ;  /* 0x007c009200007388 */ /* 0x0001e20000000400 */
[-C--:B------:R-:W-:Y:S02]  /*3de0*/  LEA.HI.X.SX32 R133, R133, R181.reuse, 0x1, P2 ;  /* 0x000000b585857211 */ /* 0x080fe400010f0eff */
[----:B-1----:R-:W-:Y:S01]  /*3df0*/  LEA R138, P1, R139, R180, 0x1 ;  /* 0x000000b48b8a7211 */ /* 0x002fe200078208ff */
[----:B------:R1:W-:Y:S01]  /*3e00*/  STS.U16 [R0+0x7800], R144 ;  /* 0x0078009000007388 */ /* 0x0003e20000000400 */
[----:B------:R-:W-:-:S02]  /*3e10*/  LEA.HI.X.SX32 R95, R95, R181, 0x1, P3 ;  /* 0x000000b55f5f7211 */ /* 0x000fc400018f0eff */
[-C--:B------:R-:W-:Y:S01]  /*3e20*/  LEA R136, P0, R137, R180.reuse, 0x1 ;  /* 0x000000b489887211 */ /* 0x080fe200078008ff */
[----:B------:R1:W-:Y:S01]  /*3e30*/  STS.U16 [R0+0x8000], R148 ;  /* 0x0080009400007388 */ /* 0x0003e20000000400 */
[-C--:B-----5:R-:W-:Y:S02]  /*3e40*/  LEA R140, P2, R141, R180.reuse, 0x1 ;  /* 0x000000b48d8c7211 */ /* 0x0a0fe400078408ff */
[----:B0-----:R-:W-:Y:S01]  /*3e50*/  LEA R102, P3, R103, R180, 0x1 ;  /* 0x000000b467667211 */ /* 0x001fe200078608ff */
[----:B------:R0:W-:Y:S01]  /*3e60*/  STS.U16 [R0+0x3400], R110 ;  /* 0x0034006e00007388 */ /* 0x0001e20000000400 */
[-C--:B------:R-:W-:Y:S02]  /*3e70*/  LEA.HI.X.SX32 R139, R139, R181.reuse, 0x1, P1 ;  /* 0x000000b58b8b7211 */ /* 0x080fe400008f0eff */
[-C--:B------:R-:W-:Y:S01]  /*3e80*/  LEA.HI.X.SX32 R137, R137, R181.reuse, 0x1, P0 ;  /* 0x000000b589897211 */ /* 0x080fe200000f0eff */
[----:B------:R5:W2:Y:S01]  /*3e90*/  LDG.E.U16 R190, [R190.64] ;  /* 0x00000004bebe7981 */ /* 0x000aa2000c1e1500 */
[----:B------:R-:W-:-:S02]  /*3ea0*/  LEA.HI.X.SX32 R141, R141, R181, 0x1, P2 ;  /* 0x000000b58d8d7211 */ /* 0x000fc400010f0eff */
[-C--:B------:R-:W-:Y:S01]  /*3eb0*/  LEA R146, P1, R147, R180.reuse, 0x1 ;  /* 0x000000b493927211 */ /* 0x080fe200078208ff */
[----:B------:R5:W-:Y:S01]  /*3ec0*/  STS.U16 [R0+0x4400], R118 ;  /* 0x0044007600007388 */ /* 0x000be20000000400 */
[-C--:B------:R-:W-:Y:S02]  /*3ed0*/  LEA.HI.X.SX32 R103, R103, R181.reuse, 0x1, P3 ;  /* 0x000000b567677211 */ /* 0x080fe400018f0eff */
[-C--:B-1----:R-:W-:Y:S01]  /*3ee0*/  LEA R144, P0, R145, R180.reuse, 0x1 ;  /* 0x000000b491907211 */ /* 0x082fe200078008ff */
[----:B------:R1:W-:Y:S01]  /*3ef0*/  STS.U16 [R0+0x5400], R126 ;  /* 0x0054007e00007388 */ /* 0x0003e20000000400 */
[-C--:B------:R-:W-:Y:S02]  /*3f00*/  LEA R148, P2, R149, R180.reuse, 0x1 ;  /* 0x000000b495947211 */ /* 0x080fe400078408ff */
[----:B0-----:R-:W-:Y:S01]  /*3f10*/  LEA R110, P3, R111, R180, 0x1 ;  /* 0x000000b46f6e7211 */ /* 0x001fe200078608ff */
[----:B------:R0:W-:Y:S01]  /*3f20*/  STS.U16 [R0+0x6400], R134 ;  /* 0x0064008600007388 */ /* 0x0001e20000000400 */
[----:B------:R-:W-:-:S02]  /*3f30*/  LEA.HI.X.SX32 R147, R147, R181, 0x1, P1 ;  /* 0x000000b593937211 */ /* 0x000fc400008f0eff */
[----:B-----5:R-:W-:Y:S01]  /*3f40*/  LEA R191, R150, R164, 0x1 ;  /* 0x000000a496bf7211 */ /* 0x020fe200078e08ff */
[----:B------:R5:W-:Y:S01]  /*3f50*/  STS.U16 [R0+0x7400], R142 ;  /* 0x0074008e00007388 */ /* 0x000be20000000400 */
[-C--:B------:R-:W-:Y:S02]  /*3f60*/  LEA.HI.X.SX32 R145, R145, R181.reuse, 0x1, P0 ;  /* 0x000000b591917211 */ /* 0x080fe400000f0eff */
[-C--:B------:R-:W-:Y:S01]  /*3f70*/  LEA.HI.X.SX32 R149, R149, R181.reuse, 0x1, P2 ;  /* 0x000000b595957211 */ /* 0x080fe200010f0eff */
[----:B------:R0:W2:Y:S01]  /*3f80*/  LDG.E.U16 R192, [R192.64] ;  /* 0x00000004c0c07981 */ /* 0x0000a2000c1e1500 */
[-C--:B------:R-:W-:Y:S02]  /*3f90*/  LEA R152, P1, R153, R180.reuse, 0x1 ;  /* 0x000000b499987211 */ /* 0x080fe400078208ff */
[----:B------:R-:W-:Y:S02]  /*3fa0*/  LEA.HI.X.SX32 R111, R111, R181, 0x1, P3 ;  /* 0x000000b56f6f7211 */ /* 0x000fe400018f0eff */
[----:B------:R-:W-:-:S02]  /*3fb0*/  LEA R150, P0, R151, R180, 0x1 ;  /* 0x000000b497967211 */ /* 0x000fc400078008ff */
[-C--:B------:R-:W-:Y:S02]  /*3fc0*/  LEA R154, P2, R155, R180.reuse, 0x1 ;  /* 0x000000b49b9a7211 */ /* 0x080fe400078408ff */
[-C--:B------:R-:W-:Y:S01]  /*3fd0*/  LEA R118, P3, R119, R180.reuse, 0x1 ;  /* 0x000000b477767211 */ /* 0x080fe200078608ff */
[----:B0-----:R-:W2:Y:S01]  /*3fe0*/  LDL.LU R193, [R1+0x4] ;  /* 0x0000040001c17983 */ /* 0x001ea20000300800 */
[-C--:B------:R-:W-:Y:S02]  /*3ff0*/  LEA.HI.X.SX32 R153, R153, R181.reuse, 0x1, P1 ;  /* 0x000000b599997211 */ /* 0x080fe400008f0eff */
[-C--:B------:R-:W-:Y:S02]  /*4000*/  LEA.HI.X.SX32 R151, R151, R181.reuse, 0x1, P0 ;  /* 0x000000b597977211 */ /* 0x080fe400000f0eff */
[----:B------:R-:W-:Y:S02]  /*4010*/  LEA.HI.X.SX32 R155, R155, R181, 0x1, P2 ;  /* 0x000000b59b9b7211 */ /* 0x000fe400010f0eff */
[----:B------:R-:W-:-:S02]  /*4020*/  LEA R158, P1, R159, R180, 0x1 ;  /* 0x000000b49f9e7211 */ /* 0x000fc400078208ff */
[-C--:B------:R-:W-:Y:S02]  /*4030*/  LEA.HI.X.SX32 R119, R119, R181.reuse, 0x1, P3 ;  /* 0x000000b577777211 */ /* 0x080fe400018f0eff */
[-C--:B------:R-:W-:Y:S02]  /*4040*/  LEA R156, P0, R157, R180.reuse, 0x1 ;  /* 0x000000b49d9c7211 */ /* 0x080fe400078008ff */
[-C--:B------:R-:W-:Y:S02]  /*4050*/  LEA R160, P2, R161, R180.reuse, 0x1 ;  /* 0x000000b4a1a07211 */ /* 0x080fe400078408ff */
[----:B-1----:R-:W-:Y:S02]  /*4060*/  LEA R126, P3, R127, R180, 0x1 ;  /* 0x000000b47f7e7211 */ /* 0x002fe400078608ff */
[-C--:B------:R-:W-:Y:S02]  /*4070*/  LEA.HI.X.SX32 R159, R159, R181.reuse, 0x1, P1 ;  /* 0x000000b59f9f7211 */ /* 0x080fe400008f0eff */
[----:B------:R-:W-:-:S02]  /*4080*/  LEA.HI.X.SX32 R157, R157, R181, 0x1, P0 ;  /* 0x000000b59d9d7211 */ /* 0x000fc400000f0eff */
[-C--:B------:R-:W-:Y:S02]  /*4090*/  LEA.HI.X.SX32 R161, R161, R181.reuse, 0x1, P2 ;  /* 0x000000b5a1a17211 */ /* 0x080fe400010f0eff */
[-C--:B------:R-:W-:Y:S02]  /*40a0*/  LEA R164, P1, R165, R180.reuse, 0x1 ;  /* 0x000000b4a5a47211 */ /* 0x080fe400078208ff */
[----:B------:R-:W-:Y:S02]  /*40b0*/  LEA.HI.X.SX32 R127, R127, R181, 0x1, P3 ;  /* 0x000000b57f7f7211 */ /* 0x000fe400018f0eff */
[-C--:B------:R-:W-:Y:S02]  /*40c0*/  LEA R162, P0, R163, R180.reuse, 0x1 ;  /* 0x000000b4a3a27211 */ /* 0x080fe400078008ff */
[-C--:B------:R-:W-:Y:S02]  /*40d0*/  LEA R166, P2, R167, R180.reuse, 0x1 ;  /* 0x000000b4a7a67211 */ /* 0x080fe400078408ff */
[----:B------:R-:W-:-:S02]  /*40e0*/  LEA R134, P3, R135, R180, 0x1 ;  /* 0x000000b487867211 */ /* 0x000fc400078608ff */
[-C--:B------:R-:W-:Y:S02]  /*40f0*/  LEA.HI.X.SX32 R165, R165, R181.reuse, 0x1, P1 ;  /* 0x000000b5a5a57211 */ /* 0x080fe400008f0eff */
[-C--:B------:R-:W-:Y:S02]  /*4100*/  LEA.HI.X.SX32 R163, R163, R181.reuse, 0x1, P0 ;  /* 0x000000b5a3a37211 */ /* 0x080fe400000f0eff */
[-C--:B------:R-:W-:Y:S02]  /*4110*/  LEA.HI.X.SX32 R167, R167, R181.reuse, 0x1, P2 ;  /* 0x000000b5a7a77211 */ /* 0x080fe400010f0eff */
[-C--:B------:R-:W-:Y:S02]  /*4120*/  LEA R170, P1, R171, R180.reuse, 0x1 ;  /* 0x000000b4abaa7211 */ /* 0x080fe400078208ff */
[----:B------:R-:W-:Y:S02]  /*4130*/  LEA.HI.X.SX32 R135, R135, R181, 0x1, P3 ;  /* 0x000000b587877211 */ /* 0x000fe400018f0eff */
[----:B------:R-:W-:-:S02]  /*4140*/  LEA R168, P0, R169, R180, 0x1 ;  /* 0x000000b4a9a87211 */ /* 0x000fc400078008ff */
[-C--:B------:R-:W-:Y:S02]  /*4150*/  LEA R172, P2, R173, R180.reuse, 0x1 ;  /* 0x000000b4adac7211 */ /* 0x080fe400078408ff */
[-C--:B-----5:R-:W-:Y:S02]  /*4160*/  LEA R142, P3, R143, R180.reuse, 0x1 ;  /* 0x000000b48f8e7211 */ /* 0x0a0fe400078608ff */
[-C--:B------:R-:W-:Y:S02]  /*4170*/  LEA.HI.X.SX32 R171, R171, R181.reuse, 0x1, P1 ;  /* 0x000000b5abab7211 */ /* 0x080fe400008f0eff */
[-C--:B------:R-:W-:Y:S02]  /*4180*/  LEA.HI.X.SX32 R169, R169, R181.reuse, 0x1, P0 ;  /* 0x000000b5a9a97211 */ /* 0x080fe400000f0eff */
[----:B------:R-:W-:Y:S02]  /*4190*/  LEA.HI.X.SX32 R173, R173, R181, 0x1, P2 ;  /* 0x000000b5adad7211 */ /* 0x000fe400010f0eff */
[----:B------:R-:W-:-:S02]  /*41a0*/  LEA R176, P1, R3, R180, 0x1 ;  /* 0x000000b403b07211 */ /* 0x000fc400078208ff */
[-C--:B------:R-:W-:Y:S02]  /*41b0*/  LEA.HI.X.SX32 R143, R143, R181.reuse, 0x1, P3 ;  /* 0x000000b58f8f7211 */ /* 0x080fe400018f0eff */
[-C--:B------:R-:W-:Y:S02]  /*41c0*/  LEA R174, P0, R2, R180.reuse, 0x1 ;  /* 0x000000b402ae7211 */ /* 0x080fe400078008ff */
[-C--:B------:R-:W-:Y:S02]  /*41d0*/  LEA R178, P2, R4, R180.reuse, 0x1 ;  /* 0x000000b404b27211 */ /* 0x080fe400078408ff */
[----:B------:R-:W-:Y:S02]  /*41e0*/  LEA R180, P3, R191, R180, 0x1 ;  /* 0x000000b4bfb47211 */ /* 0x000fe400078608ff */
[-C--:B------:R-:W-:Y:S02]  /*41f0*/  LEA.HI.X.SX32 R177, R3, R181.reuse, 0x1, P1 ;  /* 0x000000b503b17211 */ /* 0x080fe400008f0eff */
[-C--:B------:R-:W-:Y:S01]  /*4200*/  LEA.HI.X.SX32 R175, R2, R181.reuse, 0x1, P0 ;  /* 0x000000b502af7211 */ /* 0x080fe200000f0eff */
[----:B------:R-:W5:Y:S01]  /*4210*/  LDL.LU R3, [R1+0xc] ;  /* 0x00000c0001037983 */ /* 0x000f620000300800 */
[----:B------:R-:W-:-:S02]  /*4220*/  LEA.HI.X.SX32 R179, R4, R181, 0x1, P2 ;  /* 0x000000b504b37211 */ /* 0x000fc400010f0eff */
[----:B------:R-:W-:Y:S01]  /*4230*/  LEA.HI.X.SX32 R181, R191, R181, 0x1, P3 ;  /* 0x000000b5bfb57211 */ /* 0x000fe200018f0eff */
[----:B------:R-:W4:Y:S04]  /*4240*/  LDL.LU R4, [R1+0x14] ;  /* 0x0000140001047983 */ /* 0x000f280000300800 */
[----:B------:R-:W4:Y:S04]  /*4250*/  LDL.LU R191, [R1+0x20] ;  /* 0x0000200001bf7983 */ /* 0x000f280000300800 */
[----:B------:R0:W-:Y:S04]  /*4260*/  STS.U16 [R0+0x9000], R202 ;  /* 0x009000ca00007388 */ /* 0x0001e80000000400 */
[----:B------:R1:W-:Y:S04]  /*4270*/  STS.U16 [R0+0x9400], R199 ;  /* 0x009400c700007388 */ /* 0x0003e80000000400 */
[----:B------:R1:W-:Y:S04]  /*4280*/  STS.U16 [R0+0x9800], R196 ;  /* 0x009800c400007388 */ /* 0x0003e80000000400 */
[----:B0-----:R-:W4:Y:S04]  /*4290*/  LDL.LU R202, [R1+0x2c] ;  /* 0x00002c0001ca7983 */ /* 0x001f280000300800 */
[----:B-1----:R-:W4:Y:S04]  /*42a0*/  LDL.LU R199, [R1+0x38] ;  /* 0x0000380001c77983 */ /* 0x002f280000300800 */
[----:B------:R-:W4:Y:S04]  /*42b0*/  LDL.LU R196, [R1+0x44] ;  /* 0x0000440001c47983 */ /* 0x000f280000300800 */
[----:B------:R0:W-:Y:S04]  /*42c0*/  STS.U16 [R0+0x9c00], R184 ;  /* 0x009c00b800007388 */ /* 0x0001e80000000400 */
[----:B------:R1:W-:Y:S04]  /*42d0*/  STS.U16 [R0+0xa000], R183 ;  /* 0x00a000b700007388 */ /* 0x0003e80000000400 */
[----:B------:R3:W-:Y:S04]  /*42e0*/  STS.U16 [R0+0xa400], R182 ;  /* 0x00a400b600007388 */ /* 0x0007e80000000400 */
[----:B0-----:R-:W4:Y:S04]  /*42f0*/  LDL.LU R184, [R1+0x50] ;  /* 0x0000500001b87983 */ /* 0x001f280000300800 */
[----:B-1----:R-:W4:Y:S04]  /*4300*/  LDL.LU R183, [R1+0x5c] ;  /* 0x00005c0001b77983 */ /* 0x002f280000300800 */
[----:B---3--:R-:W3:Y:S04]  /*4310*/  LDL.LU R182, [R1+0x68] ;  /* 0x0000680001b67983 */ /* 0x008ee80000300800 */
[----:B------:R0:W-:Y:S04]  /*4320*/  STS.U16 [R0+0xa800], R69 ;  /* 0x00a8004500007388 */ /* 0x0001e80000000400 */
[----:B0-----:R-:W3:Y:S01]  /*4330*/  LDL.LU R69, [R1+0x74] ;  /* 0x0000740001457983 */ /* 0x001ee20000300800 */
[----:B------:R-:W-:-:S03]  /*4340*/  LOP3.LUT R2, R0, 0x20, RZ, 0x3c, !PT ;  /* 0x0000002000027812 */ /* 0x000fc600078e3cff */
[----:B------:R0:W-:Y:S04]  /*4350*/  STS.U16 [R0+0xac00], R68 ;  /* 0x00ac004400007388 */ /* 0x0001e80000000400 */
[----:B------:R-:W-:Y:S04]  /*4360*/  STS.U16 [R0+0xb000], R67 ;  /* 0x00b0004300007388 */ /* 0x000fe80000000400 */
        /* <DEDUP_REMOVED lines=19> */
[----:B0-----:R-:W3:Y:S04]  /*44a0*/  LDL.LU R68, [R1+0x70] ;  /* 0x0000700001447983 */ /* 0x001ee80000300800 */
[----:B--2---:R-:W-:Y:S04]  /*44b0*/  STS.U16 [R2+0x2900], R193 ;  /* 0x002900c102007388 */ /* 0x004fe80000000400 */
[----:B-----5:R-:W-:Y:S04]  /*44c0*/  STS.U16 [R2+0x2500], R3 ;  /* 0x0025000302007388 */ /* 0x020fe80000000400 */
[----:B----4-:R-:W-:Y:S04]  /*44d0*/  STS.U16 [R2+0x1d00], R191 ;  /* 0x001d00bf02007388 */ /* 0x010fe80000000400 */
[----:B------:R-:W-:Y:S04]  /*44e0*/  STS.U16 [R2+0x1900], R202 ;  /* 0x001900ca02007388 */ /* 0x000fe80000000400 */
[----:B------:R-:W-:Y:S04]  /*44f0*/  STS.U16 [R2+0x1500], R199 ;  /* 0x001500c702007388 */ /* 0x000fe80000000400 */
[----:B------:R-:W-:Y:S04]  /*4500*/  STS.U16 [R2+0x1100], R196 ;  /* 0x001100c402007388 */ /* 0x000fe80000000400 */
[----:B------:R-:W-:Y:S04]  /*4510*/  STS.U16 [R2+0xd00], R184 ;  /* 0x000d00b802007388 */ /* 0x000fe80000000400 */
[----:B------:R-:W-:Y:S04]  /*4520*/  STS.U16 [R2+0x900], R183 ;  /* 0x000900b702007388 */ /* 0x000fe80000000400 */
[----:B---3--:R-:W-:Y:S04]  /*4530*/  STS.U16 [R2+0x500], R182 ;  /* 0x000500b602007388 */ /* 0x008fe80000000400 */
[----:B------:R0:W-:Y:S04]  /*4540*/  STS.U16 [R2+0x100], R69 ;  /* 0x0001004502007388 */ /* 0x0001e80000000400 */
[----:B0-----:R-:W2:Y:S04]  /*4550*/  LDL.LU R69, [R1+0x64] ;  /* 0x0000640001457983 */ /* 0x001ea80000300800 */
[----:B------:R-:W3:Y:S04]  /*4560*/  LDL.LU R182, [R1+0x58] ;  /* 0x0000580001b67983 */ /* 0x000ee80000300800 */
[----:B------:R-:W4:Y:S04]  /*4570*/  LDL.LU R183, [R1+0x4c] ;  /* 0x00004c0001b77983 */ /* 0x000f280000300800 */
[----:B------:R-:W5:Y:S04]  /*4580*/  LDL.LU R184, [R1+0x40] ;  /* 0x0000400001b87983 */ /* 0x000f680000300800 */
[----:B------:R-:W2:Y:S04]  /*4590*/  LDL.LU R196, [R1+0x34] ;  /* 0x0000340001c47983 */ /* 0x000ea80000300800 */
[----:B------:R-:W2:Y:S04]  /*45a0*/  LDL.LU R199, [R1+0x28] ;  /* 0x0000280001c77983 */ /* 0x000ea80000300800 */
[----:B------:R-:W2:Y:S04]  /*45b0*/  LDL.LU R202, [R1+0x1c] ;  /* 0x00001c0001ca7983 */ /* 0x000ea80000300800 */
[----:B------:R-:W2:Y:S04]  /*45c0*/  LDL.LU R191, [R1+0x10] ;  /* 0x0000100001bf7983 */ /* 0x000ea80000300800 */
[----:B------:R-:W2:Y:S04]  /*45d0*/  LDL.LU R3, [R1+0x8] ;  /* 0x0000080001037983 */ /* 0x000ea80000300800 */
[----:B------:R-:W2:Y:S04]  /*45e0*/  LDL.LU R193, [R1] ;  /* 0x0000000001c17983 */ /* 0x000ea80000300800 */
[----:B------:R0:W-:Y:S04]  /*45f0*/  STS.U16 [R2+0x2100], R4 ;  /* 0x0021000402007388 */ /* 0x0001e80000000400 */
[----:B------:R-:W-:Y:S01]  /*4600*/  STS.U16 [R2+0x2d00], R252 ;  /* 0x002d00fc02007388 */ /* 0x000fe20000000400 */
[----:B0-----:R-:W-:-:S03]  /*4610*/  LOP3.LUT R4, R0, 0x40, RZ, 0x3c, !PT ;  /* 0x0000004000047812 */ /* 0x001fc600078e3cff */
        /* <DEDUP_REMOVED lines=52> */
[----:B---3--:R0:W-:Y:S04]  /*4960*/  STS.U16 [R4+0xa00], R182 ;  /* 0x000a00b604007388 */ /* 0x0081e80000000400 */
[----:B----4-:R1:W-:Y:S04]  /*4970*/  STS.U16 [R4+0xe00], R183 ;  /* 0x000e00b704007388 */ /* 0x0103e80000000400 */
[----:B-----5:R3:W-:Y:S04]  /*4980*/  STS.U16 [R4+0x1200], R184 ;  /* 0x001200b804007388 */ /* 0x0207e80000000400 */
[----:B0-----:R-:W4:Y:S04]  /*4990*/  LDL.LU R182, [R1+0x6c] ;  /* 0x00006c0001b67983 */ /* 0x001f280000300800 */
[----:B-1----:R-:W5:Y:S04]  /*49a0*/  LDL.LU R183, [R1+0x60] ;  /* 0x0000600001b77983 */ /* 0x002f680000300800 */
[----:B--2---:R0:W-:Y:S04]  /*49b0*/  STS.U16 [R4+0x1600], R196 ;  /* 0x001600c404007388 */ /* 0x0041e80000000400 */
[----:B---3--:R-:W2:Y:S04]  /*49c0*/  LDL.LU R184, [R1+0x54] ;  /* 0x0000540001b87983 */ /* 0x008ea80000300800 */
[----:B------:R1:W-:Y:S04]  /*49d0*/  STS.U16 [R4+0x1a00], R199 ;  /* 0x001a00c704007388 */ /* 0x0003e80000000400 */
[----:B0-----:R-:W3:Y:S04]  /*49e0*/  LDL.LU R196, [R1+0x48] ;  /* 0x0000480001c47983 */ /* 0x001ee80000300800 */
[----:B------:R0:W-:Y:S04]  /*49f0*/  STS.U16 [R4+0x1e00], R202 ;  /* 0x001e00ca04007388 */ /* 0x0001e80000000400 */
[----:B-1----:R-:W3:Y:S04]  /*4a00*/  LDL.LU R199, [R1+0x3c] ;  /* 0x00003c0001c77983 */ /* 0x002ee80000300800 */
[----:B------:R1:W-:Y:S04]  /*4a10*/  STS.U16 [R4+0x2200], R191 ;  /* 0x002200bf04007388 */ /* 0x0003e80000000400 */
[----:B0-----:R-:W3:Y:S04]  /*4a20*/  LDL.LU R202, [R1+0x30] ;  /* 0x0000300001ca7983 */ /* 0x001ee80000300800 */
[----:B------:R0:W-:Y:S04]  /*4a30*/  STS.U16 [R4+0x2a00], R193 ;  /* 0x002a00c104007388 */ /* 0x0001e80000000400 */
[----:B-1----:R-:W3:Y:S04]  /*4a40*/  LDL.LU R191, [R1+0x24] ;  /* 0x0000240001bf7983 */ /* 0x002ee80000300800 */
[----:B0-----:R-:W3:Y:S04]  /*4a50*/  LDL.LU R193, [R1+0x18] ;  /* 0x0000180001c17983 */ /* 0x001ee80000300800 */
        /* <DEDUP_REMOVED lines=56> */
[----:B------:R0:W-:Y:S04]  /*4de0*/  STS.U16 [R4+0xfe00], R192 ;  /* 0x00fe00c004007388 */ /* 0x0001e80000000400 */
[----:B----4-:R-:W-:Y:S04]  /*4df0*/  STS.U16 [R3+0x300], R182 ;  /* 0x000300b603007388 */ /* 0x010fe80000000400 */
[----:B-----5:R-:W-:Y:S04]  /*4e00*/  STS.U16 [R3+0x700], R183 ;  /* 0x000700b703007388 */ /* 0x020fe80000000400 */
[----:B--2---:R-:W-:Y:S04]  /*4e10*/  STS.U16 [R3+0xb00], R184 ;  /* 0x000b00b803007388 */ /* 0x004fe80000000400 */
[----:B---3--:R-:W-:Y:S04]  /*4e20*/  STS.U16 [R3+0xf00], R196 ;  /* 0x000f00c403007388 */ /* 0x008fe80000000400 */
[----:B------:R-:W-:Y:S04]  /*4e30*/  STS.U16 [R3+0x1300], R199 ;  /* 0x001300c703007388 */ /* 0x000fe80000000400 */
[----:B------:R-:W-:Y:S04]  /*4e40*/  STS.U16 [R3+0x1700], R202 ;  /* 0x001700ca03007388 */ /* 0x000fe80000000400 */
[----:B------:R-:W-:Y:S04]  /*4e50*/  STS.U16 [R3+0x1b00], R191 ;  /* 0x001b00bf03007388 */ /* 0x000fe80000000400 */
[----:B------:R-:W-:Y:S04]  /*4e60*/  STS.U16 [R3+0x1f00], R193 ;  /* 0x001f00c103007388 */ /* 0x000fe80000000400 */
[----:B------:R-:W2:Y:S04]  /*4e70*/  LDG.E.U16 R70, [R70.64] ;  /* 0x0000000446467981 */ /* 0x000ea8000c1e1500 */
[----:B------:R-:W3:Y:S04]  /*4e80*/  LDG.E.U16 R72, [R72.64] ;  /* 0x0000000448487981 */ /* 0x000ee8000c1e1500 */
[----:B------:R-:W4:Y:S04]  /*4e90*/  LDG.E.U16 R74, [R74.64] ;  /* 0x000000044a4a7981 */ /* 0x000f28000c1e1500 */
[----:B------:R-:W5:Y:S04]  /*4ea0*/  LDG.E.U16 R76, [R76.64] ;  /* 0x000000044c4c7981 */ /* 0x000f68000c1e1500 */
        /* <DEDUP_REMOVED lines=51> */
[----:B------:R-:W5:Y:S01]  /*51e0*/  LDG.E.U16 R180, [R180.64] ;  /* 0x00000004b4b47981 */ /* 0x000f62000c1e1500 */
[----:B------:R-:W-:-:S02]  /*51f0*/  IMAD.MOV.U32 R2, RZ, RZ, c[0x0][0x1d0] ;  /* 0x00007400ff027624 */ /* 0x000fc400078e00ff */
[----:B0-----:R-:W-:-:S03]  /*5200*/  IMAD.MOV.U32 R4, RZ, RZ, -0x800000 ;  /* 0xff800000ff047424 */ /* 0x001fc600078e00ff */
[----:B------:R-:W-:Y:S02]  /*5210*/  ISETP.GE.AND P0, PT, R2, 0x1, PT ;  /* 0x000000010200780c */ /* 0x000fe40003f06270 */
[----:B------:R-:W-:Y:S01]  /*5220*/  MOV R2, 0xff800000 ;  /* 0xff80000000027802 */ /* 0x000fe20000000f00 */
[----:B--2---:R-:W-:Y:S04]  /*5230*/  STS.U16 [R3+0x2300], R70 ;  /* 0x0023004603007388 */ /* 0x004fe80000000400 */
[----:B---3--:R-:W-:Y:S04]  /*5240*/  STS.U16 [R3+0x2700], R72 ;  /* 0x0027004803007388 */ /* 0x008fe80000000400 */
[----:B----4-:R-:W-:Y:S04]  /*5250*/  STS.U16 [R3+0x2b00], R74 ;  /* 0x002b004a03007388 */ /* 0x010fe80000000400 */
[----:B-----5:R-:W-:Y:S04]  /*5260*/  STS.U16 [R3+0x2f00], R76 ;  /* 0x002f004c03007388 */ /* 0x020fe80000000400 */
        /* <DEDUP_REMOVED lines=51> */
[----:B------:R0:W-:Y:S02]  /*55a0*/  STS.U16 [R3+0xff00], R180 ;  /* 0x00ff00b403007388 */ /* 0x0001e40000000400 */
[----:B0-----:R-:W-:-:S05]  /*55b0*/  IMAD.MOV.U32 R3, RZ, RZ, 0x3f800000 ;  /* 0x3f800000ff037424 */ /* 0x001fca00078e00ff */
[----:B------:R0:W-:Y:S04]  /*55c0*/  STL [R1+0x1c4], R3 ;  /* 0x0001c40301007387 */ /* 0x0001e80000100800 */
[----:B------:R-:W-:Y:S01]  /*55d0*/  STL [R1+0x8c], R2 ;  /* 0x00008c0201007387 */ /* 0x000fe20000100800 */
[----:B0-----:R-:W-:-:S03]  /*55e0*/  IMAD.MOV.U32 R3, RZ, RZ, -0x800000 ;  /* 0xff800000ff037424 */ /* 0x001fc600078e00ff */
[----:B------:R0:W-:Y:S04]  /*55f0*/  STL [R1+0x88], R4 ;  /* 0x0000880401007387 */ /* 0x0001e80000100800 */
[----:B------:R1:W-:Y:S04]  /*5600*/  STL [R1+0x84], R3 ;  /* 0x0000840301007387 */ /* 0x0003e80000100800 */
[----:B------:R2:W-:Y:S01]  /*5610*/  STL [R1+0x80], R2 ;  /* 0x0000800201007387 */ /* 0x0005e20000100800 */
[----:B0-----:R-:W-:Y:S01]  /*5620*/  IMAD.MOV.U32 R4, RZ, RZ, 0x3f800000 ;  /* 0x3f800000ff047424 */ /* 0x001fe200078e00ff */
[----:B-1----:R-:W-:Y:S01]  /*5630*/  MOV R3, 0x3f800000 ;  /* 0x3f80000000037802 */ /* 0x002fe20000000f00 */
[----:B--2---:R-:W-:-:S05]  /*5640*/  IMAD.MOV.U32 R2, RZ, RZ, 0x3f800000 ;  /* 0x3f800000ff027424 */ /* 0x004fca00078e00ff */
[----:B------:R-:W-:Y:S04]  /*5650*/  STL [R1+0x1c0], R2 ;  /* 0x0001c00201007387 */ /* 0x000fe80000100800 */
[----:B------:R-:W-:Y:S04]  /*5660*/  STL [R1+0x1bc], R4 ;  /* 0x0001bc0401007387 */ /* 0x000fe80000100800 */
[----:B------:R-:W-:Y:S04]  /*5670*/  STL [R1+0x1b8], R3 ;  /* 0x0001b80301007387 */ /* 0x000fe80000100800 */
[----:B------:R-:W-:Y:S04]  /*5680*/  STL [R1+0x1b4], R2 ;  /* 0x0001b40201007387 */ /* 0x000fe80000100800 */
[----:B------:R0:W-:Y:S04]  /*5690*/  STL [R1+0x1b0], R4 ;  /* 0x0001b00401007387 */ /* 0x0001e80000100800 */
[----:B------:R1:W-:Y:S04]  /*56a0*/  STL [R1+0x1ac], R3 ;  /* 0x0001ac0301007387 */ /* 0x0003e80000100800 */
[----:B------:R1:W-:Y:S04]  /*56b0*/  STL [R1+0x1a8], R2 ;  /* 0x0001a80201007387 */ /* 0x0003e80000100800 */
[----:B------:R1:W-:Y:S04]  /*56c0*/  STL [R1+0xf0], RZ ;  /* 0x0000f0ff01007387 */ /* 0x0003e80000100800 */
        /* <DEDUP_REMOVED lines=43> */
[----:B------:R1:W-:Y:S04]  /*5980*/  STL [R1], RZ ;  /* 0x000000ff01007387 */ /* 0x0003e80000100800 */
        /* <DEDUP_REMOVED lines=11> */
[----:B------:R-:W2:Y:S04]  /*5a40*/  S2R R193, SR_TID.X ;  /* 0x0000000000c17919 */ /* 0x000ea80000002100 */
[----:B------:R1:W-:Y:S04]  /*5a50*/  STL [R1+0x30], RZ ;  /* 0x000030ff01007387 */ /* 0x0003e80000100800 */
[----:B------:R1:W-:Y:S04]  /*5a60*/  STL [R1+0x34], RZ ;  /* 0x000034ff01007387 */ /* 0x0003e80000100800 */
[----:B------:R1:W-:Y:S04]  /*5a70*/  STL [R1+0x38], RZ ;  /* 0x000038ff01007387 */ /* 0x0003e80000100800 */
[----:B------:R1:W-:Y:S01]  /*5a80*/  STL [R1+0x3c], RZ ;  /* 0x00003cff01007387 */ /* 0x0003e20000100800 */
[----:B------:R-:W-:Y:S01]  /*5a90*/  MOV R239, 0xff800000 ;  /* 0xff80000000ef7802 */ /* 0x000fe20000000f00 */
[----:B------:R-:W-:Y:S01]  /*5aa0*/  IMAD.MOV.U32 R238, RZ, RZ, -0x800000 ;  /* 0xff800000ffee7424 */ /* 0x000fe200078e00ff */
[----:B------:R-:W-:Y:S01]  /*5ab0*/  MOV R236, 0xff800000 ;  /* 0xff80000000ec7802 */ /* 0x000fe20000000f00 */
[----:B------:R-:W-:Y:S01]  /*5ac0*/  IMAD.MOV.U32 R237, RZ, RZ, -0x800000 ;  /* 0xff800000ffed7424 */ /* 0x000fe200078e00ff */
[----:B------:R-:W-:Y:S01]  /*5ad0*/  CS2R R100, SRZ ;  /* 0x0000000000647805 */ /* 0x000fe2000001ff00 */
        /* <DEDUP_REMOVED lines=57> */
[----:B0-----:R-:W-:Y:S01]  /*5e70*/  CS2R R4, SRZ ;  /* 0x0000000000047805 */ /* 0x001fe2000001ff00 */
        /* <DEDUP_REMOVED lines=39> */
[C---:B--2---:R-:W-:Y:S01]  /*60f0*/  LOP3.LUT R167, R193.reuse, 0x7f, RZ, 0xc0, !PT ;  /* 0x0000007fc1a77812 */ /* 0x044fe200078ec0ff */
[----:B------:R-:W-:Y:S01]  /*6100*/  IMAD.SHL.U32 R191, R193, 0x20, RZ ;  /* 0x00000020c1bf7824 */ /* 0x000fe200078e00ff */
[----:B------:R-:W-:Y:S05]  /*6110*/  @!P0 BRA `(.L_x_0) ;  /* 0x000092c000008947 */ /* 0x000fea0003800000 */
[C---:B-1----:R-:W-:Y:S01]  /*6120*/  LOP3.LUT R5, R193.reuse, 0x7, RZ, 0xc0, !PT ;  /* 0x00000007c1057812 */ /* 0x042fe200078ec0ff */
[C---:B------:R-:W-:Y:S01]  /*6130*/  IMAD.SHL.U32 R166, R193.reuse, 0x2, RZ ;  /* 0x00000002c1a67824 */ /* 0x040fe200078e00ff */
[----:B------:R-:W-:Y:S01]  /*6140*/  SHF.R.S32.HI R2, RZ, 0x4, R193 ;  /* 0x00000004ff027819 */ /* 0x000fe200000114c1 */
[----:B------:R-:W0:Y:S01]  /*6150*/  S2R R199, SR_CTAID.Y ;  /* 0x0000000000c77919 */ /* 0x000e220000002600 */
[----:B------:R-:W-:Y:S01]  /*6160*/  LOP3.LUT R4, R193, 0x20, RZ, 0xc0, !PT ;  /* 0x00000020c1047812 */ /* 0x000fe200078ec0ff */
[----:B------:R-:W-:Y:S01]  /*6170*/  IMAD.SHL.U32 R3, R5, 0x10, RZ ;  /* 0x0000001005037824 */ /* 0x000fe200078e00ff */
[----:B------:R-:W-:Y:S01]  /*6180*/  SHF.L.U32 R8, R193, 0x3, RZ ;  /* 0x00000003c1087819 */ /* 0x000fe200000006ff */
[----:B------:R-:W-:Y:S01]  /*6190*/  IMAD.MOV.U32 R19, RZ, RZ, c[0x0][0x1a8] ;  /* 0x00006a00ff137624 */ /* 0x000fe200078e00ff */
[----:B------:R-:W-:Y:S01]  /*61a0*/  SGXT R2, R2, 0x1 ;  /* 0x000000010202781a */ /* 0x000fe20000000200 */
[----:B------:R-:W-:Y:S01]  /*61b0*/  IMAD.SHL.U32 R190, R167, 0x2, RZ ;  /* 0x00000002a7be7824 */ /* 0x000fe200078e00ff */
[--C-:B------:R-:W-:Y:S01]  /*61c0*/  SHF.R.U32.HI R7, RZ, 0x1, R4.reuse ;  /* 0x00000001ff077819 */ /* 0x100fe20000011604 */
[----:B------:R-:W-:Y:S01]  /*61d0*/  IMAD R4, R5, 0x4, R4 ;  /* 0x0000000405047824 */ /* 0x000fe200078e0204 */
[----:B------:R-:W-:Y:S01]  /*61e0*/  LOP3.LUT P0, R9, R193, 0x3, RZ, 0xc0, !PT ;  /* 0x00000003c1097812 */ /* 0x000fe2000780c0ff */
[----:B------:R-:W-:Y:S01]  /*61f0*/  IMAD R5, R5, 0x90, RZ ;  /* 0x0000009005057824 */ /* 0x000fe200078e02ff */
[----:B------:R-:W-:Y:S01]  /*6200*/  LOP3.LUT R6, R8, 0x60, RZ, 0xc0, !PT ;  /* 0x0000006008067812 */ /* 0x000fe200078ec0ff */
[----:B------:R-:W-:Y:S01]  /*6210*/  IMAD.MOV.U32 R165, RZ, RZ, c[0x0][0x1a4] ;  /* 0x00006900ffa57624 */ /* 0x000fe200078e00ff */
[----:B------:R-:W-:Y:S01]  /*6220*/  LOP3.LUT R3, R3, 0x30, R166, 0x78, !PT ;  /* 0x0000003003037812 */ /* 0x000fe200078e78a6 */
[----:B------:R-:W-:Y:S01]  /*6230*/  CS2R R100, SRZ ;  /* 0x0000000000647805 */ /* 0x000fe2000001ff00 */
[----:B------:R-:W-:Y:S01]  /*6240*/  LOP3.LUT R2, R7, 0x90, R2, 0x78, !PT ;  /* 0x0000009007027812 */ /* 0x000fe200078e7802 */
[----:B------:R-:W-:Y:S01]  /*6250*/  IMAD.SHL.U32 R168, R165, 0x4, RZ ;  /* 0x00000004a5a87824 */ /* 0x000fe200078e00ff */
[----:B------:R-:W-:Y:S01]  /*6260*/  LEA R7, R9, R6, 0x2 ;  /* 0x0000000609077211 */ /* 0x000fe200078e10ff */
[----:B------:R-:W-:Y:S01]  /*6270*/  IMAD.U32 R188, R4, 0x100, R3 ;  /* 0x0000010004bc7824 */ /* 0x000fe200078e0003 */
[----:B------:R-:W-:Y:S01]  /*6280*/  MOV R35, c[0x0][0x1b8] ;  /* 0x00006e0000237a02 */ /* 0x000fe20000000f00 */
[----:B------:R-:W-:Y:S01]  /*6290*/  IMAD R169, R165, 0x5, RZ ;  /* 0x00000005a5a97824 */ /* 0x000fe200078e02ff */
[----:B------:R-:W-:Y:S01]  /*62a0*/  SHF.R.S32.HI R164, RZ, 0x2, R193 ;  /* 0x00000002ffa47819 */ /* 0x000fe200000114c1 */
[----:B------:R-:W-:Y:S01]  /*62b0*/  IMAD.IADD R3, R2, 0x1, R7 ;  /* 0x0000000102037824 */ /* 0x000fe200078e0207 */
[----:B------:R-:W-:Y:S01]  /*62c0*/  SHF.R.U32.HI R2, RZ, 0x4, R193 ;  /* 0x00000004ff027819 */ /* 0x000fe200000116c1 */
[----:B0-----:R-:W-:Y:S01]  /*62d0*/  IMAD R4, R199, c[0x0][0x1b0], RZ ;  /* 0x00006c00c7047a24 */ /* 0x001fe200078e02ff */
[----:B------:R-:W-:Y:S01]  /*62e0*/  LOP3.LUT R6, R193, 0x10, RZ, 0xc0, !PT ;  /* 0x00000010c1067812 */ /* 0x000fe200078ec0ff */
[----:B------:R-:W-:Y:S01]  /*62f0*/  IMAD R170, R165, 0x6, RZ ;  /* 0x00000006a5aa7824 */ /* 0x000fe200078e02ff */
[----:B------:R-:W-:Y:S01]  /*6300*/  SGXT.U32 R2, R2, 0x3 ;  /* 0x000000030202781a */ /* 0x000fe20000000000 */
[----:B------:R0:W-:Y:S01]  /*6310*/  STL [R1+0x124], R3 ;  /* 0x0001240301007387 */ /* 0x0001e20000100800 */
[----:B------:R-:W-:Y:S01]  /*6320*/  SGXT R164, R164, 0x1 ;  /* 0x00000001a4a4781a */ /* 0x000fe20000000200 */
[----:B------:R-:W-:Y:S01]  /*6330*/  IMAD.SHL.U32 R6, R6, 0x40, RZ ;  /* 0x0000004006067824 */ /* 0x000fe200078e00ff */
[----:B------:R-:W-:Y:S01]  /*6340*/  LOP3.LUT R8, R8, 0x300, RZ, 0xc0, !PT ;  /* 0x0000030008087812 */ /* 0x000fe200078ec0ff */
[----:B------:R-:W-:Y:S01]  /*6350*/  IMAD R11, R2, c[0x0][0x1b8], RZ ;  /* 0x00006e00020b7a24 */ /* 0x000fe200078e02ff */
[----:B------:R-:W-:Y:S01]  /*6360*/  LOP3.LUT R164, R164, 0x90, RZ, 0xc0, !PT ;  /* 0x00000090a4a47812 */ /* 0x000fe200078ec0ff */
[----:B------:R-:W-:Y:S01]  /*6370*/  IMAD.SHL.U32 R2, R4, 0x2, RZ ;  /* 0x0000000204027824 */ /* 0x000fe200078e00ff */
[----:B------:R-:W-:Y:S01]  /*6380*/  STL [R1+0x100], R188 ;  /* 0x000100bc01007387 */ /* 0x000fe20000100800 */
[----:B------:R-:W-:Y:S01]  /*6390*/  IMAD R12, R35, 0x8, R11 ;  /* 0x00000008230c7824 */ /* 0x000fe200078e020b */
[----:B------:R-:W-:Y:S01]  /*63a0*/  SHF.R.U32.HI R252, RZ, 0x3, R193 ;  /* 0x00000003fffc7819 */ /* 0x000fe200000116c1 */
[----:B------:R-:W-:Y:S01]  /*63b0*/  IMAD R10, R9, 0x20, R6 ;  /* 0x00000020090a7824 */ /* 0x000fe200078e0206 */
[----:B0-----:R-:W-:Y:S01]  /*63c0*/  LOP3.LUT R3, R193, 0xf, RZ, 0xc0, !PT ;  /* 0x0000000fc1037812 */ /* 0x001fe200078ec0ff */
[----:B------:R-:W-:Y:S01]  /*63d0*/  IMAD R171, R165, 0x7, RZ ;  /* 0x00000007a5ab7824 */ /* 0x000fe200078e02ff */
[----:B------:R-:W-:Y:S01]  /*63e0*/  LEA R13, R35, R12, 0x3 ;  /* 0x0000000c230d7211 */ /* 0x000fe200078e18ff */
[----:B------:R-:W-:Y:S01]  /*63f0*/  IMAD.SHL.U32 R172, R165, 0x8, RZ ;  /* 0x00000008a5ac7824 */ /* 0x000fe200078e00ff */
[C-C-:B------:R-:W-:Y:S01]  /*6400*/  LOP3.LUT R9, R164.reuse, 0x10, R166.reuse, 0x78, !PT ;  /* 0x00000010a4097812 */ /* 0x140fe200078e78a6 */
[----:B------:R-:W-:Y:S01]  /*6410*/  IMAD R7, R3, c[0x0][0x1b4], RZ ;  /* 0x00006d0003077a24 */ /* 0x000fe200078e02ff */
[----:B------:R-:W-:Y:S01]  /*6420*/  LOP3.LUT R3, R5, 0x10, R166, 0x78, !PT ;  /* 0x0000001005037812 */ /* 0x000fe200078e78a6 */
[----:B------:R-:W-:Y:S01]  /*6430*/  IMAD R14, R35, 0x8, R13 ;  /* 0x00000008230e7824 */ /* 0x000fe200078e020d */
[----:B------:R-:W-:Y:S01]  /*6440*/  LOP3.LUT R164, R164, 0x160, R191, 0xf8, !PT ;  /* 0x00000160a4a47812 */ /* 0x000fe200078ef8bf */
[----:B------:R-:W-:Y:S01]  /*6450*/  IMAD R173, R165, 0x9, RZ ;  /* 0x00000009a5ad7824 */ /* 0x000fe200078e02ff */
[C---:B------:R-:W-:Y:S01]  /*6460*/  SHF.L.U32 R5, R7.reuse, 0x1, RZ ;  /* 0x0000000107057819 */ /* 0x040fe200000006ff */
[----:B------:R-:W-:Y:S01]  /*6470*/  IMAD.HI R7, R7, 0x2, RZ ;  /* 0x0000000207077827 */ /* 0x000fe200078e02ff */
[----:B------:R-:W-:Y:S01]  /*6480*/  LEA R15, R35, R14, 0x3 ;  /* 0x0000000e230f7211 */ /* 0x000fe200078e18ff */
[----:B------:R-:W-:Y:S01]  /*6490*/  CS2R R102, SRZ ;  /* 0x0000000000667805 */ /* 0x000fe2000001ff00 */
[----:B------:R-:W-:Y:S01]  /*64a0*/  LOP3.LUT R3, R3, R6, RZ, 0xfc, !PT ;  /* 0x0000000603037212 */ /* 0x000fe200078efcff */
[----:B------:R-:W-:Y:S01]  /*64b0*/  IMAD.HI R6, R4, 0x2, RZ ;  /* 0x0000000204067827 */ /* 0x000fe200078e02ff */
[----:B------:R-:W-:Y:S01]  /*64c0*/  IADD3 R31, P2, P3, R5, c[0x0][0x170], R2 ;  /* 0x00005c00051f7a10 */ /* 0x000fe20007b5e002 */
[----:B------:R-:W-:Y:S01]  /*64d0*/  CS2R R96, SRZ ;  /* 0x0000000000607805 */ /* 0x000fe2000001ff00 */
[----:B------:R-:W-:Y:S01]  /*64e0*/  IADD3 R4, R9, R10, R8 ;  /* 0x0000000a09047210 */ /* 0x000fe20007ffe008 */
[----:B------:R-:W-:Y:S01]  /*64f0*/  IMAD R2, R199, c[0x0][0x1a0], RZ ;  /* 0x00006800c7027a24 */ /* 0x000fe200078e02ff */
[----:B------:R-:W-:Y:S01]  /*6500*/  IADD3.X R33, R7, c[0x0][0x174], R6, P2, P3 ;  /* 0x00005d0007217a10 */ /* 0x000fe200017e6406 */
[----:B------:R-:W-:Y:S01]  /*6510*/  IMAD R5, R167, c[0x0][0x1a8], RZ ;  /* 0x00006a00a7057a24 */ /* 0x000fe200078e02ff */
[----:B------:R-:W-:Y:S01]  /*6520*/  LEA.HI R8, R193, 0x178, RZ, 0x1c ;  /* 0x00000178c1087811 */ /* 0x000fe200078fe0ff */
[----:B------:R-:W-:Y:S01]  /*6530*/  IMAD R16, R35, 0x8, R15 ;  /* 0x0000000823107824 */ /* 0x000fe200078e020f */
[----:B------:R-:W-:Y:S01]  /*6540*/  LEA R9, P1, R2, c[0x0][0x168], 0x1 ;  /* 0x00005a0002097a11 */ /* 0x000fe200078208ff */
[----:B------:R0:W-:Y:S01]  /*6550*/  STL [R1+0x120], R4 ;  /* 0x0001200401007387 */ /* 0x0001e20000100800 */
[----:B------:R-:W-:Y:S01]  /*6560*/  LEA.HI R10, R193, 0x1f8, RZ, 0x1c ;  /* 0x000001f8c10a7811 */ /* 0x000fe200078fe0ff */
[----:B------:R-:W-:Y:S01]  /*6570*/  IMAD R28, R8, c[0x0][0x1b8], RZ ;  /* 0x00006e00081c7a24 */ /* 0x000fe200078e02ff */
[----:B------:R-:W-:Y:S01]  /*6580*/  LEA R17, R35, R16, 0x3 ;  /* 0x0000001023117211 */ /* 0x000fe200078e18ff */
[----:B------:R-:W-:Y:S01]  /*6590*/  IMAD R174, R165, 0xa, RZ ;  /* 0x0000000aa5ae7824 */ /* 0x000fe200078e02ff */
[----:B------:R-:W-:Y:S01]  /*65a0*/  LEA.HI.X.SX32 R7, R2, c[0x0][0x16c], 0x1, P1 ;  /* 0x00005b0002077a11 */ /* 0x000fe200008f0eff */
[----:B------:R-:W-:Y:S01]  /*65b0*/  IMAD R30, R10, c[0x0][0x1b8], RZ ;  /* 0x00006e000a1e7a24 */ /* 0x000fe200078e02ff */
[----:B------:R-:W-:Y:S01]  /*65c0*/  LEA R186, P1, R5, R9, 0x1 ;  /* 0x0000000905ba7211 */ /* 0x000fe200078208ff */
[----:B------:R-:W-:Y:S01]  /*65d0*/  IMAD R18, R35, 0x10, R17 ;  /* 0x0000001023127824 */ /* 0x000fe200078e0211 */
[----:B------:R-:W-:Y:S01]  /*65e0*/  LOP3.LUT R192, R190, 0x10, RZ, 0x3c, !PT ;  /* 0x00000010bec07812 */ /* 0x000fe200078e3cff */
[----:B0-----:R-:W-:Y:S01]  /*65f0*/  IMAD R4, R19, 0x80, R5 ;  /* 0x0000008013047824 */ /* 0x001fe200078e0205 */
[----:B------:R-:W-:Y:S01]  /*6600*/  LEA.HI.X.SX32 R187, R5, R7, 0x1, P1 ;  /* 0x0000000705bb7211 */ /* 0x000fe200008f0eff */
[----:B------:R-:W-:Y:S01]  /*6610*/  IMAD R175, R165, 0xb, RZ ;  /* 0x0000000ba5af7824 */ /* 0x000fe200078e02ff */
[----:B------:R-:W-:Y:S01]  /*6620*/  LEA.HI R5, R193, 0xb8, RZ, 0x1c ;  /* 0x000000b8c1057811 */ /* 0x000fe200078fe0ff */
[----:B------:R-:W-:Y:S01]  /*6630*/  IMAD R2, R19, 0x80, R4 ;  /* 0x0000008013027824 */ /* 0x000fe200078e0204 */
[----:B------:R-:W-:Y:S01]  /*6640*/  LEA R184, P2, R4, R9, 0x1 ;  /* 0x0000000904b87211 */ /* 0x000fe200078408ff */
[----:B------:R-:W-:Y:S01]  /*6650*/  STL.64 [R1+0x178], R186 ;  /* 0x000178ba01007387 */ /* 0x000fe20000100a00 */
[----:B------:R-:W-:Y:S01]  /*6660*/  LOP3.LUT R194, R190, 0x20, RZ, 0x3c, !PT ;  /* 0x00000020bec27812 */ /* 0x000fe200078e3cff */
[----:B------:R-:W-:Y:S01]  /*6670*/  IMAD R25, R5, c[0x0][0x1b8], RZ ;  /* 0x00006e0005197a24 */ /* 0x000fe200078e02ff */
[----:B------:R-:W-:Y:S01]  /*6680*/  LEA R6, R19, R2, 0x7 ;  /* 0x0000000213067211 */ /* 0x000fe200078e38ff */
[----:B------:R-:W-:Y:S01]  /*6690*/  IMAD R19, R35, 0x8, R18 ;  /* 0x0000000823137824 */ /* 0x000fe200078e0212 */
[----:B------:R-:W-:Y:S01]  /*66a0*/  LEA.HI.X.SX32 R185, R4, R7, 0x1, P2 ;  /* 0x0000000704b97211 */ /* 0x000fe200010f0eff */
[----:B------:R-:W-:Y:S01]  /*66b0*/  IMAD R176, R165, 0xc, RZ ;  /* 0x0000000ca5b07824 */ /* 0x000fe200078e02ff */
[----:B------:R-:W-:Y:S01]  /*66c0*/  LEA.HI R4, R193, 0x78, RZ, 0x1c ;  /* 0x00000078c1047811 */ /* 0x000fe200078fe0ff */
[C---:B------:R-:W-:Y:S01]  /*66d0*/  IMAD R20, R35.reuse, 0x8, R19 ;  /* 0x0000000823147824 */ /* 0x040fe200078e0213 */
[-C--:B------:R-:W-:Y:S01]  /*66e0*/  LEA R182, P1, R2, R9.reuse, 0x1 ;  /* 0x0000000902b67211 */ /* 0x080fe200078208ff */
[----:B------:R-:W-:Y:S01]  /*66f0*/  STL.64 [R1+0x170], R184 ;  /* 0x000170b801007387 */ /* 0x000fe20000100a00 */
[----:B------:R-:W-:Y:S01]  /*6700*/  LEA R180, P3, R6, R9, 0x1 ;  /* 0x0000000906b47211 */ /* 0x000fe200078608ff */
[----:B------:R-:W-:Y:S01]  /*6710*/  IMAD R24, R4, c[0x0][0x1b8], RZ ;  /* 0x00006e0004187a24 */ /* 0x000fe200078e02ff */
[----:B------:R-:W-:Y:S01]  /*6720*/  LEA R21, R35, R20, 0x3 ;  /* 0x0000001423157211 */ /* 0x000fe200078e18ff */
[C---:B------:R-:W-:Y:S01]  /*6730*/  IMAD R177, R165.reuse, 0xd, RZ ;  /* 0x0000000da5b17824 */ /* 0x040fe200078e02ff */
[-C--:B------:R-:W-:Y:S01]  /*6740*/  LEA.HI.X.SX32 R183, R2, R7.reuse, 0x1, P1 ;  /* 0x0000000702b77211 */ /* 0x080fe200008f0eff */
[----:B------:R-:W-:Y:S01]  /*6750*/  IMAD R178, R165, 0xe, RZ ;  /* 0x0000000ea5b27824 */ /* 0x000fe200078e02ff */
[----:B------:R-:W-:Y:S01]  /*6760*/  LEA.HI R2, R193, 0x38, RZ, 0x1c ;  /* 0x00000038c1027811 */ /* 0x000fe200078fe0ff */
[----:B------:R-:W-:Y:S01]  /*6770*/  IMAD R22, R35, 0x8, R21 ;  /* 0x0000000823167824 */ /* 0x000fe200078e0215 */
[----:B------:R-:W-:Y:S01]  /*6780*/  LEA.HI.X.SX32 R181, R6, R7, 0x1, P3 ;  /* 0x0000000706b57211 */ /* 0x000fe200018f0eff */
[----:B------:R-:W-:Y:S01]  /*6790*/  STL.64 [R1+0x168], R182 ;  /* 0x000168b601007387 */ /* 0x000fe20000100a00 */
[----:B------:R-:W-:Y:S01]  /*67a0*/  LEA.HI R6, R193, 0xf8, RZ, 0x1c ;  /* 0x000000f8c1067811 */ /* 0x000fe200078fe0ff */
[----:B------:R-:W-:Y:S01]  /*67b0*/  IMAD R23, R35, 0x8, R22 ;  /* 0x0000000823177824 */ /* 0x000fe200078e0216 */
[----:B------:R-:W-:Y:S01]  /*67c0*/  LEA R42, P3, R11, R31, 0x1 ;  /* 0x0000001f0b2a7211 */ /* 0x000fe200078608ff */
[----:B------:R-:W-:Y:S01]  /*67d0*/  IMAD R2, R2, c[0x0][0x1b8], RZ ;  /* 0x00006e0002027a24 */ /* 0x000fe200078e02ff */
[----:B------:R-:W-:Y:S01]  /*67e0*/  LEA.HI R7, R193, 0x138, RZ, 0x1c ;  /* 0x00000138c1077811 */ /* 0x000fe200078fe0ff */
[----:B------:R-:W-:Y:S01]  /*67f0*/  IMAD R26, R6, c[0x0][0x1b8], RZ ;  /* 0x00006e00061a7a24 */ /* 0x000fe200078e02ff */
[----:B------:R-:W-:Y:S01]  /*6800*/  LEA R4, R35, R23, 0x3 ;  /* 0x0000001723047211 */ /* 0x000fe200078e18ff */
[----:B------:R-:W-:Y:S01]  /*6810*/  STL.64 [R1+0x160], R180 ;  /* 0x000160b401007387 */ /* 0x000fe20000100a00 */
[-C--:B------:R-:W-:Y:S01]  /*6820*/  LEA R40, P2, R12, R31.reuse, 0x1 ;  /* 0x0000001f0c287211 */ /* 0x080fe200078408ff */
[----:B------:R-:W-:Y:S01]  /*6830*/  IMAD R27, R7, c[0x0][0x1b8], RZ ;  /* 0x00006e00071b7a24 */ /* 0x000fe200078e02ff */
[----:B------:R-:W-:Y:S01]  /*6840*/  LEA.HI R9, R193, 0x1b8, RZ, 0x1c ;  /* 0x000001b8c1097811 */ /* 0x000fe200078fe0ff */
[----:B------:R-:W-:Y:S01]  /*6850*/  IMAD R5, R35, 0x10, R4 ;  /* 0x0000001023057824 */ /* 0x000fe200078e0204 */
[-C--:B------:R-:W-:Y:S01]  /*6860*/  LEA R38, P6, R2, R31.reuse, 0x1 ;  /* 0x0000001f02267211 */ /* 0x080fe200078c08ff */
[----:B------:R-:W-:Y:S01]  /*6870*/  IMAD R179, R165, 0xf, RZ ;  /* 0x0000000fa5b37824 */ /* 0x000fe200078e02ff */
[----:B------:R-:W-:Y:S01]  /*6880*/  LEA R36, P5, R24, R31, 0x1 ;  /* 0x0000001f18247211 */ /* 0x000fe200078a08ff */
[----:B------:R-:W-:Y:S01]  /*6890*/  IMAD R6, R35, 0x8, R5 ;  /* 0x0000000823067824 */ /* 0x000fe200078e0205 */
[-C--:B------:R-:W-:Y:S01]  /*68a0*/  LEA.HI.X.SX32 R43, R11, R33.reuse, 0x1, P3 ;  /* 0x000000210b2b7211 */ /* 0x080fe200018f0eff */
[----:B------:R-:W-:Y:S01]  /*68b0*/  IMAD R29, R9, c[0x0][0x1b8], RZ ;  /* 0x00006e00091d7a24 */ /* 0x000fe200078e02ff */
[-C--:B------:R-:W-:Y:S01]  /*68c0*/  LEA.HI.X.SX32 R41, R12, R33.reuse, 0x1, P2 ;  /* 0x000000210c297211 */ /* 0x080fe200010f0eff */
[----:B------:R-:W-:Y:S01]  /*68d0*/  CS2R R98, SRZ ;  /* 0x0000000000627805 */ /* 0x000fe2000001ff00 */
[----:B------:R-:W-:Y:S01]  /*68e0*/  LEA R7, R35, R6, 0x3 ;  /* 0x0000000623077211 */ /* 0x000fe200078e18ff */
[----:B------:R0:W-:Y:S01]  /*68f0*/  STL.64 [R1+0x3c0], R42 ;  /* 0x0003c02a01007387 */ /* 0x0001e20000100a00 */
[-C--:B------:R-:W-:Y:S01]  /*6900*/  LEA.HI.X.SX32 R39, R2, R33.reuse, 0x1, P6 ;  /* 0x0000002102277211 */ /* 0x080fe200030f0eff */
[----:B------:R-:W-:Y:S01]  /*6910*/  CS2R R92, SRZ ;  /* 0x00000000005c7805 */ /* 0x000fe2000001ff00 */
[----:B------:R-:W-:Y:S01]  /*6920*/  LEA.HI.X.SX32 R37, R24, R33, 0x1, P5 ;  /* 0x0000002118257211 */ /* 0x000fe200028f0eff */
[----:B------:R1:W-:Y:S01]  /*6930*/  STL.64 [R1+0x3b8], R40 ;  /* 0x0003b82801007387 */ /* 0x0003e20000100a00 */
[-C--:B------:R-:W-:Y:S01]  /*6940*/  LEA R46, P1, R25, R31.reuse, 0x1 ;  /* 0x0000001f192e7211 */ /* 0x080fe200078208ff */
[----:B------:R-:W-:Y:S01]  /*6950*/  IMAD R8, R35, 0x8, R7 ;  /* 0x0000000823087824 */ /* 0x000fe200078e0207 */
[C---:B------:R-:W-:Y:S01]  /*6960*/  LEA R44, P4, R26.reuse, R31, 0x1 ;  /* 0x0000001f1a2c7211 */ /* 0x040fe200078808ff */
[----:B------:R2:W-:Y:S01]  /*6970*/  STL.64 [R1+0x388], R38 ;  /* 0x0003882601007387 */ /* 0x0005e20000100a00 */
[-C--:B------:R-:W-:Y:S01]  /*6980*/  LEA.HI.X.SX32 R47, R25, R33.reuse, 0x1, P1 ;  /* 0x00000021192f7211 */ /* 0x080fe200008f0eff */
[----:B------:R-:W-:Y:S01]  /*6990*/  IMAD R9, R35, 0x8, R8 ;  /* 0x0000000823097824 */ /* 0x000fe200078e0208 */
[----:B------:R-:W-:Y:S01]  /*69a0*/  LEA.HI.X.SX32 R45, R26, R33, 0x1, P4 ;  /* 0x000000211a2d7211 */ /* 0x000fe200020f0eff */
[----:B------:R3:W-:Y:S01]  /*69b0*/  STL.64 [R1+0x348], R36 ;  /* 0x0003482401007387 */ /* 0x0007e20000100a00 */
[-C--:B0-----:R-:W-:Y:S01]  /*69c0*/  LEA R42, P3, R27, R31.reuse, 0x1 ;  /* 0x0000001f1b2a7211 */ /* 0x081fe200078608ff */
[----:B------:R-:W-:Y:S01]  /*69d0*/  CS2R R94, SRZ ;  /* 0x00000000005e7805 */ /* 0x000fe2000001ff00 */
[-C--:B------:R-:W-:Y:S01]  /*69e0*/  LEA R26, P1, R13, R31.reuse, 0x1 ;  /* 0x0000001f0d1a7211 */ /* 0x080fe200078208ff */
[----:B------:R-:W-:Y:S01]  /*69f0*/  STL.64 [R1+0x308], R46 ;  /* 0x0003082e01007387 */ /* 0x000fe20000100a00 */
[C---:B-1----:R-:W-:Y:S01]  /*6a00*/  LEA R40, P2, R28.reuse, R31, 0x1 ;  /* 0x0000001f1c287211 */ /* 0x042fe200078408ff */
[----:B------:R-:W-:Y:S01]  /*6a10*/  CS2R R88, SRZ ;  /* 0x0000000000587805 */ /* 0x000fe2000001ff00 */
[----:B------:R-:W-:Y:S01]  /*6a20*/  LEA.HI.X.SX32 R43, R27, R33, 0x1, P3 ;  /* 0x000000211b2b7211 */ /* 0x000fe200018f0eff */
[----:B------:R-:W-:Y:S01]  /*6a30*/  STL.64 [R1+0x2c8], R44 ;  /* 0x0002c82c01007387 */ /* 0x000fe20000100a00 */
[C---:B--2---:R-:W-:Y:S01]  /*6a40*/  LEA R38, P6, R29.reuse, R31, 0x1 ;  /* 0x0000001f1d267211 */ /* 0x044fe200078c08ff */
[----:B------:R-:W-:Y:S01]  /*6a50*/  CS2R R90, SRZ ;  /* 0x00000000005a7805 */ /* 0x000fe2000001ff00 */
[----:B------:R-:W-:Y:S01]  /*6a60*/  LEA.HI.X.SX32 R41, R28, R33, 0x1, P2 ;  /* 0x000000211c297211 */ /* 0x000fe200010f0eff */
[----:B------:R-:W-:Y:S01]  /*6a70*/  STL.64 [R1+0x288], R42 ;  /* 0x0002882a01007387 */ /* 0x000fe20000100a00 */
[-C--:B---3--:R-:W-:Y:S01]  /*6a80*/  LEA R36, P5, R30, R31.reuse, 0x1 ;  /* 0x0000001f1e247211 */ /* 0x088fe200078a08ff */
[----:B------:R-:W-:Y:S01]  /*6a90*/  CS2R R84, SRZ ;  /* 0x0000000000547805 */ /* 0x000fe2000001ff00 */
[----:B------:R-:W-:Y:S01]  /*6aa0*/  LEA R24, P2, R14, R31, 0x1 ;  /* 0x0000001f0e187211 */ /* 0x000fe200078408ff */
[----:B------:R-:W-:Y:S01]  /*6ab0*/  STL.64 [R1+0x248], R40 ;  /* 0x0002482801007387 */ /* 0x000fe20000100a00 */
[-C--:B------:R-:W-:Y:S01]  /*6ac0*/  LEA.HI.X.SX32 R39, R29, R33.reuse, 0x1, P6 ;  /* 0x000000211d277211 */ /* 0x080fe200030f0eff */
[----:B------:R-:W-:Y:S01]  /*6ad0*/  CS2R R86, SRZ ;  /* 0x0000000000567805 */ /* 0x000fe2000001ff00 */
[-C--:B------:R-:W-:Y:S01]  /*6ae0*/  LEA.HI.X.SX32 R37, R30, R33.reuse, 0x1, P5 ;  /* 0x000000211e257211 */ /* 0x080fe200028f0eff */
[----:B------:R-:W-:Y:S01]  /*6af0*/  CS2R R80, SRZ ;  /* 0x0000000000507805 */ /* 0x000fe2000001ff00 */
[-C--:B------:R-:W-:Y:S01]  /*6b00*/  LEA.HI.X.SX32 R27, R13, R33.reuse, 0x1, P1 ;  /* 0x000000210d1b7211 */ /* 0x080fe200008f0eff */
[----:B------:R-:W-:Y:S01]  /*6b10*/  STL.64 [R1+0x208], R38 ;  /* 0x0002082601007387 */ /* 0x000fe20000100a00 */
[----:B------:R-:W-:Y:S01]  /*6b20*/  LEA.HI.X.SX32 R25, R14, R33, 0x1, P2 ;  /* 0x000000210e197211 */ /* 0x000fe200010f0eff */
[----:B------:R-:W-:Y:S01]  /*6b30*/  CS2R R82, SRZ ;  /* 0x0000000000527805 */ /* 0x000fe2000001ff00 */
[----:B------:R-:W-:Y:S01]  /*6b40*/  LEA R2, R35, R9, 0x3 ;  /* 0x0000000923027211 */ /* 0x000fe200078e18ff */
[----:B------:R-:W-:Y:S01]  /*6b50*/  STL.64 [R1+0x1c8], R36 ;  /* 0x0001c82401007387 */ /* 0x000fe20000100a00 */
[----:B------:R-:W-:Y:S01]  /*6b60*/  LEA R28, P1, R15, R31, 0x1 ;  /* 0x0000001f0f1c7211 */ /* 0x000fe200078208ff */
[----:B------:R-:W-:Y:S01]  /*6b70*/  CS2R R76, SRZ ;  /* 0x00000000004c7805 */ /* 0x000fe2000001ff00 */
[C---:B------:R-:W-:Y:S01]  /*6b80*/  LOP3.LUT R192, R190.reuse, 0x40, RZ, 0x3c, !PT ;  /* 0x00000040bec07812 */ /* 0x040fe200078e3cff */
[----:B------:R0:W-:Y:S01]  /*6b90*/  STL.64 [R1+0x3b0], R26 ;  /* 0x0003b01a01007387 */ /* 0x0001e20000100a00 */
[----:B------:R-:W-:Y:S01]  /*6ba0*/  IMAD R10, R35, 0x8, R2 ;  /* 0x00000008230a7824 */ /* 0x000fe200078e0202 */
[----:B------:R-:W-:Y:S01]  /*6bb0*/  LEA.HI.X.SX32 R29, R15, R33, 0x1, P1 ;  /* 0x000000210f1d7211 */ /* 0x000fe200008f0eff */
[----:B------:R-:W-:Y:S01]  /*6bc0*/  CS2R R78, SRZ ;  /* 0x00000000004e7805 */ /* 0x000fe2000001ff00 */
[----:B------:R1:W-:Y:S01]  /*6bd0*/  STL.64 [R1+0x3a8], R24 ;  /* 0x0003a81801007387 */ /* 0x0003e20000100a00 */
[C---:B------:R-:W-:Y:S01]  /*6be0*/  IMAD R11, R35.reuse, 0x10, R10 ;  /* 0x00000010230b7824 */ /* 0x040fe200078e020a */
[C---:B------:R-:W-:Y:S01]  /*6bf0*/  LOP3.LUT R195, R190.reuse, 0x30, RZ, 0x3c, !PT ;  /* 0x00000030bec37812 */ /* 0x040fe200078e3cff */
[----:B------:R-:W-:Y:S01]  /*6c00*/  CS2R R72, SRZ ;  /* 0x0000000000487805 */ /* 0x000fe2000001ff00 */
[----:B------:R2:W-:Y:S01]  /*6c10*/  STL.64 [R1+0x3a0], R28 ;  /* 0x0003a01c01007387 */ /* 0x0005e20000100a00 */
[----:B------:R-:W-:Y:S01]  /*6c20*/  LOP3.LUT R194, R190, 0x50, RZ, 0x3c, !PT ;  /* 0x00000050bec27812 */ /* 0x000fe200078e3cff */
[----:B------:R-:W-:Y:S01]  /*6c30*/  CS2R R74, SRZ ;  /* 0x00000000004a7805 */ /* 0x000fe2000001ff00 */
[C---:B------:R-:W-:Y:S01]  /*6c40*/  LEA R12, R35.reuse, R11, 0x3 ;  /* 0x0000000b230c7211 */ /* 0x040fe200078e18ff */
[----:B------:R-:W-:Y:S01]  /*6c50*/  CS2R R68, SRZ ;  /* 0x0000000000447805 */ /* 0x000fe2000001ff00 */
[-C--:B0-----:R-:W-:Y:S01]  /*6c60*/  LEA R26, P2, R16, R31.reuse, 0x1 ;  /* 0x0000001f101a7211 */ /* 0x081fe200078408ff */
[----:B------:R-:W-:Y:S01]  /*6c70*/  CS2R R70, SRZ ;  /* 0x0000000000467805 */ /* 0x000fe2000001ff00 */
[----:B------:R-:W-:Y:S01]  /*6c80*/  LOP3.LUT R192, R190, 0x60, RZ, 0x3c, !PT ;  /* 0x00000060bec07812 */ /* 0x000fe200078e3cff */
[----:B------:R-:W-:Y:S01]  /*6c90*/  IMAD R13, R35, 0x8, R12 ;  /* 0x00000008230d7824 */ /* 0x000fe200078e020c */
[----:B-1----:R-:W-:Y:S01]  /*6ca0*/  LEA R24, P3, R17, R31, 0x1 ;  /* 0x0000001f11187211 */ /* 0x002fe200078608ff */
[----:B------:R-:W-:Y:S01]  /*6cb0*/  CS2R R64, SRZ ;  /* 0x0000000000407805 */ /* 0x000fe2000001ff00 */
[-C--:B------:R-:W-:Y:S01]  /*6cc0*/  LEA.HI.X.SX32 R27, R16, R33.reuse, 0x1, P2 ;  /* 0x00000021101b7211 */ /* 0x080fe200010f0eff */
[----:B------:R-:W-:Y:S01]  /*6cd0*/  IMAD R14, R35, 0x8, R13 ;  /* 0x00000008230e7824 */ /* 0x000fe200078e020d */
[----:B------:R-:W-:Y:S01]  /*6ce0*/  LEA.HI.X.SX32 R25, R17, R33, 0x1, P3 ;  /* 0x0000002111197211 */ /* 0x000fe200018f0eff */
[----:B------:R-:W-:Y:S01]  /*6cf0*/  CS2R R66, SRZ ;  /* 0x0000000000427805 */ /* 0x000fe2000001ff00 */
[C---:B--2---:R-:W-:Y:S01]  /*6d00*/  LEA R28, P1, R18.reuse, R31, 0x1 ;  /* 0x0000001f121c7211 */ /* 0x044fe200078208ff */
[----:B------:R0:W-:Y:S01]  /*6d10*/  STL.64 [R1+0x398], R26 ;  /* 0x0003981a01007387 */ /* 0x0001e20000100a00 */
[C---:B------:R-:W-:Y:S01]  /*6d20*/  LEA R15, R35.reuse, R14, 0x3 ;  /* 0x0000000e230f7211 */ /* 0x040fe200078e18ff */
[----:B------:R-:W-:Y:S01]  /*6d30*/  CS2R R60, SRZ ;  /* 0x00000000003c7805 */ /* 0x000fe2000001ff00 */
[----:B------:R-:W-:Y:S01]  /*6d40*/  LEA.HI.X.SX32 R29, R18, R33, 0x1, P1 ;  /* 0x00000021121d7211 */ /* 0x000fe200008f0eff */
[----:B------:R1:W-:Y:S01]  /*6d50*/  STL.64 [R1+0x390], R24 ;  /* 0x0003901801007387 */ /* 0x0003e20000100a00 */
[----:B------:R-:W-:Y:S01]  /*6d60*/  LOP3.LUT R191, R190, 0x70, RZ, 0x3c, !PT ;  /* 0x00000070bebf7812 */ /* 0x000fe200078e3cff */
[C---:B------:R-:W-:Y:S01]  /*6d70*/  IMAD R16, R35.reuse, 0x8, R15 ;  /* 0x0000000823107824 */ /* 0x040fe200078e020f */
[----:B------:R-:W-:Y:S01]  /*6d80*/  LOP3.LUT R252, R252, 0x4, RZ, 0xc0, !PT ;  /* 0x00000004fcfc7812 */ /* 0x000fe200078ec0ff */
[----:B------:R2:W-:Y:S01]  /*6d90*/  STL.64 [R1+0x380], R28 ;  /* 0x0003801c01007387 */ /* 0x0005e20000100a00 */
[----:B------:R-:W-:Y:S01]  /*6da0*/  LOP3.LUT R189, R166, 0x38, RZ, 0xc0, !PT ;  /* 0x00000038a6bd7812 */ /* 0x000fe200078ec0ff */
[----:B------:R-:W-:Y:S01]  /*6db0*/  IMAD R17, R35, 0x8, R16 ;  /* 0x0000000823117824 */ /* 0x000fe200078e0210 */
[----:B------:R-:W-:Y:S01]  /*6dc0*/  LOP3.LUT R190, R164, 0x10, R193, 0x78, !PT ;  /* 0x00000010a4be7812 */ /* 0x000fe200078e78c1 */
[----:B------:R-:W-:Y:S01]  /*6dd0*/  CS2R R62, SRZ ;  /* 0x00000000003e7805 */ /* 0x000fe2000001ff00 */
[----:B0-----:R-:W-:Y:S01]  /*6de0*/  LEA R26, P2, R19, R31, 0x1 ;  /* 0x0000001f131a7211 */ /* 0x001fe200078408ff */
[----:B------:R-:W-:Y:S01]  /*6df0*/  CS2R R56, SRZ ;  /* 0x0000000000387805 */ /* 0x000fe2000001ff00 */
[----:B------:R-:W-:Y:S01]  /*6e00*/  LEA R18, R35, R17, 0x4 ;  /* 0x0000001123127211 */ /* 0x000fe200078e20ff */
[----:B------:R-:W-:Y:S01]  /*6e10*/  CS2R R58, SRZ ;  /* 0x00000000003a7805 */ /* 0x000fe2000001ff00 */
[C---:B-1----:R-:W-:Y:S01]  /*6e20*/  LEA R24, P3, R20.reuse, R31, 0x1 ;  /* 0x0000001f14187211 */ /* 0x042fe200078608ff */
[----:B------:R-:W-:Y:S01]  /*6e30*/  CS2R R52, SRZ ;  /* 0x0000000000347805 */ /* 0x000fe2000001ff00 */
[-C--:B------:R-:W-:Y:S01]  /*6e40*/  LEA.HI.X.SX32 R27, R19, R33.reuse, 0x1, P2 ;  /* 0x00000021131b7211 */ /* 0x080fe200010f0eff */
[----:B------:R-:W-:Y:S01]  /*6e50*/  IMAD R19, R35, 0x8, R18 ;  /* 0x0000000823137824 */ /* 0x000fe200078e0212 */
[----:B------:R-:W-:Y:S01]  /*6e60*/  LEA.HI.X.SX32 R25, R20, R33, 0x1, P3 ;  /* 0x0000002114197211 */ /* 0x000fe200018f0eff */
[----:B------:R-:W-:Y:S01]  /*6e70*/  CS2R R54, SRZ ;  /* 0x0000000000367805 */ /* 0x000fe2000001ff00 */
[----:B--2---:R-:W-:Y:S01]  /*6e80*/  LEA R28, P1, R21, R31, 0x1 ;  /* 0x0000001f151c7211 */ /* 0x004fe200078208ff */
[----:B------:R0:W-:Y:S01]  /*6e90*/  STL.64 [R1+0x378], R26 ;  /* 0x0003781a01007387 */ /* 0x0001e20000100a00 */
[----:B------:R-:W-:Y:S01]  /*6ea0*/  IMAD R20, R35, 0x8, R19 ;  /* 0x0000000823147824 */ /* 0x000fe200078e0213 */
[----:B------:R-:W-:Y:S01]  /*6eb0*/  IADD3 R252, R189, R252, RZ ;  /* 0x000000fcbdfc7210 */ /* 0x000fe20007ffe0ff */
[----:B------:R-:W-:Y:S01]  /*6ec0*/  CS2R R48, SRZ ;  /* 0x0000000000307805 */ /* 0x000fe2000001ff00 */
[----:B------:R1:W-:Y:S01]  /*6ed0*/  STL.64 [R1+0x370], R24 ;  /* 0x0003701801007387 */ /* 0x0003e20000100a00 */
[----:B------:R-:W-:Y:S01]  /*6ee0*/  LEA.HI.X.SX32 R29, R21, R33, 0x1, P1 ;  /* 0x00000021151d7211 */ /* 0x000fe200008f0eff */
[----:B------:R-:W-:Y:S01]  /*6ef0*/  CS2R R50, SRZ ;  /* 0x0000000000327805 */ /* 0x000fe2000001ff00 */
[C---:B------:R-:W-:Y:S01]  /*6f00*/  LOP3.LUT R189, R3.reuse, 0x40, RZ, 0x3c, !PT ;  /* 0x0000004003bd7812 */ /* 0x040fe200078e3cff */
[----:B------:R-:W-:Y:S01]  /*6f10*/  CS2R R44, SRZ ;  /* 0x00000000002c7805 */ /* 0x000fe2000001ff00 */
[----:B------:R-:W-:Y:S01]  /*6f20*/  LOP3.LUT R164, R3, 0x20, RZ, 0x3c, !PT ;  /* 0x0000002003a47812 */ /* 0x000fe200078e3cff */
[----:B------:R2:W-:Y:S01]  /*6f30*/  STL.64 [R1+0x368], R28 ;  /* 0x0003681c01007387 */ /* 0x0005e20000100a00 */
[----:B------:R-:W-:Y:S01]  /*6f40*/  LOP3.LUT R164, R188, 0x40, RZ, 0x3c, !PT ;  /* 0x00000040bca47812 */ /* 0x000fe200078e3cff */
[C---:B------:R-:W-:Y:S01]  /*6f50*/  IMAD.WIDE R188, R165.reuse, 0x2, R186 ;  /* 0x00000002a5bc7825 */ /* 0x040fe200078e02ba */
[CC--:B0-----:R-:W-:Y:S01]  /*6f60*/  LEA R26, P2, R22.reuse, R31.reuse, 0x1 ;  /* 0x0000001f161a7211 */ /* 0x0c1fe200078408ff */
[----:B------:R-:W-:Y:S01]  /*6f70*/  CS2R R46, SRZ ;  /* 0x00000000002e7805 */ /* 0x000fe2000001ff00 */
[----:B------:R-:W-:Y:S01]  /*6f80*/  SHF.L.U32 R166, R165, 0x1, RZ ;  /* 0x00000001a5a67819 */ /* 0x000fe200000006ff */
[----:B------:R-:W-:Y:S01]  /*6f90*/  CS2R R40, SRZ ;  /* 0x0000000000287805 */ /* 0x000fe2000001ff00 */
[C---:B-1----:R-:W-:Y:S01]  /*6fa0*/  LEA R24, P3, R23.reuse, R31, 0x1 ;  /* 0x0000001f17187211 */ /* 0x042fe200078608ff */
[----:B------:R-:W-:Y:S01]  /*6fb0*/  CS2R R42, SRZ ;  /* 0x00000000002a7805 */ /* 0x000fe2000001ff00 */
[-C--:B------:R-:W-:Y:S01]  /*6fc0*/  LEA.HI.X.SX32 R27, R22, R33.reuse, 0x1, P2 ;  /* 0x00000021161b7211 */ /* 0x080fe200010f0eff */
[----:B------:R-:W-:Y:S01]  /*6fd0*/  CS2R R36, SRZ ;  /* 0x0000000000247805 */ /* 0x000fe2000001ff00 */
[----:B------:R-:W-:Y:S01]  /*6fe0*/  LEA.HI.X.SX32 R25, R23, R33, 0x1, P3 ;  /* 0x0000002117197211 */ /* 0x000fe200018f0eff */
[----:B------:R-:W-:Y:S01]  /*6ff0*/  CS2R R38, SRZ ;  /* 0x0000000000267805 */ /* 0x000fe2000001ff00 */
[C---:B--2---:R-:W-:Y:S01]  /*7000*/  LEA R28, P1, R4.reuse, R31, 0x1 ;  /* 0x0000001f041c7211 */ /* 0x044fe200078208ff */
[----:B------:R0:W-:Y:S01]  /*7010*/  STL.64 [R1+0x360], R26 ;  /* 0x0003601a01007387 */ /* 0x0001e20000100a00 */
[----:B------:R-:W-:Y:S01]  /*7020*/  ISETP.LT.U32.AND P0, PT, R167, 0x40, !P0 ;  /* 0x00000040a700780c */ /* 0x000fe20004701070 */
[----:B------:R-:W-:Y:S01]  /*7030*/  IMAD R167, R165, 0x3, RZ ;  /* 0x00000003a5a77824 */ /* 0x000fe200078e02ff */
[----:B------:R-:W-:Y:S01]  /*7040*/  LEA.HI.X.SX32 R29, R4, R33, 0x1, P1 ;  /* 0x00000021041d7211 */ /* 0x000fe200008f0eff */
[----:B------:R1:W-:Y:S01]  /*7050*/  STL.64 [R1+0x358], R24 ;  /* 0x0003581801007387 */ /* 0x0003e20000100a00 */
[----:B------:R-:W-:Y:S01]  /*7060*/  LEA R4, R35, R20, 0x3 ;  /* 0x0000001423047211 */ /* 0x000fe200078e18ff */
[----:B------:R-:W-:Y:S01]  /*7070*/  CS2R R220, SRZ ;  /* 0x0000000000dc7805 */ /* 0x000fe2000001ff00 */
[----:B------:R-:W-:Y:S01]  /*7080*/  MOV R224, RZ ;  /* 0x000000ff00e07202 */ /* 0x000fe20000000f00 */
[----:B------:R2:W-:Y:S01]  /*7090*/  STL.64 [R1+0x350], R28 ;  /* 0x0003501c01007387 */ /* 0x0005e20000100a00 */
[----:B------:R-:W-:Y:S01]  /*70a0*/  CS2R R222, SRZ ;  /* 0x0000000000de7805 */ /* 0x000fe2000001ff00 */
[----:B------:R-:W-:Y:S01]  /*70b0*/  CS2R R216, SRZ ;  /* 0x0000000000d87805 */ /* 0x000fe2000001ff00 */
[----:B------:R-:W-:Y:S01]  /*70c0*/  CS2R R218, SRZ ;  /* 0x0000000000da7805 */ /* 0x000fe2000001ff00 */
[CC--:B0-----:R-:W-:Y:S01]  /*70d0*/  LEA R26, P2, R5.reuse, R31.reuse, 0x1 ;  /* 0x0000001f051a7211 */ /* 0x0c1fe200078408ff */
[----:B------:R-:W-:Y:S01]  /*70e0*/  CS2R R212, SRZ ;  /* 0x0000000000d47805 */ /* 0x000fe2000001ff00 */
[----:B------:R-:W-:Y:S01]  /*70f0*/  CS2R R214, SRZ ;  /* 0x0000000000d67805 */ /* 0x000fe2000001ff00 */
[----:B------:R-:W-:Y:S01]  /*7100*/  CS2R R208, SRZ ;  /* 0x0000000000d07805 */ /* 0x000fe2000001ff00 */
[C---:B-1----:R-:W-:Y:S01]  /*7110*/  LEA R24, P3, R6.reuse, R31, 0x1 ;  /* 0x0000001f06187211 */ /* 0x042fe200078608ff */
[----:B------:R-:W-:Y:S01]  /*7120*/  CS2R R210, SRZ ;  /* 0x0000000000d27805 */ /* 0x000fe2000001ff00 */
[-C--:B------:R-:W-:Y:S01]  /*7130*/  LEA.HI.X.SX32 R27, R5, R33.reuse, 0x1, P2 ;  /* 0x00000021051b7211 */ /* 0x080fe200010f0eff */
[----:B------:R-:W-:Y:S01]  /*7140*/  IMAD R5, R35, 0x8, R4 ;  /* 0x0000000823057824 */ /* 0x000fe200078e0204 */
[----:B------:R-:W-:Y:S01]  /*7150*/  LEA.HI.X.SX32 R25, R6, R33, 0x1, P3 ;  /* 0x0000002106197211 */ /* 0x000fe200018f0eff */
[----:B------:R-:W-:Y:S01]  /*7160*/  CS2R R204, SRZ ;  /* 0x0000000000cc7805 */ /* 0x000fe2000001ff00 */
[----:B------:R-:W-:Y:S01]  /*7170*/  LEA R22, P3, R9, R31, 0x1 ;  /* 0x0000001f09167211 */ /* 0x000fe200078608ff */
[----:B------:R0:W-:Y:S01]  /*7180*/  STL.64 [R1+0x340], R26 ;  /* 0x0003401a01007387 */ /* 0x0001e20000100a00 */
[----:B------:R-:W-:Y:S01]  /*7190*/  IMAD R6, R35, 0x8, R5 ;  /* 0x0000000823067824 */ /* 0x000fe200078e0205 */
[----:B------:R-:W-:Y:S01]  /*71a0*/  CS2R R206, SRZ ;  /* 0x0000000000ce7805 */ /* 0x000fe2000001ff00 */
[----:B------:R-:W-:Y:S01]  /*71b0*/  LEA.HI.X.SX32 R23, R9, R33, 0x1, P3 ;  /* 0x0000002109177211 */ /* 0x000fe200018f0eff */
[----:B------:R1:W-:Y:S01]  /*71c0*/  STL.64 [R1+0x338], R24 ;  /* 0x0003381801007387 */ /* 0x0003e20000100a00 */
[----:B--2---:R-:W-:Y:S01]  /*71d0*/  CS2R R28, SRZ ;  /* 0x00000000001c7805 */ /* 0x004fe2000001ff00 */
[----:B------:R-:W-:Y:S01]  /*71e0*/  CS2R R200, SRZ ;  /* 0x0000000000c87805 */ /* 0x000fe2000001ff00 */
[----:B------:R-:W-:Y:S01]  /*71f0*/  CS2R R202, SRZ ;  /* 0x0000000000ca7805 */ /* 0x000fe2000001ff00 */
[----:B------:R-:W-:Y:S01]  /*7200*/  CS2R R160, SRZ ;  /* 0x0000000000a07805 */ /* 0x000fe2000001ff00 */
        /* <DEDUP_REMOVED lines=10> */
[----:B------:R-:W-:Y:S01]  /*72b0*/  CS2R R112, SRZ ;  /* 0x0000000000707805 */ /* 0x000fe2000001ff00 */
[----:B------:R-:W-:Y:S01]  /*72c0*/  LEA.HI.X.SX32 R25, R8, R33, 0x1, P2 ;  /* 0x0000002108197211 */ /* 0x000fe200010f0eff */
[----:B------:R-:W-:Y:S01]  /*72d0*/  CS2R R114, SRZ ;  /* 0x0000000000727805 */ /* 0x000fe2000001ff00 */
[C---:B------:R-:W-:Y:S01]  /*72e0*/  LEA R7, R35.reuse, R6, 0x3 ;  /* 0x0000000623077211 */ /* 0x040fe200078e18ff */
[----:B------:R0:W-:Y:S01]  /*72f0*/  STL.64 [R1+0x330], R26 ;  /* 0x0003301a01007387 */ /* 0x0001e20000100a00 */
[----:B------:R-:W-:Y:S01]  /*7300*/  CS2R R152, SRZ ;  /* 0x0000000000987805 */ /* 0x000fe2000001ff00 */
[----:B------:R-:W-:Y:S01]  /*7310*/  CS2R R154, SRZ ;  /* 0x00000000009a7805 */ /* 0x000fe2000001ff00 */
[----:B------:R-:W-:Y:S01]  /*7320*/  CS2R R240, SRZ ;  /* 0x0000000000f07805 */ /* 0x000fe2000001ff00 */
        /* <DEDUP_REMOVED lines=8> */
[-C--:B0-----:R-:W-:Y:S01]  /*73b0*/  LEA R26, P1, R2, R31.reuse, 0x1 ;  /* 0x0000001f021a7211 */ /* 0x081fe200078208ff */
[----:B------:R-:W-:Y:S01]  /*73c0*/  CS2R R126, SRZ ;  /* 0x00000000007e7805 */ /* 0x000fe2000001ff00 */
[----:B------:R-:W-:Y:S01]  /*73d0*/  CS2R R244, SRZ ;  /* 0x0000000000f47805 */ /* 0x000fe2000001ff00 */
[----:B------:R-:W-:Y:S01]  /*73e0*/  CS2R R246, SRZ ;  /* 0x0000000000f67805 */ /* 0x000fe2000001ff00 */
[----:B-1----:R-:W-:Y:S01]  /*73f0*/  LEA R24, P2, R10, R31, 0x1 ;  /* 0x0000001f0a187211 */ /* 0x002fe200078408ff */
[----:B------:R-:W-:Y:S01]  /*7400*/  CS2R R128, SRZ ;  /* 0x0000000000807805 */ /* 0x000fe2000001ff00 */
[----:B------:R-:W-:Y:S01]  /*7410*/  LEA.HI.X.SX32 R27, R2, R33, 0x1, P1 ;  /* 0x00000021021b7211 */ /* 0x000fe200008f0eff */
[----:B------:R-:W-:Y:S01]  /*7420*/  IMAD R2, R35, 0x10, R7 ;  /* 0x0000001023027824 */ /* 0x000fe200078e0207 */
[C---:B--2---:R-:W-:Y:S01]  /*7430*/  LEA R22, P3, R11.reuse, R31, 0x1 ;  /* 0x0000001f0b167211 */ /* 0x044fe200078608ff */
[----:B------:R-:W-:Y:S01]  /*7440*/  CS2R R130, SRZ ;  /* 0x0000000000827805 */ /* 0x000fe2000001ff00 */
[-C--:B------:R-:W-:Y:S01]  /*7450*/  LEA.HI.X.SX32 R25, R10, R33.reuse, 0x1, P2 ;  /* 0x000000210a197211 */ /* 0x080fe200010f0eff */
[----:B------:R0:W-:Y:S01]  /*7460*/  STL.64 [R1+0x318], R26 ;  /* 0x0003181a01007387 */ /* 0x0001e20000100a00 */
[----:B------:R-:W-:Y:S01]  /*7470*/  LEA.HI.X.SX32 R23, R11, R33, 0x1, P3 ;  /* 0x000000210b177211 */ /* 0x000fe200018f0eff */
[C---:B------:R-:W-:Y:S01]  /*7480*/  IMAD R8, R35.reuse, 0x8, R2 ;  /* 0x0000000823087824 */ /* 0x040fe200078e0202 */
[----:B------:R-:W-:Y:S01]  /*7490*/  CS2R R248, SRZ ;  /* 0x0000000000f87805 */ /* 0x000fe2000001ff00 */
[----:B------:R1:W-:Y:S01]  /*74a0*/  STL.64 [R1+0x310], R24 ;  /* 0x0003101801007387 */ /* 0x0003e20000100a00 */
[----:B------:R-:W-:Y:S01]  /*74b0*/  CS2R R250, SRZ ;  /* 0x0000000000fa7805 */ /* 0x000fe2000001ff00 */
[----:B------:R-:W-:Y:S01]  /*74c0*/  CS2R R132, SRZ ;  /* 0x0000000000847805 */ /* 0x000fe2000001ff00 */
[C---:B------:R-:W-:Y:S01]  /*74d0*/  LEA R9, R35.reuse, R8, 0x3 ;  /* 0x0000000823097211 */ /* 0x040fe200078e18ff */
[----:B------:R2:W-:Y:S01]  /*74e0*/  STL.64 [R1+0x300], R22 ;  /* 0x0003001601007387 */ /* 0x0005e20000100a00 */
[----:B------:R-:W-:Y:S01]  /*74f0*/  CS2R R134, SRZ ;  /* 0x0000000000867805 */ /* 0x000fe2000001ff00 */
[----:B------:R-:W-:Y:S01]  /*7500*/  CS2R R136, SRZ ;  /* 0x0000000000887805 */ /* 0x000fe2000001ff00 */
[----:B------:R-:W-:Y:S01]  /*7510*/  CS2R R138, SRZ ;  /* 0x00000000008a7805 */ /* 0x000fe2000001ff00 */
[CC--:B0-----:R-:W-:Y:S01]  /*7520*/  LEA R26, P1, R12.reuse, R31.reuse, 0x1 ;  /* 0x0000001f0c1a7211 */ /* 0x0c1fe200078208ff */
[----:B------:R-:W-:Y:S01]  /*7530*/  IMAD R10, R35, 0x8, R9 ;  /* 0x00000008230a7824 */ /* 0x000fe200078e0209 */
[----:B------:R-:W-:Y:S01]  /*7540*/  CS2R R140, SRZ ;  /* 0x00000000008c7805 */ /* 0x000fe2000001ff00 */
[----:B------:R-:W-:Y:S01]  /*7550*/  CS2R R142, SRZ ;  /* 0x00000000008e7805 */ /* 0x000fe2000001ff00 */
[----:B-1----:R-:W-:Y:S01]  /*7560*/  LEA R24, P2, R13, R31, 0x1 ;  /* 0x0000001f0d187211 */ /* 0x002fe200078408ff */
[----:B------:R-:W-:Y:S01]  /*7570*/  IMAD R11, R35, 0x8, R10 ;  /* 0x00000008230b7824 */ /* 0x000fe200078e020a */
[----:B------:R-:W-:Y:S01]  /*7580*/  LEA.HI.X.SX32 R27, R12, R33, 0x1, P1 ;  /* 0x000000210c1b7211 */ /* 0x000fe200008f0eff */
[----:B------:R-:W-:Y:S01]  /*7590*/  CS2R R144, SRZ ;  /* 0x0000000000907805 */ /* 0x000fe2000001ff00 */
[C---:B--2---:R-:W-:Y:S01]  /*75a0*/  LEA R22, P3, R14.reuse, R31, 0x1 ;  /* 0x0000001f0e167211 */ /* 0x044fe200078608ff */
[----:B------:R-:W-:Y:S01]  /*75b0*/  CS2R R146, SRZ ;  /* 0x0000000000927805 */ /* 0x000fe2000001ff00 */
[-C--:B------:R-:W-:Y:S01]  /*75c0*/  LEA.HI.X.SX32 R25, R13, R33.reuse, 0x1, P2 ;  /* 0x000000210d197211 */ /* 0x080fe200010f0eff */
[----:B------:R0:W-:Y:S01]  /*75d0*/  STL.64 [R1+0x2f8], R26 ;  /* 0x0002f81a01007387 */ /* 0x0001e20000100a00 */
[----:B------:R-:W-:Y:S01]  /*75e0*/  LEA.HI.X.SX32 R23, R14, R33, 0x1, P3 ;  /* 0x000000210e177211 */ /* 0x000fe200018f0eff */
[----:B------:R-:W-:Y:S01]  /*75f0*/  CS2R R148, SRZ ;  /* 0x0000000000947805 */ /* 0x000fe2000001ff00 */
[----:B------:R-:W-:Y:S01]  /*7600*/  LEA R12, P3, R17, R31, 0x1 ;  /* 0x0000001f110c7211 */ /* 0x000fe200078608ff */
[----:B------:R1:W-:Y:S01]  /*7610*/  STL.64 [R1+0x2f0], R24 ;  /* 0x0002f01801007387 */ /* 0x0003e20000100a00 */
[----:B------:R-:W-:-:S02]  /*7620*/  CS2R R150, SRZ ;  /* 0x0000000000967805 */ /* 0x000fc4000001ff00 */
[----:B------:R-:W-:Y:S01]  /*7630*/  LEA.HI.X.SX32 R13, R17, R33, 0x1, P3 ;  /* 0x00000021110d7211 */ /* 0x000fe200018f0eff */
[----:B------:R2:W-:Y:S01]  /*7640*/  STL.64 [R1+0x2e8], R22 ;  /* 0x0002e81601007387 */ /* 0x0005e20000100a00 */
[-C--:B------:R-:W-:Y:S01]  /*7650*/  LEA R14, P3, R20, R31.reuse, 0x1 ;  /* 0x0000001f140e7211 */ /* 0x080fe200078608ff */
[----:B0-----:R-:W-:Y:S01]  /*7660*/  CS2R R26, SRZ ;  /* 0x00000000001a7805 */ /* 0x001fe2000001ff00 */
[CC--:B-1----:R-:W-:Y:S02]  /*7670*/  LEA R24, P1, R15.reuse, R31.reuse, 0x1 ;  /* 0x0000001f0f187211 */ /* 0x0c2fe400078208ff */
[C---:B--2---:R-:W-:Y:S02]  /*7680*/  LEA R22, P2, R16.reuse, R31, 0x1 ;  /* 0x0000001f10167211 */ /* 0x044fe400078408ff */
[-C--:B------:R-:W-:Y:S02]  /*7690*/  LEA.HI.X.SX32 R25, R15, R33.reuse, 0x1, P1 ;  /* 0x000000210f197211 */ /* 0x080fe400008f0eff */
[----:B------:R-:W-:-:S02]  /*76a0*/  LEA.HI.X.SX32 R23, R16, R33, 0x1, P2 ;  /* 0x0000002110177211 */ /* 0x000fc400010f0eff */
[----:B------:R-:W-:Y:S01]  /*76b0*/  LEA.HI.X.SX32 R15, R20, R33, 0x1, P3 ;  /* 0x00000021140f7211 */ /* 0x000fe200018f0eff */
[----:B------:R0:W-:Y:S01]  /*76c0*/  STL.64 [R1+0x2e0], R24 ;  /* 0x0002e01801007387 */ /* 0x0001e20000100a00 */
[----:B------:R-:W-:-:S03]  /*76d0*/  LEA R16, P3, R6, R31, 0x1 ;  /* 0x0000001f06107211 */ /* 0x000fc600078608ff */
[----:B------:R1:W-:Y:S01]  /*76e0*/  STL.64 [R1+0x2d8], R22 ;  /* 0x0002d81601007387 */ /* 0x0003e20000100a00 */
[----:B------:R-:W-:-:S03]  /*76f0*/  LEA.HI.X.SX32 R17, R6, R33, 0x1, P3 ;  /* 0x0000002106117211 */ /* 0x000fc600018f0eff */
[----:B------:R2:W-:Y:S01]  /*7700*/  STL.64 [R1+0x2d0], R12 ;  /* 0x0002d00c01007387 */ /* 0x0005e20000100a00 */
[CC--:B0-----:R-:W-:Y:S02]  /*7710*/  LEA R24, P1, R18.reuse, R31.reuse, 0x1 ;  /* 0x0000001f12187211 */ /* 0x0c1fe400078208ff */
[C---:B-1----:R-:W-:Y:S02]  /*7720*/  LEA R22, P2, R19.reuse, R31, 0x1 ;  /* 0x0000001f13167211 */ /* 0x042fe400078408ff */
[-C--:B------:R-:W-:Y:S02]  /*7730*/  LEA.HI.X.SX32 R25, R18, R33.reuse, 0x1, P1 ;  /* 0x0000002112197211 */ /* 0x080fe400008f0eff */
[----:B------:R-:W-:Y:S02]  /*7740*/  LEA.HI.X.SX32 R23, R19, R33, 0x1, P2 ;  /* 0x0000002113177211 */ /* 0x000fe400010f0eff */
[----:B------:R-:W-:Y:S01]  /*7750*/  LEA R18, P2, R5, R31, 0x1 ;  /* 0x0000001f05127211 */ /* 0x000fe200078408ff */
[----:B------:R0:W-:Y:S01]  /*7760*/  STL.64 [R1+0x2c0], R24 ;  /* 0x0002c01801007387 */ /* 0x0001e20000100a00 */
[----:B--2---:R-:W-:-:S02]  /*7770*/  LEA R12, R35, R11, 0x3 ;  /* 0x0000000b230c7211 */ /* 0x004fc400078e18ff */
[----:B------:R-:W-:Y:S01]  /*7780*/  LEA.HI.X.SX32 R19, R5, R33, 0x1, P2 ;  /* 0x0000002105137211 */ /* 0x000fe200010f0eff */
[----:B------:R1:W-:Y:S02]  /*7790*/  STL.64 [R1+0x2b8], R22 ;  /* 0x0002b81601007387 */ /* 0x0003e40000100a00 */
[----:B------:R-:W-:Y:S02]  /*77a0*/  IMAD R13, R35, 0x8, R12 ;  /* 0x00000008230d7824 */ /* 0x000fe400078e020c */
[----:B------:R2:W-:Y:S01]  /*77b0*/  STL.64 [R1+0x2b0], R14 ;  /* 0x0002b00e01007387 */ /* 0x0005e20000100a00 */
[----:B0-----:R-:W-:Y:S01]  /*77c0*/  CS2R R24, SRZ ;  /* 0x0000000000187805 */ /* 0x001fe2000001ff00 */
[----:B-1----:R-:W-:-:S04]  /*77d0*/  LEA R22, P1, R4, R31, 0x1 ;  /* 0x0000001f04167211 */ /* 0x002fc800078208ff */
[----:B------:R-:W-:Y:S01]  /*77e0*/  LEA.HI.X.SX32 R23, R4, R33, 0x1, P1 ;  /* 0x0000002104177211 */ /* 0x000fe200008f0eff */
[----:B--2---:R-:W-:Y:S01]  /*77f0*/  IMAD R14, R35, 0x10, R13 ;  /* 0x00000010230e7824 */ /* 0x004fe200078e020d */
[----:B------:R-:W-:-:S03]  /*7800*/  LEA R20, P1, R7, R31, 0x1 ;  /* 0x0000001f07147211 */ /* 0x000fc600078208ff */
[----:B------:R0:W-:Y:S01]  /*7810*/  STL.64 [R1+0x2a8], R22 ;  /* 0x0002a81601007387 */ /* 0x0001e20000100a00 */
[----:B------:R-:W-:Y:S02]  /*7820*/  LEA.HI.X.SX32 R21, R7, R33, 0x1, P1 ;  /* 0x0000002107157211 */ /* 0x000fe400008f0eff */
[C---:B------:R-:W-:Y:S01]  /*7830*/  LEA R4, R35.reuse, R14, 0x3 ;  /* 0x0000000e23047211 */ /* 0x040fe200078e18ff */
[----:B------:R1:W-:Y:S04]  /*7840*/  STL.64 [R1+0x2a0], R18 ;  /* 0x0002a01201007387 */ /* 0x0003e80000100a00 */
[----:B------:R2:W-:Y:S01]  /*7850*/  STL.64 [R1+0x298], R16 ;  /* 0x0002981001007387 */ /* 0x0005e20000100a00 */
[----:B------:R-:W-:-:S03]  /*7860*/  IMAD R5, R35, 0x8, R4 ;  /* 0x0000000823057824 */ /* 0x000fc600078e0204 */
[----:B------:R3:W-:Y:S01]  /*7870*/  STL.64 [R1+0x290], R20 ;  /* 0x0002901401007387 */ /* 0x0007e20000100a00 */
[----:B0-----:R-:W-:Y:S01]  /*7880*/  CS2R R22, SRZ ;  /* 0x0000000000167805 */ /* 0x001fe2000001ff00 */
[-C--:B-1----:R-:W-:Y:S02]  /*7890*/  LEA R18, P2, R2, R31.reuse, 0x1 ;  /* 0x0000001f02127211 */ /* 0x082fe400078408ff */
[----:B--2---:R-:W-:Y:S02]  /*78a0*/  LEA R16, P3, R8, R31, 0x1 ;  /* 0x0000001f08107211 */ /* 0x004fe400078608ff */
[-C--:B------:R-:W-:Y:S01]  /*78b0*/  LEA.HI.X.SX32 R19, R2, R33.reuse, 0x1, P2 ;  /* 0x0000002102137211 */ /* 0x080fe200010f0eff */
[----:B------:R-:W-:Y:S01]  /*78c0*/  IMAD R2, R35, 0x8, R5 ;  /* 0x0000000823027824 */ /* 0x000fe200078e0205 */
[----:B------:R-:W-:Y:S02]  /*78d0*/  LEA.HI.X.SX32 R17, R8, R33, 0x1, P3 ;  /* 0x0000002108117211 */ /* 0x000fe400018f0eff */
[----:B---3--:R-:W-:Y:S01]  /*78e0*/  LEA R20, P1, R9, R31, 0x1 ;  /* 0x0000001f09147211 */ /* 0x008fe200078208ff */
[----:B------:R0:W-:Y:S01]  /*78f0*/  STL.64 [R1+0x280], R18 ;  /* 0x0002801201007387 */ /* 0x0001e20000100a00 */
[----:B------:R-:W-:-:S02]  /*7900*/  LEA R6, R35, R2, 0x3 ;  /* 0x0000000223067211 */ /* 0x000fc400078e18ff */
[----:B------:R-:W-:Y:S01]  /*7910*/  LEA.HI.X.SX32 R21, R9, R33, 0x1, P1 ;  /* 0x0000002109157211 */ /* 0x000fe200008f0eff */
[----:B------:R1:W-:Y:S02]  /*7920*/  STL.64 [R1+0x278], R16 ;  /* 0x0002781001007387 */ /* 0x0003e40000100a00 */
[C---:B------:R-:W-:Y:S02]  /*7930*/  IMAD R7, R35.reuse, 0x8, R6 ;  /* 0x0000000823077824 */ /* 0x040fe400078e0206 */
[----:B------:R2:W-:Y:S02]  /*7940*/  STL.64 [R1+0x270], R20 ;  /* 0x0002701401007387 */ /* 0x0005e40000100a00 */
[----:B------:R-:W-:Y:S01]  /*7950*/  IMAD R8, R35, 0x8, R7 ;  /* 0x0000000823087824 */ /* 0x000fe200078e0207 */
[----:B0-----:R-:W-:-:S04]  /*7960*/  LEA R18, P2, R10, R31, 0x1 ;  /* 0x0000001f0a127211 */ /* 0x001fc800078408ff */
[----:B------:R-:W-:Y:S02]  /*7970*/  LEA R9, R35, R8, 0x4 ;  /* 0x0000000823097211 */ /* 0x000fe400078e20ff */
[----:B-1----:R-:W-:Y:S02]  /*7980*/  LEA R16, P3, R11, R31, 0x1 ;  /* 0x0000001f0b107211 */ /* 0x002fe400078608ff */
[-C--:B------:R-:W-:Y:S01]  /*7990*/  LEA.HI.X.SX32 R19, R10, R33.reuse, 0x1, P2 ;  /* 0x000000210a137211 */ /* 0x080fe200010f0eff */
[----:B------:R-:W-:Y:S01]  /*79a0*/  IMAD R10, R35, 0x8, R9 ;  /* 0x00000008230a7824 */ /* 0x000fe200078e0209 */
[----:B------:R-:W-:Y:S02]  /*79b0*/  LEA.HI.X.SX32 R17, R11, R33, 0x1, P3 ;  /* 0x000000210b117211 */ /* 0x000fe400018f0eff */
[C---:B--2---:R-:W-:Y:S01]  /*79c0*/  LEA R20, P1, R12.reuse, R31, 0x1 ;  /* 0x0000001f0c147211 */ /* 0x044fe200078208ff */
[----:B------:R0:W-:Y:S03]  /*79d0*/  STL.64 [R1+0x268], R18 ;  /* 0x0002681201007387 */ /* 0x0001e60000100a00 */
[----:B------:R-:W-:Y:S01]  /*79e0*/  LEA.HI.X.SX32 R21, R12, R33, 0x1, P1 ;  /* 0x000000210c157211 */ /* 0x000fe200008f0eff */
[----:B------:R1:W-:Y:S04]  /*79f0*/  STL.64 [R1+0x260], R16 ;  /* 0x0002601001007387 */ /* 0x0003e80000100a00 */
[----:B------:R2:W-:Y:S01]  /*7a00*/  STL.64 [R1+0x258], R20 ;  /* 0x0002581401007387 */ /* 0x0005e20000100a00 */
[----:B0-----:R-:W-:-:S02]  /*7a10*/  LEA R18, P2, R13, R31, 0x1 ;  /* 0x0000001f0d127211 */ /* 0x001fc400078408ff */
[C---:B-1----:R-:W-:Y:S02]  /*7a20*/  LEA R16, P3, R14.reuse, R31, 0x1 ;  /* 0x0000001f0e107211 */ /* 0x042fe400078608ff */
[-C--:B------:R-:W-:Y:S02]  /*7a30*/  LEA.HI.X.SX32 R19, R13, R33.reuse, 0x1, P2 ;  /* 0x000000210d137211 */ /* 0x080fe400010f0eff */
[----:B------:R-:W-:Y:S01]  /*7a40*/  LEA.HI.X.SX32 R17, R14, R33, 0x1, P3 ;  /* 0x000000210e117211 */ /* 0x000fe200018f0eff */
[----:B--2---:R-:W-:Y:S01]  /*7a50*/  CS2R R20, SRZ ;  /* 0x0000000000147805 */ /* 0x004fe2000001ff00 */
[C---:B------:R-:W-:Y:S01]  /*7a60*/  LEA R12, P3, R2.reuse, R31, 0x1 ;  /* 0x0000001f020c7211 */ /* 0x040fe200078608ff */
[----:B------:R0:W-:Y:S03]  /*7a70*/  STL.64 [R1+0x250], R18 ;  /* 0x0002501201007387 */ /* 0x0001e60000100a00 */
[----:B------:R-:W-:Y:S01]  /*7a80*/  LEA.HI.X.SX32 R13, R2, R33, 0x1, P3 ;  /* 0x00000021020d7211 */ /* 0x000fe200018f0eff */
[----:B------:R1:W-:Y:S01]  /*7a90*/  STL.64 [R1+0x240], R16 ;  /* 0x0002401001007387 */ /* 0x0003e20000100a00 */
[----:B------:R-:W-:Y:S01]  /*7aa0*/  IMAD R2, R35, 0x8, R10 ;  /* 0x0000000823027824 */ /* 0x000fe200078e020a */
[----:B0-----:R-:W-:-:S02]  /*7ab0*/  LEA R18, P1, R4, R31, 0x1 ;  /* 0x0000001f04127211 */ /* 0x001fc400078208ff */
[C---:B-1----:R-:W-:Y:S02]  /*7ac0*/  LEA R16, P2, R5.reuse, R31, 0x1 ;  /* 0x0000001f05107211 */ /* 0x042fe400078408ff */
[-C--:B------:R-:W-:Y:S02]  /*7ad0*/  LEA.HI.X.SX32 R19, R4, R33.reuse, 0x1, P1 ;  /* 0x0000002104137211 */ /* 0x080fe400008f0eff */
[----:B------:R-:W-:Y:S02]  /*7ae0*/  LEA.HI.X.SX32 R17, R5, R33, 0x1, P2 ;  /* 0x0000002105117211 */ /* 0x000fe400010f0eff */
[----:B------:R-:W-:Y:S01]  /*7af0*/  LEA R14, P2, R7, R31, 0x1 ;  /* 0x0000001f070e7211 */ /* 0x000fe200078408ff */
[----:B------:R0:W-:Y:S01]  /*7b00*/  STL.64 [R1+0x238], R18 ;  /* 0x0002381201007387 */ /* 0x0001e20000100a00 */
[----:B------:R-:W-:Y:S02]  /*7b10*/  LEA R4, R35, R2, 0x3 ;  /* 0x0000000223047211 */ /* 0x000fe400078e18ff */
[----:B------:R-:W-:Y:S01]  /*7b20*/  LEA.HI.X.SX32 R15, R7, R33, 0x1, P2 ;  /* 0x00000021070f7211 */ /* 0x000fe200010f0eff */
[----:B------:R1:W-:Y:S02]  /*7b30*/  STL.64 [R1+0x230], R16 ;  /* 0x0002301001007387 */ /* 0x0003e40000100a00 */
[----:B------:R-:W-:-:S02]  /*7b40*/  IMAD R5, R35, 0x8, R4 ;  /* 0x0000000823057824 */ /* 0x000fc400078e0204 */
[----:B------:R2:W-:Y:S01]  /*7b50*/  STL.64 [R1+0x228], R12 ;  /* 0x0002280c01007387 */ /* 0x0005e20000100a00 */
[----:B0-----:R-:W-:Y:S01]  /*7b60*/  CS2R R18, SRZ ;  /* 0x0000000000127805 */ /* 0x001fe2000001ff00 */
[-C--:B-1----:R-:W-:Y:S02]  /*7b70*/  LEA R16, P1, R6, R31.reuse, 0x1 ;  /* 0x0000001f06107211 */ /* 0x082fe400078208ff */
[----:B--2---:R-:W-:Y:S02]  /*7b80*/  LEA R12, P3, R8, R31, 0x1 ;  /* 0x0000001f080c7211 */ /* 0x004fe400078608ff */
[-C--:B------:R-:W-:Y:S01]  /*7b90*/  LEA.HI.X.SX32 R17, R6, R33.reuse, 0x1, P1 ;  /* 0x0000002106117211 */ /* 0x080fe200008f0eff */
[----:B------:R-:W-:Y:S01]  /*7ba0*/  IMAD R6, R35, 0x8, R5 ;  /* 0x0000000823067824 */ /* 0x000fe200078e0205 */
[----:B------:R-:W-:-:S03]  /*7bb0*/  LEA.HI.X.SX32 R13, R8, R33, 0x1, P3 ;  /* 0x00000021080d7211 */ /* 0x000fc600018f0eff */
[----:B------:R0:W-:Y:S04]  /*7bc0*/  STL.64 [R1+0x220], R16 ;  /* 0x0002201001007387 */ /* 0x0001e80000100a00 */
[----:B------:R1:W-:Y:S04]  /*7bd0*/  STL.64 [R1+0x218], R14 ;  /* 0x0002180e01007387 */ /* 0x0003e80000100a00 */
[----:B------:R2:W-:Y:S01]  /*7be0*/  STL.64 [R1+0x210], R12 ;  /* 0x0002100c01007387 */ /* 0x0005e20000100a00 */
[-C--:B0-----:R-:W-:Y:S02]  /*7bf0*/  LEA R16, P1, R9, R31.reuse, 0x1 ;  /* 0x0000001f09107211 */ /* 0x081fe400078208ff */
[----:B-1----:R-:W-:-:S02]  /*7c00*/  LEA R14, P2, R10, R31, 0x1 ;  /* 0x0000001f0a0e7211 */ /* 0x002fc400078408ff */
[----:B------:R-:W-:Y:S02]  /*7c10*/  LEA.HI.X.SX32 R17, R9, R33, 0x1, P1 ;  /* 0x0000002109117211 */ /* 0x000fe400008f0eff */
[----:B--2---:R-:W-:Y:S02]  /*7c20*/  LEA R12, P3, R2, R31, 0x1 ;  /* 0x0000001f020c7211 */ /* 0x004fe400078608ff */
[-C--:B------:R-:W-:Y:S01]  /*7c30*/  LEA.HI.X.SX32 R15, R10, R33.reuse, 0x1, P2 ;  /* 0x000000210a0f7211 */ /* 0x080fe200010f0eff */
[----:B------:R0:W-:Y:S01]  /*7c40*/  STL.64 [R1+0x200], R16 ;  /* 0x0002001001007387 */ /* 0x0001e20000100a00 */
[----:B------:R-:W-:Y:S02]  /*7c50*/  LEA.HI.X.SX32 R13, R2, R33, 0x1, P3 ;  /* 0x00000021020d7211 */ /* 0x000fe400018f0eff */
[----:B------:R-:W-:Y:S01]  /*7c60*/  LEA R2, R35, R6, 0x3 ;  /* 0x0000000623027211 */ /* 0x000fe200078e18ff */
[----:B------:R1:W-:Y:S01]  /*7c70*/  STL.64 [R1+0x1f8], R14 ;  /* 0x0001f80e01007387 */ /* 0x0003e20000100a00 */
[-C--:B------:R-:W-:Y:S01]  /*7c80*/  LEA R10, P3, R6, R31.reuse, 0x1 ;  /* 0x0000001f060a7211 */ /* 0x080fe200078608ff */
[----:B------:R-:W-:Y:S01]  /*7c90*/  CS2R R34, SRZ ;  /* 0x0000000000227805 */ /* 0x000fe2000001ff00 */
[----:B------:R-:W-:Y:S01]  /*7ca0*/  LEA R8, P4, R2, R31, 0x1 ;  /* 0x0000001f02087211 */ /* 0x000fe200078808ff */
[----:B------:R2:W-:Y:S01]  /*7cb0*/  STL.64 [R1+0x1f0], R12 ;  /* 0x0001f00c01007387 */ /* 0x0005e20000100a00 */
[-C--:B------:R-:W-:Y:S01]  /*7cc0*/  LEA.HI.X.SX32 R11, R6, R33.reuse, 0x1, P3 ;  /* 0x00000021060b7211 */ /* 0x080fe200018f0eff */
[----:B------:R-:W-:Y:S01]  /*7cd0*/  IMAD.MOV.U32 R6, RZ, RZ, -0x800000 ;  /* 0xff800000ff067424 */ /* 0x000fe200078e00ff */
[----:B------:R-:W-:Y:S01]  /*7ce0*/  LEA.HI.X.SX32 R9, R2, R33, 0x1, P4 ;  /* 0x0000002102097211 */ /* 0x000fe200020f0eff */
[----:B------:R-:W-:Y:S01]  /*7cf0*/  IMAD.MOV.U32 R2, RZ, RZ, RZ ;  /* 0x000000ffff027224 */ /* 0x000fe200078e00ff */
[----:B0-----:R-:W-:Y:S01]  /*7d00*/  CS2R R16, SRZ ;  /* 0x0000000000107805 */ /* 0x001fe2000001ff00 */
[----:B-1----:R-:W-:-:S02]  /*7d10*/  LEA R14, P1, R4, R31, 0x1 ;  /* 0x0000001f040e7211 */ /* 0x002fc400078208ff */
[C---:B--2---:R-:W-:Y:S02]  /*7d20*/  LEA R12, P2, R5.reuse, R31, 0x1 ;  /* 0x0000001f050c7211 */ /* 0x044fe400078408ff */
[-C--:B------:R-:W-:Y:S01]  /*7d30*/  LEA.HI.X.SX32 R15, R4, R33.reuse, 0x1, P1 ;  /* 0x00000021040f7211 */ /* 0x080fe200008f0eff */
[----:B------:R-:W-:Y:S01]  /*7d40*/  IMAD.MOV.U32 R4, RZ, RZ, -0x800000 ;  /* 0xff800000ff047424 */ /* 0x000fe200078e00ff */
[----:B------:R-:W-:Y:S01]  /*7d50*/  LEA.HI.X.SX32 R13, R5, R33, 0x1, P2 ;  /* 0x00000021050d7211 */ /* 0x000fe200010f0eff */
[----:B------:R-:W-:Y:S01]  /*7d60*/  CS2R R30, SRZ ;  /* 0x00000000001e7805 */ /* 0x000fe2000001ff00 */
[----:B------:R-:W-:Y:S01]  /*7d70*/  MOV R5, 0x3f800000 ;  /* 0x3f80000000057802 */ /* 0x000fe20000000f00 */
[----:B------:R0:W-:Y:S01]  /*7d80*/  STL.64 [R1+0x1e8], R14 ;  /* 0x0001e80e01007387 */ /* 0x0001e20000100a00 */
[----:B------:R-:W-:Y:S01]  /*7d90*/  LOP3.LUT P1, RZ, R193, 0x1, RZ, 0xc0, !PT ;  /* 0x00000001c1ff7812 */ /* 0x000fe2000782c0ff */
[----:B------:R-:W-:Y:S01]  /*7da0*/  IMAD.WIDE R192, R166, 0x2, R186 ;  /* 0x00000002a6c07825 */ /* 0x000fe200078e02ba */
[----:B------:R-:W-:Y:S01]  /*7db0*/  CS2R R32, SRZ ;  /* 0x0000000000207805 */ /* 0x000fe2000001ff00 */
[----:B------:R1:W-:Y:S04]  /*7dc0*/  STL.64 [R1+0x1e0], R12 ;  /* 0x0001e00c01007387 */ /* 0x0003e80000100a00 */
[----:B------:R2:W-:Y:S04]  /*7dd0*/  STL.64 [R1+0x1d8], R10 ;  /* 0x0001d80a01007387 */ /* 0x0005e80000100a00 */
[----:B------:R3:W-:Y:S01]  /*7de0*/  STL.64 [R1+0x1d0], R8 ;  /* 0x0001d00801007387 */ /* 0x0007e20000100a00 */
[----:B0-----:R-:W-:-:S03]  /*7df0*/  CS2R R14, SRZ ;  /* 0x00000000000e7805 */ /* 0x001fc6000001ff00 */
[----:B------:R0:W-:Y:S01]  /*7e00*/  STL [R1+0x1c4], R5 ;  /* 0x0001c40501007387 */ /* 0x0001e20000100800 */
[----:B-1----:R-:W-:-:S03]  /*7e10*/  CS2R R12, SRZ ;  /* 0x00000000000c7805 */ /* 0x002fc6000001ff00 */
[----:B------:R-:W-:Y:S01]  /*7e20*/  STL [R1+0x184], R4 ;  /* 0x0001840401007387 */ /* 0x000fe20000100800 */
[----:B--2---:R-:W-:-:S03]  /*7e30*/  CS2R R10, SRZ ;  /* 0x00000000000a7805 */ /* 0x004fc6000001ff00 */
[----:B------:R-:W-:Y:S01]  /*7e40*/  STL [R1+0x188], R4 ;  /* 0x0001880401007387 */ /* 0x000fe20000100800 */
[----:B---3--:R-:W-:Y:S01]  /*7e50*/  CS2R R8, SRZ ;  /* 0x0000000000087805 */ /* 0x008fe2000001ff00 */
[----:B0-----:R-:W-:Y:S02]  /*7e60*/  IMAD.MOV.U32 R5, RZ, RZ, -0x800000 ;  /* 0xff800000ff057424 */ /* 0x001fe400078e00ff */
[----:B------:R-:W-:Y:S04]  /*7e70*/  STL [R1+0x18c], R6 ;  /* 0x00018c0601007387 */ /* 0x000fe80000100800 */
[----:B------:R-:W-:Y:S04]  /*7e80*/  STL [R1+0x190], R5 ;  /* 0x0001900501007387 */ /* 0x000fe80000100800 */
[----:B------:R-:W-:Y:S04]  /*7e90*/  STL [R1+0x194], R4 ;  /* 0x0001940401007387 */ /* 0x000fe80000100800 */
[----:B------:R0:W-:Y:S04]  /*7ea0*/  STL [R1+0x198], R6 ;  /* 0x0001980601007387 */ /* 0x0001e80000100800 */
[----:B------:R1:W-:Y:S04]  /*7eb0*/  STL [R1+0x19c], R5 ;  /* 0x00019c0501007387 */ /* 0x0003e80000100800 */
[----:B------:R-:W-:Y:S01]  /*7ec0*/  STL [R1+0x1a4], RZ ;  /* 0x0001a4ff01007387 */ /* 0x000fe20000100800 */
[----:B0-----:R-:W-:-:S03]  /*7ed0*/  IMAD.MOV.U32 R6, RZ, RZ, 0x3f800000 ;  /* 0x3f800000ff067424 */ /* 0x001fc600078e00ff */
[----:B------:R0:W-:Y:S01]  /*7ee0*/  STL [R1+0x1a0], R4 ;  /* 0x0001a00401007387 */ /* 0x0001e20000100800 */
[----:B-1----:R-:W-:Y:S01]  /*7ef0*/  IMAD.MOV.U32 R5, RZ, RZ, 0x3f800000 ;  /* 0x3f800000ff057424 */ /* 0x002fe200078e00ff */
[----:B0-----:R-:W-:-:S05]  /*7f00*/  MOV R4, 0x3f800000 ;  /* 0x3f80000000047802 */ /* 0x001fca0000000f00 */
[----:B------:R-:W-:Y:S04]  /*7f10*/  STL [R1+0x1c0], R4 ;  /* 0x0001c00401007387 */ /* 0x000fe80000100800 */
[----:B------:R-:W-:Y:S04]  /*7f20*/  STL [R1+0x1bc], R6 ;  /* 0x0001bc0601007387 */ /* 0x000fe80000100800 */
[----:B------:R-:W-:Y:S04]  /*7f30*/  STL [R1+0x1b8], R5 ;  /* 0x0001b80501007387 */ /* 0x000fe80000100800 */
[----:B------:R-:W-:Y:S04]  /*7f40*/  STL [R1+0x1b4], R4 ;  /* 0x0001b40401007387 */ /* 0x000fe80000100800 */
[----:B------:R0:W-:Y:S04]  /*7f50*/  STL [R1+0x1b0], R6 ;  /* 0x0001b00601007387 */ /* 0x0001e80000100800 */
[----:B------:R-:W-:Y:S04]  /*7f60*/  STL [R1+0x1ac], R5 ;  /* 0x0001ac0501007387 */ /* 0x000fe80000100800 */
[----:B------:R1:W-:Y:S01]  /*7f70*/  STL [R1+0x1a8], R4 ;  /* 0x0001a80401007387 */ /* 0x0003e20000100800 */
[----:B0-----:R-:W-:-:S03]  /*7f80*/  CS2R R6, SRZ ;  /* 0x0000000000067805 */ /* 0x001fc6000001ff00 */
[----:B------:R-:W-:Y:S04]  /*7f90*/  STL [R1+0xf0], RZ ;  /* 0x0000f0ff01007387 */ /* 0x000fe80000100800 */
[----:B------:R-:W-:Y:S01]  /*7fa0*/  STL [R1+0xf4], RZ ;  /* 0x0000f4ff01007387 */ /* 0x000fe20000100800 */
[----:B-1----:R-:W-:-:S03]  /*7fb0*/  CS2R R4, SRZ ;  /* 0x0000000000047805 */ /* 0x002fc6000001ff00 */
[----:B------:R-:W-:Y:S04]  /*7fc0*/  STL [R1+0xf8], RZ ;  /* 0x0000f8ff01007387 */ /* 0x000fe80000100800 */
        /* <DEDUP_REMOVED lines=41> */
[----:B------:R-:W-:Y:S04]  /*8260*/  STL [R1], RZ ;  /* 0x000000ff01007387 */ /* 0x000fe80000100800 */
        /* <DEDUP_REMOVED lines=15> */
[----:B------:R0:W-:Y:S04]  /*8360*/  STL [R1+0x180], R190 ;  /* 0x000180be01007387 */ /* 0x0001e80000100800 */
[----:B------:R-:W-:Y:S04]  /*8370*/  STL [R1+0x3d4], R164 ;  /* 0x0003d4a401007387 */ /* 0x000fe80000100800 */
[----:B------:R1:W-:Y:S01]  /*8380*/  STL.64 [R1+0x5d0], R188 ;  /* 0x0005d0bc01007387 */ /* 0x0003e20000100a00 */
[----:B0-----:R-:W-:-:S03]  /*8390*/  LOP3.LUT R190, R3, 0x60, RZ, 0x3c, !PT ;  /* 0x0000006003be7812 */ /* 0x001fc600078e3cff */
[----:B------:R-:W-:-:S05]  /*83a0*/  IMAD.WIDE R190, R165, 0x2, R184 ;  /* 0x00000002a5be7825 */ /* 0x000fca00078e02b8 */
[----:B------:R0:W-:Y:S01]  /*83b0*/  STL.64 [R1+0x5c8], R190 ;  /* 0x0005c8be01007387 */ /* 0x0001e20000100a00 */
[----:B-1----:R-:W-:-:S03]  /*83c0*/  IMAD.WIDE R188, R166, 0x2, R184 ;  /* 0x00000002a6bc7825 */ /* 0x002fc600078e02b8 */
[----:B------:R1:W-:Y:S04]  /*83d0*/  STL.64 [R1+0x5b0], R192 ;  /* 0x0005b0c001007387 */ /* 0x0003e80000100a00 */
[----:B------:R2:W-:Y:S01]  /*83e0*/  STL.64 [R1+0x5a8], R188 ;  /* 0x0005a8bc01007387 */ /* 0x0005e20000100a00 */
[----:B0-----:R-:W-:-:S04]  /*83f0*/  IMAD.WIDE R190, R167, 0x2, R186 ;  /* 0x00000002a7be7825 */ /* 0x001fc800078e02ba */
[----:B-1----:R-:W-:Y:S01]  /*8400*/  IMAD.WIDE R192, R167, 0x2, R184 ;  /* 0x00000002a7c07825 */ /* 0x002fe200078e02b8 */
[----:B------:R0:W-:Y:S03]  /*8410*/  STL.64 [R1+0x590], R190 ;  /* 0x000590be01007387 */ /* 0x0001e60000100a00 */
[C---:B--2---:R-:W-:Y:S01]  /*8420*/  IMAD.WIDE R188, R168.reuse, 0x2, R186 ;  /* 0x00000002a8bc7825 */ /* 0x044fe200078e02ba */
[----:B------:R1:W-:Y:S04]  /*8430*/  STL.64 [R1+0x588], R192 ;  /* 0x000588c001007387 */ /* 0x0003e80000100a00 */
[----:B------:R2:W-:Y:S01]  /*8440*/  STL.64 [R1+0x570], R188 ;  /* 0x000570bc01007387 */ /* 0x0005e20000100a00 */
[----:B0-----:R-:W-:-:S04]  /*8450*/  IMAD.WIDE R190, R168, 0x2, R184 ;  /* 0x00000002a8be7825 */ /* 0x001fc800078e02b8 */
[C---:B-1----:R-:W-:Y:S01]  /*8460*/  IMAD.WIDE R192, R169.reuse, 0x2, R186 ;  /* 0x00000002a9c07825 */ /* 0x042fe200078e02ba */
[----:B------:R0:W-:Y:S03]  /*8470*/  STL.64 [R1+0x568], R190 ;  /* 0x000568be01007387 */ /* 0x0001e60000100a00 */
[----:B--2---:R-:W-:Y:S01]  /*8480*/  IMAD.WIDE R188, R169, 0x2, R184 ;  /* 0x00000002a9bc7825 */ /* 0x004fe200078e02b8 */
        /* <DEDUP_REMOVED lines=21> */
[--C-:B-1----:R-:W-:Y:S01]  /*85e0*/  IMAD.WIDE R192, R165, 0x2, R182.reuse ;  /* 0x00000002a5c07825 */ /* 0x102fe200078e02b6 */
[----:B------:R0:W-:Y:S03]  /*85f0*/  STL.64 [R1+0x4a8], R190 ;  /* 0x0004a8be01007387 */ /* 0x0001e60000100a00 */
[--C-:B--2---:R-:W-:Y:S01]  /*8600*/  IMAD.WIDE R188, R166, 0x2, R182.reuse ;  /* 0x00000002a6bc7825 */ /* 0x104fe200078e02b6 */
        /* <DEDUP_REMOVED lines=15> */
[----:B-1----:R-:W-:Y:S01]  /*8700*/  IMAD.WIDE R192, R174, 0x2, R182 ;  /* 0x00000002aec07825 */ /* 0x002fe200078e02b6 */
[----:B------:R0:W-:Y:S03]  /*8710*/  STL.64 [R1+0x4c0], R190 ;  /* 0x0004c0be01007387 */ /* 0x0001e60000100a00 */
[--C-:B--2---:R-:W-:Y:S01]  /*8720*/  IMAD.WIDE R188, R165, 0x2, R180.reuse ;  /* 0x00000002a5bc7825 */ /* 0x104fe200078e02b4 */
[----:B------:R-:W-:Y:S03]  /*8730*/  STL.64 [R1+0x4a0], R192 ;  /* 0x0004a0c001007387 */ /* 0x000fe60000100a00 */
[--C-:B------:R-:W-:Y:S01]  /*8740*/  IMAD.WIDE R164, R167, 0x2, R180.reuse ;  /* 0x00000002a7a47825 */ /* 0x100fe200078e02b4 */
[----:B------:R1:W-:Y:S03]  /*8750*/  STL.64 [R1+0x5b8], R188 ;  /* 0x0005b8bc01007387 */ /* 0x0003e60000100a00 */
[----:B0-----:R-:W-:-:S04]  /*8760*/  IMAD.WIDE R190, R166, 0x2, R180 ;  /* 0x00000002a6be7825 */ /* 0x001fc800078e02b4 */
[--C-:B------:R-:W-:Y:S01]  /*8770*/  IMAD.WIDE R166, R169, 0x2, R180.reuse ;  /* 0x00000002a9a67825 */ /* 0x100fe200078e02b4 */
[----:B------:R-:W-:Y:S03]  /*8780*/  STL.64 [R1+0x598], R190 ;  /* 0x000598be01007387 */ /* 0x000fe60000100a00 */
[--C-:B-1----:R-:W-:Y:S01]  /*8790*/  IMAD.WIDE R188, R168, 0x2, R180.reuse ;  /* 0x00000002a8bc7825 */ /* 0x102fe200078e02b4 */
[----:B------:R0:W-:Y:S03]  /*87a0*/  STL.64 [R1+0x578], R164 ;  /* 0x000578a401007387 */ /* 0x0001e60000100a00 */
[--C-:B------:R-:W-:Y:S01]  /*87b0*/  IMAD.WIDE R168, R171, 0x2, R180.reuse ;  /* 0x00000002aba87825 */ /* 0x100fe200078e02b4 */
[----:B------:R-:W-:Y:S04]  /*87c0*/  STL.64 [R1+0x558], R188 ;  /* 0x000558bc01007387 */ /* 0x000fe80000100a00 */
[----:B------:R1:W-:Y:S01]  /*87d0*/  STL.64 [R1+0x538], R166 ;  /* 0x000538a601007387 */ /* 0x0003e20000100a00 */
[----:B0-----:R-:W-:-:S05]  /*87e0*/  IMAD.WIDE R164, R170, 0x2, R180 ;  /* 0x00000002aaa47825 */ /* 0x001fca00078e02b4 */
        /* <DEDUP_REMOVED lines=17> */
[C---:B-1----:R-:W-:Y:S01]  /*8900*/  IMAD.WIDE R168, R176.reuse, 0x2, R184 ;  /* 0x00000002b0a87825 */ /* 0x042fe200078e02b8 */
[----:B------:R0:W-:Y:S03]  /*8910*/  STL.64 [R1+0x470], R164 ;  /* 0x000470a401007387 */ /* 0x0001e60000100a00 */
[C---:B--2---:R-:W-:Y:S01]  /*8920*/  IMAD.WIDE R166, R176.reuse, 0x2, R182 ;  /* 0x00000002b0a67825 */ /* 0x044fe200078e02b6 */
        /* <DEDUP_REMOVED lines=24> */
[----:B------:R1:W-:Y:S03]  /*8ab0*/  STL.64 [R1+0x408], R168 ;  /* 0x000408a801007387 */ /* 0x0003e60000100a00 */
[----:B0-----:R-:W-:-:S05]  /*8ac0*/  IMAD.WIDE R164, R179, 0x2, R180 ;  /* 0x00000002b3a47825 */ /* 0x001fca00078e02b4 */
[----:B------:R1:W-:Y:S04]  /*8ad0*/  STL.64 [R1+0x3f8], R164 ;  /* 0x0003f8a401007387 */ /* 0x0003e80000100a00 */
[----:B------:R1:W-:Y:S02]  /*8ae0*/  STL.64 [R1+0x400], R166 ;  /* 0x000400a601007387 */ /* 0x0003e40000100a00 */
.L_x_1:
[----:B-1----:R-:W2:Y:S04]  /*8af0*/  LDL.64 R168, [R1+0x170] ;  /* 0x0001700001a87983 */ /* 0x002ea80000100a00 */
[----:B------:R-:W3:Y:S04]  /*8b00*/  LDL.64 R174, [R1+0x5d0] ;  /* 0x0005d00001ae7983 */ /* 0x000ee80000100a00 */
[----:B------:R-:W3:Y:S04]  /*8b10*/  LDL.64 R166, [R1+0x178] ;  /* 0x0001780001a67983 */ /* 0x000ee80000100a00 */
[----:B0-----:R-:W3:Y:S04]  /*8b20*/  LDL.64 R164, [R1+0x168] ;  /* 0x0001680001a47983 */ /* 0x001ee80000100a00 */
[----:B------:R-:W3:Y:S04]  /*8b30*/  LDL.64 R176, [R1+0x160] ;  /* 0x0001600001b07983 */ /* 0x000ee80000100a00 */
[----:B------:R-:W3:Y:S04]  /*8b40*/  LDL.64 R170, [R1+0x5c8] ;  /* 0x0005c80001aa7983 */ /* 0x000ee80000100a00 */
[----:B------:R-:W3:Y:S04]  /*8b50*/  LDL.64 R172, [R1+0x5c0] ;  /* 0x0005c00001ac7983 */ /* 0x000ee80000100a00 */
[----:B------:R-:W3:Y:S04]  /*8b60*/  LDL.64 R186, [R1+0x5b8] ;  /* 0x0005b80001ba7983 */ /* 0x000ee80000100a00 */
[----:B------:R-:W3:Y:S04]  /*8b70*/  LDL.64 R184, [R1+0x5b0] ;  /* 0x0005b00001b87983 */ /* 0x000ee80000100a00 */
[----:B------:R-:W3:Y:S04]  /*8b80*/  LDL.64 R182, [R1+0x5a8] ;  /* 0x0005a80001b67983 */ /* 0x000ee80000100a00 */
[----:B------:R-:W3:Y:S04]  /*8b90*/  LDL.64 R180, [R1+0x5a0] ;  /* 0x0005a00001b47983 */ /* 0x000ee80000100a00 */
[----:B------:R-:W3:Y:S04]  /*8ba0*/  LDL.64 R178, [R1+0x598] ;  /* 0x0005980001b27983 */ /* 0x000ee80000100a00 */
[----:B------:R-:W-:Y:S04]  /*8bb0*/  STL [R1+0x6b0], R155 ;  /* 0x0006b09b01007387 */ /* 0x000fe80000100800 */
        /* <DEDUP_REMOVED lines=33> */
[----:B------:R0:W-:Y:S04]  /*8dd0*/  STL [R1+0x628], R137 ;  /* 0x0006288901007387 */ /* 0x0001e80000100800 */
        /* <DEDUP_REMOVED lines=13> */
[----:B------:R1:W-:Y:S04]  /*8eb0*/  STL [R1+0x5f0], R151 ;  /* 0x0005f09701007387 */ /* 0x0003e80000100800 */
[----:B0-----:R-:W4:Y:S04]  /*8ec0*/  LDL.64 R136, [R1+0x590] ;  /* 0x0005900001887983 */ /* 0x001f280000100a00 */
[----:B------:R-:W4:Y:S04]  /*8ed0*/  LDL.64 R134, [R1+0x578] ;  /* 0x0005780001867983 */ /* 0x000f280000100a00 */
[----:B------:R-:W4:Y:S04]  /*8ee0*/  LDL.64 R132, [R1+0x550] ;  /* 0x0005500001847983 */ /* 0x000f280000100a00 */
[----:B-1----:R-:W4:Y:S04]  /*8ef0*/  LDL.64 R146, [R1+0x568] ;  /* 0x0005680001927983 */ /* 0x002f280000100a00 */
[----:B------:R-:W4:Y:S04]  /*8f00*/  LDL.64 R142, [R1+0x558] ;  /* 0x00055800018e7983 */ /* 0x000f280000100a00 */
[----:B------:R-:W4:Y:S04]  /*8f10*/  LDL.64 R116, [R1+0x570] ;  /* 0x0005700001747983 */ /* 0x000f280000100a00 */
[----:B------:R-:W4:Y:S04]  /*8f20*/  LDL.64 R144, [R1+0x560] ;  /* 0x0005600001907983 */ /* 0x000f280000100a00 */
[----:B------:R-:W4:Y:S04]  /*8f30*/  LDL.64 R140, [R1+0x538] ;  /* 0x00053800018c7983 */ /* 0x000f280000100a00 */
[----:B------:R-:W4:Y:S04]  /*8f40*/  LDL.64 R138, [R1+0x530] ;  /* 0x00053000018a7983 */ /* 0x000f280000100a00 */
[----:B------:R-:W4:Y:S04]  /*8f50*/  LDL.64 R150, [R1+0x548] ;  /* 0x0005480001967983 */ /* 0x000f280000100a00 */
[----:B------:R-:W4:Y:S04]  /*8f60*/  LDL.64 R148, [R1+0x540] ;  /* 0x0005400001947983 */ /* 0x000f280000100a00 */
[----:B------:R-:W4:Y:S01]  /*8f70*/  LDL.64 R240, [R1+0x450] ;  /* 0x0004500001f07983 */ /* 0x000f220000100a00 */
[----:B--2---:R-:W-:-:S05]  /*8f80*/  IMAD.WIDE R168, R2, 0x2, R168 ;  /* 0x0000000202a87825 */ /* 0x004fca00078e02a8 */
[----:B------:R3:W2:Y:S02]  /*8f90*/  LDG.E.U16 R129, [R168.64] ;  /* 0x00000004a8817981 */ /* 0x0006a4000c1e1500 */
[C---:B---3--:R-:W-:Y:S02]  /*8fa0*/  IMAD.WIDE R168, R2.reuse, 0x2, R174 ;  /* 0x0000000202a87825 */ /* 0x048fe400078e02ae */
[----:B------:R-:W3:Y:S02]  /*8fb0*/  LDL.64 R174, [R1+0x580] ;  /* 0x0005800001ae7983 */ /* 0x000ee40000100a00 */
[C---:B------:R-:W-:Y:S02]  /*8fc0*/  IMAD.WIDE R166, R2.reuse, 0x2, R166 ;  /* 0x0000000202a67825 */ /* 0x040fe400078e02a6 */
[----:B------:R0:W2:Y:S04]  /*8fd0*/  LDG.E.U16 R127, [R168.64] ;  /* 0x00000004a87f7981 */ /* 0x0000a8000c1e1500 */
[----:B------:R1:W2:Y:S02]  /*8fe0*/  LDG.E.U16 R130, [R166.64] ;  /* 0x00000004a6827981 */ /* 0x0002a4000c1e1500 */
[----:B-1----:R-:W-:-:S02]  /*8ff0*/  IMAD.WIDE R166, R2, 0x2, R176 ;  /* 0x0000000202a67825 */ /* 0x002fc400078e02b0 */
[----:B------:R-:W2:Y:S02]  /*9000*/  LDL.64 R176, [R1+0x588] ;  /* 0x0005880001b07983 */ /* 0x000ea40000100a00 */
[C---:B------:R-:W-:Y:S02]  /*9010*/  IMAD.WIDE R164, R2.reuse, 0x2, R164 ;  /* 0x0000000202a47825 */ /* 0x040fe400078e02a4 */
[----:B------:R1:W2:Y:S02]  /*9020*/  LDG.E.U16 R124, [R166.64] ;  /* 0x00000004a67c7981 */ /* 0x0002a4000c1e1500 */
[C---:B------:R-:W-:Y:S02]  /*9030*/  IMAD.WIDE R170, R2.reuse, 0x2, R170 ;  /* 0x0000000202aa7825 */ /* 0x040fe400078e02aa */
[----:B------:R0:W2:Y:S04]  /*9040*/  LDG.E.U16 R128, [R164.64] ;  /* 0x00000004a4807981 */ /* 0x0000a8000c1e1500 */
[----:B------:R1:W2:Y:S01]  /*9050*/  LDG.E.U16 R126, [R170.64] ;  /* 0x00000004aa7e7981 */ /* 0x0002a2000c1e1500 */
[----:B0-----:R-:W-:-:S04]  /*9060*/  IMAD.WIDE R164, R2, 0x2, R186 ;  /* 0x0000000202a47825 */ /* 0x001fc800078e02ba */
[C---:B-1----:R-:W-:Y:S01]  /*9070*/  IMAD.WIDE R170, R2.reuse, 0x2, R180 ;  /* 0x0000000202aa7825 */ /* 0x042fe200078e02b4 */
[----:B------:R4:W2:Y:S04]  /*9080*/  LDG.E.U16 R120, [R164.64] ;  /* 0x00000004a4787981 */ /* 0x0008a8000c1e1500 */
[----:B------:R0:W2:Y:S01]  /*9090*/  LDG.E.U16 R121, [R170.64] ;  /* 0x00000004aa797981 */ /* 0x0000a2000c1e1500 */
[----:B------:R-:W-:-:S03]  /*90a0*/  IMAD.WIDE R168, R2, 0x2, R182 ;  /* 0x0000000202a87825 */ /* 0x000fc600078e02b6 */
[----:B------:R-:W2:Y:S04]  /*90b0*/  LDL.64 R180, [R1+0x510] ;  /* 0x0005100001b47983 */ /* 0x000ea80000100a00 */
[----:B------:R3:W2:Y:S01]  /*90c0*/  LDG.E.U16 R122, [R168.64] ;  /* 0x00000004a87a7981 */ /* 0x0006a2000c1e1500 */
[----:B----4-:R-:W-:-:S03]  /*90d0*/  IMAD.WIDE R164, R2, 0x2, R136 ;  /* 0x0000000202a47825 */ /* 0x010fc600078e0288 */
[----:B------:R-:W4:Y:S01]  /*90e0*/  LDL.64 R136, [R1+0x528] ;  /* 0x0005280001887983 */ /* 0x000f220000100a00 */
[----:B0-----:R-:W-:-:S03]  /*90f0*/  IMAD.WIDE R170, R2, 0x2, R134 ;  /* 0x0000000202aa7825 */ /* 0x001fc600078e0286 */
[----:B------:R-:W4:Y:S04]  /*9100*/  LDL.64 R134, [R1+0x520] ;  /* 0x0005200001867983 */ /* 0x000f280000100a00 */
[----:B------:R0:W4:Y:S04]  /*9110*/  LDG.E.U16 R238, [R170.64] ;  /* 0x00000004aaee7981 */ /* 0x000128000c1e1500 */
[----:B------:R1:W4:Y:S01]  /*9120*/  LDG.E.U16 R119, [R164.64] ;  /* 0x00000004a4777981 */ /* 0x000322000c1e1500 */
[----:B0-----:R-:W-:-:S03]  /*9130*/  IMAD.WIDE R170, R2, 0x2, R132 ;  /* 0x0000000202aa7825 */ /* 0x001fc600078e0284 */
[----:B------:R-:W4:Y:S01]  /*9140*/  LDL.64 R132, [R1+0x4f8] ;  /* 0x0004f80001847983 */ /* 0x000f220000100a00 */
[----:B-1----:R-:W-:-:S03]  /*9150*/  IMAD.WIDE R164, R2, 0x2, R146 ;  /* 0x0000000202a47825 */ /* 0x002fc600078e0292 */
[----:B------:R-:W4:Y:S01]  /*9160*/  LDL.64 R146, [R1+0x518] ;  /* 0x0005180001927983 */ /* 0x000f220000100a00 */
[----:B------:R-:W-:-:S03]  /*9170*/  IMAD.WIDE R172, R2, 0x2, R172 ;  /* 0x0000000202ac7825 */ /* 0x000fc600078e02ac */
[----:B------:R4:W4:Y:S01]  /*9180*/  LDG.E.U16 R233, [R170.64] ;  /* 0x00000004aae97981 */ /* 0x000922000c1e1500 */
[----:B------:R-:W-:-:S03]  /*9190*/  IMAD.WIDE R166, R2, 0x2, R184 ;  /* 0x0000000202a67825 */ /* 0x000fc600078e02b8 */
[----:B------:R0:W4:Y:S04]  /*91a0*/  LDG.E.U16 R125, [R172.64] ;  /* 0x00000004ac7d7981 */ /* 0x000128000c1e1500 */
[----:B------:R2:W4:Y:S04]  /*91b0*/  LDG.E.U16 R123, [R166.64] ;  /* 0x00000004a67b7981 */ /* 0x000528000c1e1500 */
[----:B------:R1:W4:Y:S01]  /*91c0*/  LDG.E.U16 R236, [R164.64] ;  /* 0x00000004a4ec7981 */ /* 0x000322000c1e1500 */
[----:B---3--:R-:W-:-:S03]  /*91d0*/  IMAD.WIDE R168, R2, 0x2, R174 ;  /* 0x0000000202a87825 */ /* 0x008fc600078e02ae */
[----:B------:R-:W3:Y:S04]  /*91e0*/  LDL.64 R174, [R1+0x4c8] ;  /* 0x0004c80001ae7983 */ /* 0x000ee80000100a00 */
[----:B------:R0:W3:Y:S02]  /*91f0*/  LDG.E.U16 R239, [R168.64] ;  /* 0x00000004a8ef7981 */ /* 0x0000e4000c1e1500 */
[C---:B0-----:R-:W-:Y:S02]  /*9200*/  IMAD.WIDE R168, R2.reuse, 0x2, R142 ;  /* 0x0000000202a87825 */ /* 0x041fe400078e028e */
[----:B------:R-:W3:Y:S02]  /*9210*/  LDL.64 R142, [R1+0x500] ;  /* 0x00050000018e7983 */ /* 0x000ee40000100a00 */
[----:B------:R-:W-:-:S02]  /*9220*/  IMAD.WIDE R172, R2, 0x2, R178 ;  /* 0x0000000202ac7825 */ /* 0x000fc400078e02b2 */
[----:B------:R0:W3:Y:S02]  /*9230*/  LDG.E.U16 R234, [R168.64] ;  /* 0x00000004a8ea7981 */ /* 0x0000e4000c1e1500 */
[C---:B--2---:R-:W-:Y:S02]  /*9240*/  IMAD.WIDE R166, R2.reuse, 0x2, R176 ;  /* 0x0000000202a67825 */ /* 0x044fe400078e02b0 */
[----:B------:R2:W3:Y:S04]  /*9250*/  LDG.E.U16 R118, [R172.64] ;  /* 0x00000004ac767981 */ /* 0x0004e8000c1e1500 */
[----:B------:R-:W3:Y:S01]  /*9260*/  LDL.64 R178, [R1+0x4e0] ;  /* 0x0004e00001b27983 */ /* 0x000ee20000100a00 */
[----:B0-----:R-:W-:-:S03]  /*9270*/  IMAD.WIDE R168, R2, 0x2, R138 ;  /* 0x0000000202a87825 */ /* 0x001fc600078e028a */
[----:B------:R-:W3:Y:S01]  /*9280*/  LDL.64 R138, [R1+0x4e8] ;  /* 0x0004e800018a7983 */ /* 0x000ee20000100a00 */
[----:B--2---:R-:W-:-:S03]  /*9290*/  IMAD.WIDE R172, R2, 0x2, R116 ;  /* 0x0000000202ac7825 */ /* 0x004fc600078e0274 */
[----:B------:R0:W2:Y:S04]  /*92a0*/  LDG.E.U16 R117, [R166.64] ;  /* 0x00000004a6757981 */ /* 0x0000a8000c1e1500 */
[----:B------:R0:W2:Y:S01]  /*92b0*/  LDG.E.U16 R237, [R172.64] ;  /* 0x00000004aced7981 */ /* 0x0000a2000c1e1500 */
[----:B----4-:R-:W-:-:S03]  /*92c0*/  IMAD.WIDE R170, R2, 0x2, R136 ;  /* 0x0000000202aa7825 */ /* 0x010fc600078e0288 */
[----:B------:R-:W4:Y:S01]  /*92d0*/  LDL.64 R176, [R1+0x4d8] ;  /* 0x0004d80001b07983 */ /* 0x000f220000100a00 */
[----:B0-----:R-:W-:-:S03]  /*92e0*/  IMAD.WIDE R166, R2, 0x2, R144 ;  /* 0x0000000202a67825 */ /* 0x001fc600078e0290 */
[----:B------:R-:W2:Y:S04]  /*92f0*/  LDL.64 R136, [R1+0x4d0] ;  /* 0x0004d00001887983 */ /* 0x000ea80000100a00 */
[----:B------:R-:W2:Y:S04]  /*9300*/  LDL.64 R144, [R1+0x508] ;  /* 0x0005080001907983 */ /* 0x000ea80000100a00 */
[----:B------:R0:W4:Y:S01]  /*9310*/  LDG.E.U16 R235, [R166.64] ;  /* 0x00000004a6eb7981 */ /* 0x000122000c1e1500 */
[----:B------:R-:W-:-:S03]  /*9320*/  IMAD.WIDE R172, R2, 0x2, R150 ;  /* 0x0000000202ac7825 */ /* 0x000fc600078e0296 */
[----:B------:R3:W4:Y:S04]  /*9330*/  LDG.E.U16 R228, [R170.64] ;  /* 0x00000004aae47981 */ /* 0x000728000c1e1500 */
[----:B------:R1:W4:Y:S01]  /*9340*/  LDG.E.U16 R232, [R172.64] ;  /* 0x00000004ace87981 */ /* 0x000322000c1e1500 */
[----:B0-----:R-:W-:-:S03]  /*9350*/  IMAD.WIDE R166, R2, 0x2, R140 ;  /* 0x0000000202a67825 */ /* 0x001fc600078e028c */
[----:B------:R-:W4:Y:S01]  /*9360*/  LDL.64 R140, [R1+0x4f0] ;  /* 0x0004f000018c7983 */ /* 0x000f220000100a00 */
[----:B-1----:R-:W-:-:S03]  /*9370*/  IMAD.WIDE R164, R2, 0x2, R148 ;  /* 0x0000000202a47825 */ /* 0x002fc600078e0294 */
[----:B------:R-:W4:Y:S01]  /*9380*/  LDL.64 R148, [R1+0x4b0] ;  /* 0x0004b00001947983 */ /* 0x000f220000100a00 */
[----:B------:R-:W-:-:S03]  /*9390*/  IMAD.WIDE R172, R2, 0x2, R134 ;  /* 0x0000000202ac7825 */ /* 0x000fc600078e0286 */
[----:B------:R-:W4:Y:S04]  /*93a0*/  LDL.64 R134, [R1+0x4b8] ;  /* 0x0004b80001867983 */ /* 0x000f280000100a00 */
[----:B------:R0:W4:Y:S04]  /*93b0*/  LDG.E.U16 R227, [R172.64] ;  /* 0x00000004ace37981 */ /* 0x000128000c1e1500 */
[----:B------:R1:W4:Y:S04]  /*93c0*/  LDG.E.U16 R231, [R164.64] ;  /* 0x00000004a4e77981 */ /* 0x000328000c1e1500 */
[----:B------:R-:W4:Y:S01]  /*93d0*/  LDL.64 R150, [R1+0x4c0] ;  /* 0x0004c00001967983 */ /* 0x000f220000100a00 */
[----:B0-----:R-:W-:-:S03]  /*93e0*/  IMAD.WIDE R172, R2, 0x2, R132 ;  /* 0x0000000202ac7825 */ /* 0x001fc600078e0284 */
[----:B------:R-:W4:Y:S01]  /*93f0*/  LDL.64 R132, [R1+0x4a0] ;  /* 0x0004a00001847983 */ /* 0x000f220000100a00 */
[----:B-1----:R-:W-:-:S03]  /*9400*/  IMAD.WIDE R164, R2, 0x2, R146 ;  /* 0x0000000202a47825 */ /* 0x002fc600078e0292 */
[----:B------:R-:W4:Y:S04]  /*9410*/  LDL.64 R146, [R1+0x4a8] ;  /* 0x0004a80001927983 */ /* 0x000f280000100a00 */
[----:B------:R2:W4:Y:S04]  /*9420*/  LDG.E.U16 R229, [R168.64] ;  /* 0x00000004a8e57981 */ /* 0x000528000c1e1500 */
[----:B------:R0:W4:Y:S04]  /*9430*/  LDG.E.U16 R230, [R166.64] ;  /* 0x00000004a6e67981 */ /* 0x000128000c1e1500 */
[----:B------:R4:W4:Y:S04]  /*9440*/  LDG.E.U16 R226, [R164.64] ;  /* 0x00000004a4e27981 */ /* 0x000928000c1e1500 */
[----:B------:R1:W4:Y:S01]  /*9450*/  LDG.E.U16 R197, [R172.64] ;  /* 0x00000004acc57981 */ /* 0x000322000c1e1500 */
[----:B---3--:R-:W-:-:S03]  /*9460*/  IMAD.WIDE R170, R2, 0x2, R142 ;  /* 0x0000000202aa7825 */ /* 0x008fc600078e028e */
[----:B------:R-:W3:Y:S01]  /*9470*/  LDL.64 R142, [R1+0x490] ;  /* 0x00049000018e7983 */ /* 0x000ee20000100a00 */
[----:B0-----:R-:W-:-:S03]  /*9480*/  IMAD.WIDE R166, R2, 0x2, R180 ;  /* 0x0000000202a67825 */ /* 0x001fc600078e02b4 */
[----:B------:R0:W3:Y:S04]  /*9490*/  LDG.E.U16 R198, [R170.64] ;  /* 0x00000004aac67981 */ /* 0x0000e8000c1e1500 */
[----:B------:R0:W3:Y:S02]  /*94a0*/  LDG.E.U16 R225, [R166.64] ;  /* 0x00000004a6e17981 */ /* 0x0000e4000c1e1500 */
[C---:B0-----:R-:W-:Y:S02]  /*94b0*/  IMAD.WIDE R166, R2.reuse, 0x2, R138 ;  /* 0x0000000202a67825 */ /* 0x041fe400078e028a */
[----:B------:R-:W3:Y:S04]  /*94c0*/  LDL.64 R138, [R1+0x480] ;  /* 0x00048000018a7983 */ /* 0x000ee80000100a00 */
[----:B------:R0:W3:Y:S01]  /*94d0*/  LDG.E.U16 R195, [R166.64] ;  /* 0x00000004a6c37981 */ /* 0x0000e2000c1e1500 */
[----:B--2---:R-:W-:-:S03]  /*94e0*/  IMAD.WIDE R168, R2, 0x2, R144 ;  /* 0x0000000202a87825 */ /* 0x004fc600078e0290 */
[----:B------:R-:W2:Y:S01]  /*94f0*/  LDL.64 R144, [R1+0x498] ;  /* 0x0004980001907983 */ /* 0x000ea20000100a00 */
[----:B-1----:R-:W-:-:S03]  /*9500*/  IMAD.WIDE R172, R2, 0x2, R136 ;  /* 0x0000000202ac7825 */ /* 0x002fc600078e0288 */
[----:B------:R1:W2:Y:S04]  /*9510*/  LDG.E.U16 R199, [R168.64] ;  /* 0x00000004a8c77981 */ /* 0x0002a8000c1e1500 */
[----:B------:R-:W2:Y:S04]  /*9520*/  LDL.64 R136, [R1+0x478] ;  /* 0x0004780001887983 */ /* 0x000ea80000100a00 */
[----:B------:R0:W2:Y:S01]  /*9530*/  LDG.E.U16 R192, [R172.64] ;  /* 0x00000004acc07981 */ /* 0x0000a2000c1e1500 */
[----:B----4-:R-:W-:-:S03]  /*9540*/  IMAD.WIDE R164, R2, 0x2, R140 ;  /* 0x0000000202a47825 */ /* 0x010fc600078e028c */
[----:B------:R-:W4:Y:S01]  /*9550*/  LDL.64 R140, [R1+0x488] ;  /* 0x00048800018c7983 */ /* 0x000f220000100a00 */
[----:B-1----:R-:W-:-:S03]  /*9560*/  IMAD.WIDE R168, R2, 0x2, R178 ;  /* 0x0000000202a87825 */ /* 0x002fc600078e02b2 */
[----:B------:R1:W4:Y:S04]  /*9570*/  LDG.E.U16 R196, [R164.64] ;  /* 0x00000004a4c47981 */ /* 0x000328000c1e1500 */
[----:B------:R0:W4:Y:S01]  /*9580*/  LDG.E.U16 R194, [R168.64] ;  /* 0x00000004a8c27981 */ /* 0x000122000c1e1500 */
[----:B-1----:R-:W-:-:S04]  /*9590*/  IMAD.WIDE R164, R2, 0x2, R174 ;  /* 0x0000000202a47825 */ /* 0x002fc800078e02ae */
[C---:B0-----:R-:W-:Y:S01]  /*95a0*/  IMAD.WIDE R168, R2.reuse, 0x2, R134 ;  /* 0x0000000202a87825 */ /* 0x041fe200078e0286 */
[----:B------:R0:W4:Y:S04]  /*95b0*/  LDG.E.U16 R191, [R164.64] ;  /* 0x00000004a4bf7981 */ /* 0x000128000c1e1500 */
[----:B------:R-:W4:Y:S01]  /*95c0*/  LDL.64 R134, [R1+0x470] ;  /* 0x0004700001867983 */ /* 0x000f220000100a00 */
[----:B------:R-:W-:-:S03]  /*95d0*/  IMAD.WIDE R172, R2, 0x2, R146 ;  /* 0x0000000202ac7825 */ /* 0x000fc600078e0292 */
[----:B------:R3:W4:Y:S01]  /*95e0*/  LDG.E.U16 R189, [R168.64] ;  /* 0x00000004a8bd7981 */ /* 0x000722000c1e1500 */
[----:B0-----:R-:W-:-:S03]  /*95f0*/  IMAD.WIDE R164, R2, 0x2, R132 ;  /* 0x0000000202a47825 */ /* 0x001fc600078e0284 */
[----:B------:R0:W4:Y:S04]  /*9600*/  LDG.E.U16 R187, [R172.64] ;  /* 0x00000004acbb7981 */ /* 0x000128000c1e1500 */
[----:B------:R-:W4:Y:S01]  /*9610*/  LDL.64 R132, [R1+0x468] ;  /* 0x0004680001847983 */ /* 0x000f220000100a00 */
[----:B------:R-:W-:-:S03]  /*9620*/  IMAD.WIDE R170, R2, 0x2, R176 ;  /* 0x0000000202aa7825 */ /* 0x000fc600078e02b0 */
[----:B------:R-:W4:Y:S04]  /*9630*/  LDL.64 R146, [R1+0x430] ;  /* 0x0004300001927983 */ /* 0x000f280000100a00 */
[----:B0-----:R-:W4:Y:S04]  /*9640*/  LDL.64 R172, [R1+0x460] ;  /* 0x0004600001ac7983 */ /* 0x001f280000100a00 */
[----:B------:R0:W4:Y:S01]  /*9650*/  LDG.E.U16 R193, [R170.64] ;  /* 0x00000004aac17981 */ /* 0x000122000c1e1500 */
[----:B------:R-:W-:-:S03]  /*9660*/  IMAD.WIDE R166, R2, 0x2, R150 ;  /* 0x0000000202a67825 */ /* 0x000fc600078e0296 */
[----:B------:R-:W4:Y:S04]  /*9670*/  LDL.64 R150, [R1+0x440] ;  /* 0x0004400001967983 */ /* 0x000f280000100a00 */
[----:B------:R2:W4:Y:S01]  /*9680*/  LDG.E.U16 R190, [R166.64] ;  /* 0x00000004a6be7981 */ /* 0x000522000c1e1500 */
[----:B---3--:R-:W-:-:S03]  /*9690*/  IMAD.WIDE R168, R2, 0x2, R142 ;  /* 0x0000000202a87825 */ /* 0x008fc600078e028e */
[----:B------:R1:W3:Y:S04]  /*96a0*/  LDG.E.U16 R186, [R164.64] ;  /* 0x00000004a4ba7981 */ /* 0x0002e8000c1e1500 */
[----:B------:R1:W3:Y:S01]  /*96b0*/  LDG.E.U16 R184, [R168.64] ;  /* 0x00000004a8b87981 */ /* 0x0002e2000c1e1500 */
[----:B0-----:R-:W-:-:S03]  /*96c0*/  IMAD.WIDE R170, R2, 0x2, R148 ;  /* 0x0000000202aa7825 */ /* 0x001fc600078e0294 */
[----:B------:R-:W3:Y:S04]  /*96d0*/  LDL.64 R148, [R1+0x438] ;  /* 0x0004380001947983 */ /* 0x000ee80000100a00 */
[----:B------:R0:W3:Y:S04]  /*96e0*/  LDG.E.U16 R188, [R170.64] ;  /* 0x00000004aabc7981 */ /* 0x0000e8000c1e1500 */
[----:B-1----:R-:W3:Y:S04]  /*96f0*/  LDL.64 R168, [R1+0x458] ;  /* 0x0004580001a87983 */ /* 0x002ee80000100a00 */
[----:B------:R-:W3:Y:S04]  /*9700*/  LDL.64 R142, [R1+0x420] ;  /* 0x00042000018e7983 */ /* 0x000ee80000100a00 */
[----:B0-----:R-:W3:Y:S01]  /*9710*/  LDL.64 R170, [R1+0x448] ;  /* 0x0004480001aa7983 */ /* 0x001ee20000100a00 */
[----:B------:R-:W-:-:S03]  /*9720*/  IMAD.WIDE R164, R2, 0x2, R138 ;  /* 0x0000000202a47825 */ /* 0x000fc600078e028a */
[----:B------:R-:W3:Y:S04]  /*9730*/  LDL.64 R138, [R1+0x410] ;  /* 0x00041000018a7983 */ /* 0x000ee80000100a00 */
[----:B------:R0:W3:Y:S01]  /*9740*/  LDG.E.U16 R181, [R164.64] ;  /* 0x00000004a4b57981 */ /* 0x0000e2000c1e1500 */
[----:B--2---:R-:W-:-:S03]  /*9750*/  IMAD.WIDE R166, R2, 0x2, R144 ;  /* 0x0000000202a67825 */ /* 0x004fc600078e0290 */
[----:B------:R-:W2:Y:S04]  /*9760*/  LDL.64 R144, [R1+0x428] ;  /* 0x0004280001907983 */ /* 0x000ea80000100a00 */
[----:B------:R4:W2:Y:S02]  /*9770*/  LDG.E.U16 R185, [R166.64] ;  /* 0x00000004a6b97981 */ /* 0x0008a4000c1e1500 */
[C---:B----4-:R-:W-:Y:S02]  /*9780*/  IMAD.WIDE R166, R2.reuse, 0x2, R140 ;  /* 0x0000000202a67825 */ /* 0x050fe400078e028c */
[----:B------:R-:W4:Y:S02]  /*9790*/  LDL.64 R140, [R1+0x418] ;  /* 0x00041800018c7983 */ /* 0x000f240000100a00 */
[----:B0-----:R-:W-:-:S02]  /*97a0*/  IMAD.WIDE R164, R2, 0x2, R136 ;  /* 0x0000000202a47825 */ /* 0x001fc400078e0288 */
[----:B------:R-:W4:Y:S04]  /*97b0*/  LDL.64 R136, [R1+0x408] ;  /* 0x0004080001887983 */ /* 0x000f280000100a00 */
[----:B------:R0:W4:Y:S04]  /*97c0*/  LDG.E.U16 R179, [R164.64] ;  /* 0x00000004a4b37981 */ /* 0x000128000c1e1500 */
[----:B------:R1:W4:Y:S01]  /*97d0*/  LDG.E.U16 R183, [R166.64] ;  /* 0x00000004a6b77981 */ /* 0x000322000c1e1500 */
[----:B0-----:R-:W-:-:S03]  /*97e0*/  IMAD.WIDE R164, R2, 0x2, R134 ;  /* 0x0000000202a47825 */ /* 0x001fc600078e0286 */
[----:B------:R-:W4:Y:S04]  /*97f0*/  LDL.64 R134, [R1+0x400] ;  /* 0x0004000001867983 */ /* 0x000f280000100a00 */
[----:B------:R0:W4:Y:S02]  /*9800*/  LDG.E.U16 R177, [R164.64] ;  /* 0x00000004a4b17981 */ /* 0x000124000c1e1500 */
[C---:B0-----:R-:W-:Y:S02]  /*9810*/  IMAD.WIDE R164, R2.reuse, 0x2, R132 ;  /* 0x0000000202a47825 */ /* 0x041fe400078e0284 */
[----:B------:R-:W4:Y:S04]  /*9820*/  LDL.64 R132, [R1+0x3f8] ;  /* 0x0003f80001847983 */ /* 0x000f280000100a00 */
[----:B------:R0:W4:Y:S02]  /*9830*/  LDG.E.U16 R175, [R164.64] ;  /* 0x00000004a4af7981 */ /* 0x000124000c1e1500 */
[----:B0-----:R-:W-:-:S05]  /*9840*/  IMAD.WIDE R164, R2, 0x2, R172 ;  /* 0x0000000202a47825 */ /* 0x001fca00078e02ac */
[----:B------:R3:W4:Y:S02]  /*9850*/  LDG.E.U16 R173, [R164.64] ;  /* 0x00000004a4ad7981 */ /* 0x000724000c1e1500 */
[----:B---3--:R-:W-:-:S05]  /*9860*/  IMAD.WIDE R164, R2, 0x2, R168 ;  /* 0x0000000202a47825 */ /* 0x008fca00078e02a8 */
[----:B------:R0:W3:Y:S01]  /*9870*/  LDG.E.U16 R169, [R164.64] ;  /* 0x00000004a4a97981 */ /* 0x0000e2000c1e1500 */
[----:B-1----:R-:W-:-:S04]  /*9880*/  IMAD.WIDE R166, R2, 0x2, R170 ;  /* 0x0000000202a67825 */ /* 0x002fc800078e02aa */
[----:B0-----:R-:W-:-:S06]  /*9890*/  IMAD.WIDE R164, R2, 0x2, R240 ;  /* 0x0000000202a47825 */ /* 0x001fcc00078e02f0 */
[----:B------:R0:W3:Y:S01]  /*98a0*/  LDG.E.U16 R164, [R164.64] ;  /* 0x00000004a4a47981 */ /* 0x0000e2000c1e1500 */
[----:B------:R-:W-:-:S03]  /*98b0*/  IMAD.WIDE R170, R2, 0x2, R148 ;  /* 0x0000000202aa7825 */ /* 0x000fc600078e0294 */
[----:B0-----:R0:W3:Y:S02]  /*98c0*/  LDG.E.U16 R165, [R166.64] ;  /* 0x00000004a6a57981 */ /* 0x0010e4000c1e1500 */
[----:B0-----:R-:W-:-:S06]  /*98d0*/  IMAD.WIDE R166, R2, 0x2, R150 ;  /* 0x0000000202a67825 */ /* 0x001fcc00078e0296 */
[----:B------:R0:W3:Y:S04]  /*98e0*/  LDG.E.U16 R166, [R166.64] ;  /* 0x00000004a6a67981 */ /* 0x0000e8000c1e1500 */
[----:B0-----:R0:W3:Y:S02]  /*98f0*/  LDG.E.U16 R167, [R170.64] ;  /* 0x00000004aaa77981 */ /* 0x0010e4000c1e1500 */
[----:B0-----:R-:W-:-:S05]  /*9900*/  IMAD.WIDE R170, R2, 0x2, R146 ;  /* 0x0000000202aa7825 */ /* 0x001fca00078e0292 */
[----:B------:R2:W3:Y:S04]  /*9910*/  LDG.E.U16 R168, [R170.64] ;  /* 0x00000004aaa87981 */ /* 0x0004e8000c1e1500 */
[----:B------:R-:W0:Y:S04]  /*9920*/  S2R R240, SR_TID.X ;  /* 0x0000000000f07919 */ /* 0x000e280000002100 */
[----:B------:R-:W1:Y:S01]  /*9930*/  S2R R241, SR_TID.X ;  /* 0x0000000000f17919 */ /* 0x000e620000002100 */
[----:B0-----:R-:W-:Y:S02]  /*9940*/  LOP3.LUT R155, R240, 0x7f, RZ, 0xc0, !PT ;  /* 0x0000007ff09b7812 */ /* 0x001fe400078ec0ff */
[----:B-1----:R-:W-:-:S03]  /*9950*/  LOP3.LUT R241, R241, 0x7f, RZ, 0xc0, !PT ;  /* 0x0000007ff1f17812 */ /* 0x002fc600078ec0ff */
[----:B------:R-:W-:Y:S02]  /*9960*/  IMAD.SHL.U32 R116, R155, 0x2, RZ ;  /* 0x000000029b747824 */ /* 0x000fe400078e00ff */
[----:B------:R-:W-:Y:S01]  /*9970*/  IMAD.SHL.U32 R241, R241, 0x2, RZ ;  /* 0x00000002f1f17824 */ /* 0x000fe200078e00ff */
[----:B------:R-:W-:-:S04]  /*9980*/  LOP3.LUT R240, R240, 0x7f, RZ, 0xc0, !PT ;  /* 0x0000007ff0f07812 */ /* 0x000fc800078ec0ff */
[----:B------:R-:W-:Y:S01]  /*9990*/  SHF.L.U32 R240, R240, 0x1, RZ ;  /* 0x00000001f0f07819 */ /* 0x000fe200000006ff */
[----:B--2---:R-:W-:-:S05]  /*99a0*/  IMAD.WIDE R170, R2, 0x2, R144 ;  /* 0x0000000202aa7825 */ /* 0x004fca00078e0290 */
[----:B------:R0:W2:Y:S02]  /*99b0*/  LDG.E.U16 R172, [R170.64] ;  /* 0x00000004aaac7981 */ /* 0x0000a4000c1e1500 */
[----:B0-----:R-:W-:-:S05]  /*99c0*/  IMAD.WIDE R170, R2, 0x2, R142 ;  /* 0x0000000202aa7825 */ /* 0x001fca00078e028e */
[----:B------:R4:W2:Y:S02]  /*99d0*/  LDG.E.U16 R174, [R170.64] ;  /* 0x00000004aaae7981 */ /* 0x0008a4000c1e1500 */
[----:B----4-:R-:W-:-:S05]  /*99e0*/  IMAD.WIDE R170, R2, 0x2, R140 ;  /* 0x0000000202aa7825 */ /* 0x010fca00078e028c */
[----:B------:R0:W2:Y:S02]  /*99f0*/  LDG.E.U16 R176, [R170.64] ;  /* 0x00000004aab07981 */ /* 0x0000a4000c1e1500 */
[----:B0-----:R-:W-:-:S05]  /*9a00*/  IMAD.WIDE R170, R2, 0x2, R138 ;  /* 0x0000000202aa7825 */ /* 0x001fca00078e028a */
[----:B------:R0:W2:Y:S02]  /*9a10*/  LDG.E.U16 R178, [R170.64] ;  /* 0x00000004aab27981 */ /* 0x0000a4000c1e1500 */
[----:B0-----:R-:W-:-:S05]  /*9a20*/  IMAD.WIDE R170, R2, 0x2, R136 ;  /* 0x0000000202aa7825 */ /* 0x001fca00078e0288 */
[----:B------:R0:W2:Y:S02]  /*9a30*/  LDG.E.U16 R180, [R170.64] ;  /* 0x00000004aab47981 */ /* 0x0000a4000c1e1500 */
[----:B0-----:R-:W-:-:S05]  /*9a40*/  IMAD.WIDE R170, R2, 0x2, R134 ;  /* 0x0000000202aa7825 */ /* 0x001fca00078e0286 */
[----:B------:R0:W2:Y:S02]  /*9a50*/  LDG.E.U16 R182, [R170.64] ;  /* 0x00000004aab67981 */ /* 0x0000a4000c1e1500 */
[----:B0-----:R-:W-:-:S06]  /*9a60*/  IMAD.WIDE R170, R2, 0x2, R132 ;  /* 0x0000000202aa7825 */ /* 0x001fcc00078e0284 */
[----:B------:R-:W2:Y:S04]  /*9a70*/  LDG.E.U16 R170, [R170.64] ;  /* 0x00000004aaaa7981 */ /* 0x000ea8000c1e1500 */
[----:B------:R-:W-:Y:S06]  /*9a80*/  BAR.SYNC.DEFER_BLOCKING 0x0 ;  /* 0x0000000000007b1d */ /* 0x000fec0000010000 */
[----:B------:R-:W-:Y:S04]  /*9a90*/  STS.U16 [R116+0x10000], R130 ;  /* 0x0100008274007388 */ /* 0x000fe80000000400 */
[----:B------:R-:W-:Y:S04]  /*9aa0*/  STS.U16 [R116+0x10100], R129 ;  /* 0x0101008174007388 */ /* 0x000fe80000000400 */
[----:B------:R-:W-:Y:S04]  /*9ab0*/  STS.U16 [R116+0x10200], R128 ;  /* 0x0102008074007388 */ /* 0x000fe80000000400 */
[----:B------:R0:W-:Y:S04]  /*9ac0*/  STS.U16 [R116+0x10300], R124 ;  /* 0x0103007c74007388 */ /* 0x0001e80000000400 */
[----:B------:R-:W-:Y:S04]  /*9ad0*/  STS.U16 [R116+0x12000], R196 ;  /* 0x012000c474007388 */ /* 0x000fe80000000400 */
[----:B------:R-:W-:Y:S01]  /*9ae0*/  STS.U16 [R116+0x12100], R195 ;  /* 0x012100c374007388 */ /* 0x000fe20000000400 */
[----:B0-----:R-:W-:-:S03]  /*9af0*/  LOP3.LUT R124, R241, 0x10, RZ, 0x3c, !PT ;  /* 0x00000010f17c7812 */ /* 0x001fc600078e3cff */
[----:B------:R-:W-:Y:S04]  /*9b00*/  STS.U16 [R116+0x12200], R194 ;  /* 0x012200c274007388 */ /* 0x000fe80000000400 */
[----:B------:R-:W-:Y:S04]  /*9b10*/  STS.U16 [R116+0x12300], R193 ;  /* 0x012300c174007388 */ /* 0x000fe80000000400 */
        /* <DEDUP_REMOVED lines=17> */
[----:B0-----:R-:W4:Y:S01]  /*9c30*/  LDL R120, [R1+0x100] ;  /* 0x0001000001787983 */ /* 0x001f220000100800 */
[----:B------:R-:W-:-:S05]  /*9c40*/  LOP3.LUT R118, R240, 0x30, RZ, 0x3c, !PT ;  /* 0x00000030f0767812 */ /* 0x000fca00078e3cff */
[----:B------:R0:W-:Y:S04]  /*9c50*/  STS.U16 [R118+0x10c00], R119 ;  /* 0x010c007776007388 */ /* 0x0001e80000000400 */
[----:B0-----:R-:W4:Y:S01]  /*9c60*/  LDL R119, [R1+0x3d4] ;  /* 0x0003d40001777983 */ /* 0x001f220000100800 */
[----:B------:R-:W-:-:S03]  /*9c70*/  IMAD.SHL.U32 R155, R155, 0x2, RZ ;  /* 0x000000029b9b7824 */ /* 0x000fc600078e00ff */
[----:B------:R0:W-:Y:S04]  /*9c80*/  STS.U16 [R118+0x10d00], R117 ;  /* 0x010d007576007388 */ /* 0x0001e80000000400 */
[----:B------:R-:W-:Y:S04]  /*9c90*/  STS.U16 [R118+0x10e00], R239 ;  /* 0x010e00ef76007388 */ /* 0x000fe80000000400 */
[----:B------:R-:W-:Y:S01]  /*9ca0*/  STS.U16 [R118+0x10f00], R238 ;  /* 0x010f00ee76007388 */ /* 0x000fe20000000400 */
[----:B0-----:R-:W-:-:S03]  /*9cb0*/  LOP3.LUT R117, R155, 0x40, RZ, 0x3c, !PT ;  /* 0x000000409b757812 */ /* 0x001fc600078e3cff */
        /* <DEDUP_REMOVED lines=12> */
[----:B---3--:R0:W-:Y:S04]  /*9d80*/  STS.U16 [R117+0x13300], R169 ;  /* 0x013300a975007388 */ /* 0x0081e80000000400 */
        /* <DEDUP_REMOVED lines=8> */
[----:B------:R0:W-:Y:S01]  /*9e10*/  STS.U16 [R118+0x13700], R167 ;  /* 0x013700a776007388 */ /* 0x0001e20000000400 */
[----:B------:R-:W-:-:S03]  /*9e20*/  LOP3.LUT R116, R116, 0x70, RZ, 0x3c, !PT ;  /* 0x0000007074747812 */ /* 0x000fc600078e3cff */
[----:B------:R-:W-:Y:S04]  /*9e30*/  STS.U16 [R117+0x11800], R229 ;  /* 0x011800e575007388 */ /* 0x000fe80000000400 */
[----:B------:R-:W-:Y:S04]  /*9e40*/  STS.U16 [R117+0x11900], R228 ;  /* 0x011900e475007388 */ /* 0x000fe80000000400 */
[----:B------:R-:W-:Y:S04]  /*9e50*/  STS.U16 [R117+0x11a00], R227 ;  /* 0x011a00e375007388 */ /* 0x000fe80000000400 */
[----:B------:R-:W-:Y:S04]  /*9e60*/  STS.U16 [R117+0x11b00], R226 ;  /* 0x011b00e275007388 */ /* 0x000fe80000000400 */
[----:B------:R-:W-:Y:S04]  /*9e70*/  STS.U16 [R117+0x13800], R168 ;  /* 0x013800a875007388 */ /* 0x000fe80000000400 */
[----:B--2---:R-:W-:Y:S04]  /*9e80*/  STS.U16 [R117+0x13900], R172 ;  /* 0x013900ac75007388 */ /* 0x004fe80000000400 */
[----:B------:R-:W-:Y:S04]  /*9e90*/  STS.U16 [R117+0x13a00], R174 ;  /* 0x013a00ae75007388 */ /* 0x000fe80000000400 */
        /* <DEDUP_REMOVED lines=9> */
[----:B------:R-:W-:Y:S01]  /*9f30*/  BAR.SYNC.DEFER_BLOCKING 0x0 ;  /* 0x0000000000007b1d */ /* 0x000fe20000010000 */
[----:B0----5:R-:W-:-:S02]  /*9f40*/  LOP3.LUT R118, R3, 0x20, RZ, 0x3c, !PT ;  /* 0x0000002003767812 */ /* 0x021fc400078e3cff */
[C---:B-1----:R-:W-:Y:S02]  /*9f50*/  LOP3.LUT R117, R3.reuse, 0x40, RZ, 0x3c, !PT ;  /* 0x0000004003757812 */ /* 0x042fe400078e3cff */
[----:B--2---:R-:W-:Y:S01]  /*9f60*/  LOP3.LUT R116, R3, 0x60, RZ, 0x3c, !PT ;  /* 0x0000006003747812 */ /* 0x004fe200078e3cff */
[----:B------:R-:W-:Y:S04]  /*9f70*/  LDSM.16.MT88.4 R176, [R3] ;  /* 0x0000000003b0783b */ /* 0x000fe80000004200 */
[----:B------:R-:W-:Y:S04]  /*9f80*/  LDSM.16.MT88.4 R232, [R118] ;  /* 0x0000000076e8783b */ /* 0x000fe80000004200 */
[----:B------:R-:W-:Y:S04]  /*9f90*/  LDSM.16.MT88.4 R164, [R117] ;  /* 0x0000000075a4783b */ /* 0x000fe80000004200 */
[----:B------:R-:W-:Y:S04]  /*9fa0*/  LDSM.16.MT88.4 R228, [R116] ;  /* 0x0000000074e4783b */ /* 0x000fe80000004200 */
[----:B------:R-:W-:Y:S04]  /*9fb0*/  LDSM.16.MT88.4 R180, [R3+0x800] ;  /* 0x0008000003b4783b */ /* 0x000fe80000004200 */
[----:B------:R-:W-:Y:S04]  /*9fc0*/  LDSM.16.MT88.4 R184, [R118+0x800] ;  /* 0x0008000076b8783b */ /* 0x000fe80000004200 */
[----:B------:R-:W-:Y:S04]  /*9fd0*/  LDSM.16.MT88.4 R192, [R117+0x800] ;  /* 0x0008000075c0783b */ /* 0x000fe80000004200 */
[----:B------:R-:W-:Y:S04]  /*9fe0*/  LDSM.16.MT88.4 R168, [R116+0x800] ;  /* 0x0008000074a8783b */ /* 0x000fe80000004200 */
[----:B------:R-:W-:Y:S04]  /*9ff0*/  LDSM.16.MT88.4 R172, [R3+0x1000] ;  /* 0x0010000003ac783b */ /* 0x000fe80000004200 */
[----:B------:R-:W-:Y:S04]  /*a000*/  LDSM.16.MT88.4 R236, [R118+0x1000] ;  /* 0x0010000076ec783b */ /* 0x000fe80000004200 */
[----:B----4-:R-:W0:Y:S04]  /*a010*/  LDSM.16.M88.4 R188, [R120+0x10000] ;  /* 0x0100000078bc783b */ /* 0x010e280000000200 */
[----:B------:R-:W1:Y:S01]  /*a020*/  LDSM.16.M88.4 R196, [R119+0x10000] ;  /* 0x0100000077c4783b */ /* 0x000e620000000200 */
[-C--:B0-----:R-:W-:Y:S08]  /*a030*/  HMMA.16816.F32.BF16 R176, R176, R188.reuse, RZ ;  /* 0x000000bcb0b0723c */ /* 0x081ff000000418ff */
[-C--:B------:R-:W-:Y:S08]  /*a040*/  HMMA.16816.F32.BF16 R232, R232, R188.reuse, RZ ;  /* 0x000000bce8e8723c */ /* 0x080ff000000418ff */
[-C--:B------:R-:W-:Y:S08]  /*a050*/  HMMA.16816.F32.BF16 R164, R164, R188.reuse, RZ ;  /* 0x000000bca4a4723c */ /* 0x080ff000000418ff */
[----:B------:R-:W-:Y:S08]  /*a060*/  HMMA.16816.F32.BF16 R228, R228, R188, RZ ;  /* 0x000000bce4e4723c */ /* 0x000ff000000418ff */
[-C--:B------:R-:W-:Y:S01]  /*a070*/  HMMA.16816.F32.BF16 R180, R180, R190.reuse, R176 ;  /* 0x000000beb4b4723c */ /* 0x080fe200000418b0 */
[----:B------:R-:W0:Y:S07]  /*a080*/  LDSM.16.MT88.4 R176, [R117+0x1000] ;  /* 0x0010000075b0783b */ /* 0x000e2e0000004200 */
[-C--:B------:R-:W-:Y:S01]  /*a090*/  HMMA.16816.F32.BF16 R184, R184, R190.reuse, R232 ;  /* 0x000000beb8b8723c */ /* 0x080fe200000418e8 */
[----:B------:R-:W2:Y:S07]  /*a0a0*/  LDSM.16.MT88.4 R232, [R116+0x1000] ;  /* 0x0010000074e8783b */ /* 0x000eae0000004200 */
[-C--:B------:R-:W-:Y:S01]  /*a0b0*/  HMMA.16816.F32.BF16 R192, R192, R190.reuse, R164 ;  /* 0x000000bec0c0723c */ /* 0x080fe200000418a4 */
[----:B------:R-:W3:Y:S07]  /*a0c0*/  LDSM.16.MT88.4 R164, [R3+0x1800] ;  /* 0x0018000003a4783b */ /* 0x000eee0000004200 */
[----:B------:R-:W-:Y:S01]  /*a0d0*/  HMMA.16816.F32.BF16 R188, R168, R190, R228 ;  /* 0x000000bea8bc723c */ /* 0x000fe200000418e4 */
[----:B------:R-:W4:Y:S04]  /*a0e0*/  LDSM.16.MT88.4 R168, [R118+0x1800] ;  /* 0x0018000076a8783b */ /* 0x000f280000004200 */
[----:B------:R-:W-:Y:S03]  /*a0f0*/  LDSM.16.M88.4 R228, [R120+0x10080] ;  /* 0x0100800078e4783b */ /* 0x000fe60000000200 */
[-C--:B-1----:R-:W-:Y:S01]  /*a100*/  HMMA.16816.F32.BF16 R172, R172, R196.reuse, R180 ;  /* 0x000000c4acac723c */ /* 0x082fe200000418b4 */
[----:B------:R-:W1:Y:S07]  /*a110*/  LDSM.16.MT88.4 R180, [R117+0x1800] ;  /* 0x0018000075b4783b */ /* 0x000e6e0000004200 */
[-C--:B------:R-:W-:Y:S01]  /*a120*/  HMMA.16816.F32.BF16 R236, R236, R196.reuse, R184 ;  /* 0x000000c4ecec723c */ /* 0x080fe200000418b8 */
[----:B------:R-:W1:Y:S07]  /*a130*/  LDSM.16.MT88.4 R184, [R116+0x1800] ;  /* 0x0018000074b8783b */ /* 0x000e6e0000004200 */
[-C--:B0-----:R-:W-:Y:S01]  /*a140*/  HMMA.16816.F32.BF16 R176, R176, R196.reuse, R192 ;  /* 0x000000c4b0b0723c */ /* 0x081fe200000418c0 */
[----:B------:R-:W0:Y:S07]  /*a150*/  LDSM.16.MT88.4 R192, [R3+0x2000] ;  /* 0x0020000003c0783b */ /* 0x000e2e0000004200 */
[----:B--2---:R-:W-:Y:S01]  /*a160*/  HMMA.16816.F32.BF16 R232, R232, R196, R188 ;  /* 0x000000c4e8e8723c */ /* 0x004fe200000418bc */
[----:B------:R-:W2:Y:S07]  /*a170*/  LDSM.16.MT88.4 R188, [R118+0x2000] ;  /* 0x0020000076bc783b */ /* 0x000eae0000004200 */
[-C--:B---3--:R-:W-:Y:S01]  /*a180*/  HMMA.16816.F32.BF16 R164, R164, R198.reuse, R172 ;  /* 0x000000c6a4a4723c */ /* 0x088fe200000418ac */
[----:B------:R-:W3:Y:S07]  /*a190*/  LDSM.16.MT88.4 R172, [R117+0x2000] ;  /* 0x0020000075ac783b */ /* 0x000eee0000004200 */
[-C--:B----4-:R-:W-:Y:S01]  /*a1a0*/  HMMA.16816.F32.BF16 R168, R168, R198.reuse, R236 ;  /* 0x000000c6a8a8723c */ /* 0x090fe200000418ec */
[----:B------:R-:W4:Y:S07]  /*a1b0*/  LDSM.16.MT88.4 R236, [R116+0x2000] ;  /* 0x0020000074ec783b */ /* 0x000f2e0000004200 */
[-C--:B-1----:R-:W-:Y:S01]  /*a1c0*/  HMMA.16816.F32.BF16 R180, R180, R198.reuse, R176 ;  /* 0x000000c6b4b4723c */ /* 0x082fe200000418b0 */
[----:B------:R-:W1:Y:S07]  /*a1d0*/  LDSM.16.MT88.4 R176, [R3+0x2800] ;  /* 0x0028000003b0783b */ /* 0x000e6e0000004200 */
[----:B------:R-:W-:Y:S01]  /*a1e0*/  HMMA.16816.F32.BF16 R196, R184, R198, R232 ;  /* 0x000000c6b8c4723c */ /* 0x000fe200000418e8 */
[----:B------:R-:W1:Y:S04]  /*a1f0*/  LDSM.16.MT88.4 R184, [R118+0x2800] ;  /* 0x0028000076b8783b */ /* 0x000e680000004200 */
[----:B------:R-:W-:Y:S03]  /*a200*/  LDSM.16.M88.4 R232, [R119+0x10080] ;  /* 0x0100800077e8783b */ /* 0x000fe60000000200 */
[-C--:B0-----:R-:W-:Y:S01]  /*a210*/  HMMA.16816.F32.BF16 R192, R192, R228.reuse, R164 ;  /* 0x000000e4c0c0723c */ /* 0x081fe200000418a4 */
[----:B------:R-:W0:Y:S07]  /*a220*/  LDSM.16.MT88.4 R164, [R117+0x2800] ;  /* 0x0028000075a4783b */ /* 0x000e2e0000004200 */
[-C--:B--2---:R-:W-:Y:S01]  /*a230*/  HMMA.16816.F32.BF16 R188, R188, R228.reuse, R168 ;  /* 0x000000e4bcbc723c */ /* 0x084fe200000418a8 */
[----:B------:R-:W2:Y:S07]  /*a240*/  LDSM.16.MT88.4 R168, [R116+0x2800] ;  /* 0x0028000074a8783b */ /* 0x000eae0000004200 */
[-C--:B---3--:R-:W-:Y:S01]  /*a250*/  HMMA.16816.F32.BF16 R172, R172, R228.reuse, R180 ;  /* 0x000000e4acac723c */ /* 0x088fe200000418b4 */
[----:B------:R-:W3:Y:S07]  /*a260*/  LDSM.16.MT88.4 R180, [R3+0x3000] ;  /* 0x0030000003b4783b */ /* 0x000eee0000004200 */
[----:B----4-:R-:W-:Y:S01]  /*a270*/  HMMA.16816.F32.BF16 R236, R236, R228, R196 ;  /* 0x000000e4ecec723c */ /* 0x010fe200000418c4 */
[----:B------:R-:W4:Y:S07]  /*a280*/  LDSM.16.MT88.4 R196, [R118+0x3000] ;  /* 0x0030000076c4783b */ /* 0x000f2e0000004200 */
[-C--:B-1----:R-:W-:Y:S01]  /*a290*/  HMMA.16816.F32.BF16 R176, R176, R230.reuse, R192 ;  /* 0x000000e6b0b0723c */ /* 0x082fe200000418c0 */
[----:B------:R-:W1:Y:S07]  /*a2a0*/  LDSM.16.MT88.4 R192, [R117+0x3000] ;  /* 0x0030000075c0783b */ /* 0x000e6e0000004200 */
[-C--:B------:R-:W-:Y:S01]  /*a2b0*/  HMMA.16816.F32.BF16 R184, R184, R230.reuse, R188 ;  /* 0x000000e6b8b8723c */ /* 0x080fe200000418bc */
[----:B------:R-:W1:Y:S07]  /*a2c0*/  LDSM.16.MT88.4 R188, [R116+0x3000] ;  /* 0x0030000074bc783b */ /* 0x000e6e0000004200 */
[-C--:B0-----:R-:W-:Y:S01]  /*a2d0*/  HMMA.16816.F32.BF16 R164, R164, R230.reuse, R172 ;  /* 0x000000e6a4a4723c */ /* 0x081fe200000418ac */
[----:B------:R-:W0:Y:S07]  /*a2e0*/  LDSM.16.MT88.4 R172, [R3+0x3800] ;  /* 0x0038000003ac783b */ /* 0x000e2e0000004200 */
[----:B--2---:R-:W-:Y:S01]  /*a2f0*/  HMMA.16816.F32.BF16 R228, R168, R230, R236 ;  /* 0x000000e6a8e4723c */ /* 0x004fe200000418ec */
[----:B------:R-:W2:Y:S04]  /*a300*/  LDSM.16.MT88.4 R168, [R118+0x3800] ;  /* 0x0038000076a8783b */ /* 0x000ea80000004200 */
[----:B------:R-:W-:Y:S03]  /*a310*/  LDSM.16.M88.4 R236, [R120+0x10100] ;  /* 0x0101000078ec783b */ /* 0x000fe60000000200 */
[-C--:B---3--:R-:W-:Y:S01]  /*a320*/  HMMA.16816.F32.BF16 R180, R180, R232.reuse, R176 ;  /* 0x000000e8b4b4723c */ /* 0x088fe200000418b0 */
[----:B------:R-:W3:Y:S07]  /*a330*/  LDSM.16.MT88.4 R176, [R117+0x3800] ;  /* 0x0038000075b0783b */ /* 0x000eee0000004200 */
[-C--:B----4-:R-:W-:Y:S01]  /*a340*/  HMMA.16816.F32.BF16 R196, R196, R232.reuse, R184 ;  /* 0x000000e8c4c4723c */ /* 0x090fe200000418b8 */
[----:B------:R-:W4:Y:S07]  /*a350*/  LDSM.16.MT88.4 R184, [R116+0x3800] ;  /* 0x0038000074b8783b */ /* 0x000f2e0000004200 */
[-C--:B-1----:R-:W-:Y:S01]  /*a360*/  HMMA.16816.F32.BF16 R192, R192, R232.reuse, R164 ;  /* 0x000000e8c0c0723c */ /* 0x082fe200000418a4 */
[----:B------:R-:W1:Y:S07]  /*a370*/  LDSM.16.MT88.4 R164, [R3+0x4000] ;  /* 0x0040000003a4783b */ /* 0x000e6e0000004200 */
[----:B------:R-:W-:Y:S01]  /*a380*/  HMMA.16816.F32.BF16 R188, R188, R232, R228 ;  /* 0x000000e8bcbc723c */ /* 0x000fe200000418e4 */
[----:B------:R-:W1:Y:S07]  /*a390*/  LDSM.16.MT88.4 R228, [R118+0x4000] ;  /* 0x0040000076e4783b */ /* 0x000e6e0000004200 */
[-C--:B0-----:R-:W-:Y:S01]  /*a3a0*/  HMMA.16816.F32.BF16 R172, R172, R234.reuse, R180 ;  /* 0x000000eaacac723c */ /* 0x081fe200000418b4 */
[----:B------:R-:W0:Y:S07]  /*a3b0*/  LDSM.16.MT88.4 R180, [R117+0x4000] ;  /* 0x0040000075b4783b */ /* 0x000e2e0000004200 */
[-C--:B--2---:R-:W-:Y:S01]  /*a3c0*/  HMMA.16816.F32.BF16 R168, R168, R234.reuse, R196 ;  /* 0x000000eaa8a8723c */ /* 0x084fe200000418c4 */
[----:B------:R-:W2:Y:S07]  /*a3d0*/  LDSM.16.MT88.4 R196, [R116+0x4000] ;  /* 0x0040000074c4783b */ /* 0x000eae0000004200 */
[-C--:B---3--:R-:W-:Y:S01]  /*a3e0*/  HMMA.16816.F32.BF16 R176, R176, R234.reuse, R192 ;  /* 0x000000eab0b0723c */ /* 0x088fe200000418c0 */
[----:B------:R-:W3:Y:S07]  /*a3f0*/  LDSM.16.MT88.4 R192, [R3+0x4800] ;  /* 0x0048000003c0783b */ /* 0x000eee0000004200 */
[----:B----4-:R-:W-:Y:S01]  /*a400*/  HMMA.16816.F32.BF16 R232, R184, R234, R188 ;  /* 0x000000eab8e8723c */ /* 0x010fe200000418bc */
        /* <DEDUP_REMOVED lines=18> */
[----:B------:R-:W-:Y:S03]  /*a530*/  LDSM.16.MT88.4 R196, [R116+0x5800] ;  /* 0x0058000074c4783b */ /* 0x000fe60000004200 */
[-C--:B0-----:R-:W-:Y:S01]  /*a540*/  HMMA.16816.F32.BF16 R176, R176, R188.reuse, R192 ;  /* 0x000000bcb0b0723c */ /* 0x081fe200000418c0 */
[----:B------:R-:W0:Y:S07]  /*a550*/  LDSM.16.MT88.4 R192, [R117+0x5800] ;  /* 0x0058000075c0783b */ /* 0x000e2e0000004200 */
[-C--:B--2---:R-:W-:Y:S01]  /*a560*/  HMMA.16816.F32.BF16 R232, R232, R188.reuse, R184 ;  /* 0x000000bce8e8723c */ /* 0x084fe200000418b8 */
[----:B------:R-:W-:Y:S07]  /*a570*/  LDSM.16.MT88.4 R184, [R3+0x6000] ;  /* 0x0060000003b8783b */ /* 0x000fee0000004200 */
[-C--:B---3--:R-:W-:Y:S01]  /*a580*/  HMMA.16816.F32.BF16 R164, R164, R188.reuse, R172 ;  /* 0x000000bca4a4723c */ /* 0x088fe200000418ac */
[----:B------:R-:W2:Y:S07]  /*a590*/  LDSM.16.M88.4 R172, [R120+0x10180] ;  /* 0x0101800078ac783b */ /* 0x000eae0000000200 */
[----:B----4-:R-:W-:Y:S01]  /*a5a0*/  HMMA.16816.F32.BF16 R228, R228, R188, R236 ;  /* 0x000000bce4e4723c */ /* 0x010fe200000418ec */
[----:B------:R-:W3:Y:S07]  /*a5b0*/  LDSM.16.MT88.4 R236, [R118+0x6000] ;  /* 0x0060000076ec783b */ /* 0x000eee0000004200 */
[-C--:B-1----:R-:W-:Y:S01]  /*a5c0*/  HMMA.16816.F32.BF16 R180, R180, R190.reuse, R176 ;  /* 0x000000beb4b4723c */ /* 0x082fe200000418b0 */
[----:B------:R-:W1:Y:S07]  /*a5d0*/  LDSM.16.MT88.4 R176, [R117+0x6000] ;  /* 0x0060000075b0783b */ /* 0x000e6e0000004200 */
[-C--:B------:R-:W-:Y:S01]  /*a5e0*/  HMMA.16816.F32.BF16 R168, R168, R190.reuse, R232 ;  /* 0x000000bea8a8723c */ /* 0x080fe200000418e8 */
[----:B------:R-:W4:Y:S07]  /*a5f0*/  LDSM.16.MT88.4 R232, [R116+0x6000] ;  /* 0x0060000074e8783b */ /* 0x000f2e0000004200 */
[-C--:B0-----:R-:W-:Y:S01]  /*a600*/  HMMA.16816.F32.BF16 R192, R192, R190.reuse, R164 ;  /* 0x000000bec0c0723c */ /* 0x081fe200000418a4 */
[----:B------:R-:W0:Y:S07]  /*a610*/  LDSM.16.MT88.4 R164, [R3+0x6800] ;  /* 0x0068000003a4783b */ /* 0x000e2e0000004200 */
[----:B------:R-:W-:Y:S01]  /*a620*/  HMMA.16816.F32.BF16 R188, R196, R190, R228 ;  /* 0x000000bec4bc723c */ /* 0x000fe200000418e4 */
[----:B------:R-:W0:Y:S04]  /*a630*/  LDSM.16.MT88.4 R196, [R118+0x6800] ;  /* 0x0068000076c4783b */ /* 0x000e280000004200 */
[----:B------:R-:W-:Y:S03]  /*a640*/  LDSM.16.M88.4 R228, [R119+0x10180] ;  /* 0x0101800077e4783b */ /* 0x000fe60000000200 */
[-C--:B--2---:R-:W-:Y:S01]  /*a650*/  HMMA.16816.F32.BF16 R184, R184, R172.reuse, R180 ;  /* 0x000000acb8b8723c */ /* 0x084fe200000418b4 */
[----:B------:R-:W2:Y:S07]  /*a660*/  LDSM.16.MT88.4 R180, [R117+0x6800] ;  /* 0x0068000075b4783b */ /* 0x000eae0000004200 */
[-C--:B---3--:R-:W-:Y:S01]  /*a670*/  HMMA.16816.F32.BF16 R236, R236, R172.reuse, R168 ;  /* 0x000000acecec723c */ /* 0x088fe200000418a8 */
[----:B------:R-:W3:Y:S07]  /*a680*/  LDSM.16.MT88.4 R168, [R116+0x6800] ;  /* 0x0068000074a8783b */ /* 0x000eee0000004200 */
[-C--:B-1----:R-:W-:Y:S01]  /*a690*/  HMMA.16816.F32.BF16 R176, R176, R172.reuse, R192 ;  /* 0x000000acb0b0723c */ /* 0x082fe200000418c0 */
[----:B------:R-:W1:Y:S07]  /*a6a0*/  LDSM.16.MT88.4 R192, [R3+0x7000] ;  /* 0x0070000003c0783b */ /* 0x000e6e0000004200 */
[----:B----4-:R-:W-:Y:S01]  /*a6b0*/  HMMA.16816.F32.BF16 R232, R232, R172, R188 ;  /* 0x000000ace8e8723c */ /* 0x010fe200000418bc */
[----:B------:R-:W4:Y:S07]  /*a6c0*/  LDSM.16.MT88.4 R188, [R118+0x7000] ;  /* 0x0070000076bc783b */ /* 0x000f2e0000004200 */
[-C--:B0-----:R-:W-:Y:S01]  /*a6d0*/  HMMA.16816.F32.BF16 R164, R164, R174.reuse, R184 ;  /* 0x000000aea4a4723c */ /* 0x081fe200000418b8 */
[----:B------:R-:W0:Y:S07]  /*a6e0*/  LDSM.16.MT88.4 R184, [R117+0x7000] ;  /* 0x0070000075b8783b */ /* 0x000e2e0000004200 */
[-C--:B------:R-:W-:Y:S01]  /*a6f0*/  HMMA.16816.F32.BF16 R196, R196, R174.reuse, R236 ;  /* 0x000000aec4c4723c */ /* 0x080fe200000418ec */
[----:B------:R-:W0:Y:S07]  /*a700*/  LDSM.16.MT88.4 R236, [R116+0x7000] ;  /* 0x0070000074ec783b */ /* 0x000e2e0000004200 */
[-C--:B--2---:R-:W-:Y:S01]  /*a710*/  HMMA.16816.F32.BF16 R180, R180, R174.reuse, R176 ;  /* 0x000000aeb4b4723c */ /* 0x084fe200000418b0 */
[----:B------:R-:W2:Y:S07]  /*a720*/  LDSM.16.MT88.4 R176, [R3+0x7800] ;  /* 0x0078000003b0783b */ /* 0x000eae0000004200 */
[----:B---3--:R-:W-:Y:S01]  /*a730*/  HMMA.16816.F32.BF16 R172, R168, R174, R232 ;  /* 0x000000aea8ac723c */ /* 0x008fe200000418e8 */
[----:B------:R-:W3:Y:S04]  /*a740*/  LDSM.16.MT88.4 R168, [R118+0x7800] ;  /* 0x0078000076a8783b */ /* 0x000ee80000004200 */
[----:B------:R-:W-:Y:S03]  /*a750*/  LDSM.16.MT88.4 R232, [R116+0x7800] ;  /* 0x0078000074e8783b */ /* 0x000fe60000004200 */
[-C--:B-1----:R-:W-:Y:S01]  /*a760*/  HMMA.16816.F32.BF16 R192, R192, R228.reuse, R164 ;  /* 0x000000e4c0c0723c */ /* 0x082fe200000418a4 */
[----:B------:R-:W1:Y:S07]  /*a770*/  LDSM.16.MT88.4 R164, [R117+0x7800] ;  /* 0x0078000075a4783b */ /* 0x000e6e0000004200 */
[-C--:B----4-:R-:W-:Y:S01]  /*a780*/  HMMA.16816.F32.BF16 R188, R188, R228.reuse, R196 ;  /* 0x000000e4bcbc723c */ /* 0x090fe200000418c4 */
[----:B------:R-:W-:Y:S07]  /*a790*/  LDSM.16.MT88.4 R196, [R3+0x8000] ;  /* 0x0080000003c4783b */ /* 0x000fee0000004200 */
[-C--:B0-----:R-:W-:Y:S01]  /*a7a0*/  HMMA.16816.F32.BF16 R184, R184, R228.reuse, R180 ;  /* 0x000000e4b8b8723c */ /* 0x081fe200000418b4 */
[----:B------:R-:W0:Y:S07]  /*a7b0*/  LDSM.16.M88.4 R180, [R120+0x10200] ;  /* 0x0102000078b4783b */ /* 0x000e2e0000000200 */
[----:B------:R-:W-:Y:S01]  /*a7c0*/  HMMA.16816.F32.BF16 R236, R236, R228, R172 ;  /* 0x000000e4ecec723c */ /* 0x000fe200000418ac */
[----:B------:R-:W4:Y:S07]  /*a7d0*/  LDSM.16.MT88.4 R172, [R118+0x8000] ;  /* 0x0080000076ac783b */ /* 0x000f2e0000004200 */
[-C--:B--2---:R-:W-:Y:S01]  /*a7e0*/  HMMA.16816.F32.BF16 R176, R176, R230.reuse, R192 ;  /* 0x000000e6b0b0723c */ /* 0x084fe200000418c0 */
[----:B------:R-:W2:Y:S07]  /*a7f0*/  LDSM.16.MT88.4 R192, [R117+0x8000] ;  /* 0x0080000075c0783b */ /* 0x000eae0000004200 */
[-C--:B---3--:R-:W-:Y:S01]  /*a800*/  HMMA.16816.F32.BF16 R168, R168, R230.reuse, R188 ;  /* 0x000000e6a8a8723c */ /* 0x088fe200000418bc */
[----:B------:R-:W3:Y:S07]  /*a810*/  LDSM.16.MT88.4 R188, [R116+0x8000] ;  /* 0x0080000074bc783b */ /* 0x000eee0000004200 */
[-C--:B-1----:R-:W-:Y:S01]  /*a820*/  HMMA.16816.F32.BF16 R164, R164, R230.reuse, R184 ;  /* 0x000000e6a4a4723c */ /* 0x082fe200000418b8 */
[----:B------:R-:W1:Y:S07]  /*a830*/  LDSM.16.MT88.4 R184, [R3+0x8800] ;  /* 0x0088000003b8783b */ /* 0x000e6e0000004200 */
[----:B------:R-:W-:Y:S01]  /*a840*/  HMMA.16816.F32.BF16 R232, R232, R230, R236 ;  /* 0x000000e6e8e8723c */ /* 0x000fe200000418ec */
[----:B------:R-:W1:Y:S04]  /*a850*/  LDSM.16.MT88.4 R228, [R118+0x8800] ;  /* 0x0088000076e4783b */ /* 0x000e680000004200 */
[----:B------:R-:W1:Y:S03]  /*a860*/  LDSM.16.MT88.4 R236, [R117+0x8800] ;  /* 0x0088000075ec783b */ /* 0x000e660000004200 */
[-C--:B0-----:R-:W-:Y:S01]  /*a870*/  HMMA.16816.F32.BF16 R176, R196, R180.reuse, R176 ;  /* 0x000000b4c4b0723c */ /* 0x081fe200000418b0 */
[----:B------:R-:W0:Y:S07]  /*a880*/  LDSM.16.MT88.4 R196, [R116+0x8800] ;  /* 0x0088000074c4783b */ /* 0x000e2e0000004200 */
[-C--:B----4-:R-:W-:Y:S01]  /*a890*/  HMMA.16816.F32.BF16 R168, R172, R180.reuse, R168 ;  /* 0x000000b4aca8723c */ /* 0x090fe200000418a8 */
[----:B------:R-:W-:Y:S07]  /*a8a0*/  LDSM.16.M88.4 R172, [R119+0x10200] ;  /* 0x0102000077ac783b */ /* 0x000fee0000000200 */
[-C--:B--2---:R-:W-:Y:S01]  /*a8b0*/  HMMA.16816.F32.BF16 R192, R192, R180.reuse, R164 ;  /* 0x000000b4c0c0723c */ /* 0x084fe200000418a4 */
[----:B------:R-:W2:Y:S07]  /*a8c0*/  LDSM.16.MT88.4 R164, [R3+0x9000] ;  /* 0x0090000003a4783b */ /* 0x000eae0000004200 */
[----:B---3--:R-:W-:Y:S01]  /*a8d0*/  HMMA.16816.F32.BF16 R232, R188, R180, R232 ;  /* 0x000000b4bce8723c */ /* 0x008fe200000418e8 */
[----:B------:R-:W3:Y:S07]  /*a8e0*/  LDSM.16.MT88.4 R188, [R118+0x9000] ;  /* 0x0090000076bc783b */ /* 0x000eee0000004200 */
[-C--:B-1----:R-:W-:Y:S01]  /*a8f0*/  HMMA.16816.F32.BF16 R184, R184, R182.reuse, R176 ;  /* 0x000000b6b8b8723c */ /* 0x082fe200000418b0 */
[----:B------:R-:W1:Y:S07]  /*a900*/  LDSM.16.MT88.4 R176, [R117+0x9000] ;  /* 0x0090000075b0783b */ /* 0x000e6e0000004200 */
[-C--:B------:R-:W-:Y:S01]  /*a910*/  HMMA.16816.F32.BF16 R168, R228, R182.reuse, R168 ;  /* 0x000000b6e4a8723c */ /* 0x080fe200000418a8 */
[----:B------:R-:W4:Y:S07]  /*a920*/  LDSM.16.MT88.4 R228, [R116+0x9000] ;  /* 0x0090000074e4783b */ /* 0x000f2e0000004200 */
[-C--:B------:R-:W-:Y:S01]  /*a930*/  HMMA.16816.F32.BF16 R192, R236, R182.reuse, R192 ;  /* 0x000000b6ecc0723c */ /* 0x080fe200000418c0 */
[----:B------:R-:W4:Y:S07]  /*a940*/  LDSM.16.MT88.4 R236, [R3+0x9800] ;  /* 0x0098000003ec783b */ /* 0x000f2e0000004200 */
[----:B0-----:R-:W-:Y:S01]  /*a950*/  HMMA.16816.F32.BF16 R196, R196, R182, R232 ;  /* 0x000000b6c4c4723c */ /* 0x001fe200000418e8 */
[----:B------:R-:W0:Y:S04]  /*a960*/  LDSM.16.MT88.4 R232, [R118+0x9800] ;  /* 0x0098000076e8783b */ /* 0x000e280000004200 */
[----:B------:R-:W0:Y:S03]  /*a970*/  LDSM.16.MT88.4 R180, [R117+0x9800] ;  /* 0x0098000075b4783b */ /* 0x000e260000004200 */
[-C--:B--2---:R-:W-:Y:S01]  /*a980*/  HMMA.16816.F32.BF16 R164, R164, R172.reuse, R184 ;  /* 0x000000aca4a4723c */ /* 0x084fe200000418b8 */
[----:B------:R-:W2:Y:S07]  /*a990*/  LDSM.16.MT88.4 R184, [R116+0x9800] ;  /* 0x0098000074b8783b */ /* 0x000eae0000004200 */
[-C--:B---3--:R-:W-:Y:S01]  /*a9a0*/  HMMA.16816.F32.BF16 R168, R188, R172.reuse, R168 ;  /* 0x000000acbca8723c */ /* 0x088fe200000418a8 */
[----:B------:R-:W-:Y:S07]  /*a9b0*/  LDSM.16.MT88.4 R188, [R3+0xa000] ;  /* 0x00a0000003bc783b */ /* 0x000fee0000004200 */
[-C--:B-1----:R-:W-:Y:S01]  /*a9c0*/  HMMA.16816.F32.BF16 R192, R176, R172.reuse, R192 ;  /* 0x000000acb0c0723c */ /* 0x082fe200000418c0 */
[----:B------:R-:W1:Y:S07]  /*a9d0*/  LDSM.16.M88.4 R176, [R120+0x10280] ;  /* 0x0102800078b0783b */ /* 0x000e6e0000000200 */
[----:B----4-:R-:W-:Y:S01]  /*a9e0*/  HMMA.16816.F32.BF16 R228, R228, R172, R196 ;  /* 0x000000ace4e4723c */ /* 0x010fe200000418c4 */
[----:B------:R-:W3:Y:S07]  /*a9f0*/  LDSM.16.MT88.4 R196, [R118+0xa000] ;  /* 0x00a0000076c4783b */ /* 0x000eee0000004200 */
[-C--:B------:R-:W-:Y:S01]  /*aa00*/  HMMA.16816.F32.BF16 R236, R236, R174.reuse, R164 ;  /* 0x000000aeecec723c */ /* 0x080fe200000418a4 */
[----:B------:R-:W4:Y:S07]  /*aa10*/  LDSM.16.MT88.4 R164, [R117+0xa000] ;  /* 0x00a0000075a4783b */ /* 0x000f2e0000004200 */
[-C--:B0-----:R-:W-:Y:S01]  /*aa20*/  HMMA.16816.F32.BF16 R232, R232, R174.reuse, R168 ;  /* 0x000000aee8e8723c */ /* 0x081fe200000418a8 */
[----:B------:R-:W0:Y:S07]  /*aa30*/  LDSM.16.MT88.4 R168, [R116+0xa000] ;  /* 0x00a0000074a8783b */ /* 0x000e2e0000004200 */
[-C--:B------:R-:W-:Y:S01]  /*aa40*/  HMMA.16816.F32.BF16 R180, R180, R174.reuse, R192 ;  /* 0x000000aeb4b4723c */ /* 0x080fe200000418c0 */
[----:B------:R-:W0:Y:S07]  /*aa50*/  LDSM.16.MT88.4 R192, [R3+0xa800] ;  /* 0x00a8000003c0783b */ /* 0x000e2e0000004200 */
[----:B--2---:R-:W-:Y:S01]  /*aa60*/  HMMA.16816.F32.BF16 R184, R184, R174, R228 ;  /* 0x000000aeb8b8723c */ /* 0x004fe200000418e4 */
[----:B------:R-:W2:Y:S04]  /*aa70*/  LDSM.16.MT88.4 R172, [R118+0xa800] ;  /* 0x00a8000076ac783b */ /* 0x000ea80000004200 */
[----:B------:R-:W-:Y:S03]  /*aa80*/  LDSM.16.MT88.4 R228, [R116+0xa800] ;  /* 0x00a8000074e4783b */ /* 0x000fe60000004200 */
[-C--:B-1----:R-:W-:Y:S01]  /*aa90*/  HMMA.16816.F32.BF16 R236, R188, R176.reuse, R236 ;  /* 0x000000b0bcec723c */ /* 0x082fe200000418ec */
[----:B------:R-:W1:Y:S07]  /*aaa0*/  LDSM.16.MT88.4 R188, [R117+0xa800] ;  /* 0x00a8000075bc783b */ /* 0x000e6e0000004200 */
[-C--:B---3--:R-:W-:Y:S01]  /*aab0*/  HMMA.16816.F32.BF16 R196, R196, R176.reuse, R232 ;  /* 0x000000b0c4c4723c */ /* 0x088fe200000418e8 */
[----:B------:R-:W-:Y:S07]  /*aac0*/  LDSM.16.M88.4 R232, [R119+0x10280] ;  /* 0x0102800077e8783b */ /* 0x000fee0000000200 */
[-C--:B----4-:R-:W-:Y:S01]  /*aad0*/  HMMA.16816.F32.BF16 R180, R164, R176.reuse, R180 ;  /* 0x000000b0a4b4723c */ /* 0x090fe200000418b4 */
[----:B------:R-:W3:Y:S07]  /*aae0*/  LDSM.16.MT88.4 R164, [R3+0xb000] ;  /* 0x00b0000003a4783b */ /* 0x000eee0000004200 */
[----:B0-----:R-:W-:Y:S01]  /*aaf0*/  HMMA.16816.F32.BF16 R184, R168, R176, R184 ;  /* 0x000000b0a8b8723c */ /* 0x001fe200000418b8 */
[----:B------:R-:W0:Y:S07]  /*ab00*/  LDSM.16.MT88.4 R168, [R118+0xb000] ;  /* 0x00b0000076a8783b */ /* 0x000e2e0000004200 */
[-C--:B------:R-:W-:Y:S01]  /*ab10*/  HMMA.16816.F32.BF16 R236, R192, R178.reuse, R236 ;  /* 0x000000b2c0ec723c */ /* 0x080fe200000418ec */
[----:B------:R-:W4:Y:S07]  /*ab20*/  LDSM.16.MT88.4 R192, [R117+0xb000] ;  /* 0x00b0000075c0783b */ /* 0x000f2e0000004200 */
[-C--:B--2---:R-:W-:Y:S01]  /*ab30*/  HMMA.16816.F32.BF16 R196, R172, R178.reuse, R196 ;  /* 0x000000b2acc4723c */ /* 0x084fe200000418c4 */
[----:B------:R-:W2:Y:S07]  /*ab40*/  LDSM.16.MT88.4 R172, [R116+0xb000] ;  /* 0x00b0000074ac783b */ /* 0x000eae0000004200 */
[-C--:B-1----:R-:W-:Y:S01]  /*ab50*/  HMMA.16816.F32.BF16 R180, R188, R178.reuse, R180 ;  /* 0x000000b2bcb4723c */ /* 0x082fe200000418b4 */
[----:B------:R-:W1:Y:S07]  /*ab60*/  LDSM.16.MT88.4 R188, [R3+0xb800] ;  /* 0x00b8000003bc783b */ /* 0x000e6e0000004200 */
[----:B------:R-:W-:Y:S01]  /*ab70*/  HMMA.16816.F32.BF16 R184, R228, R178, R184 ;  /* 0x000000b2e4b8723c */ /* 0x000fe200000418b8 */
[----:B------:R-:W1:Y:S04]  /*ab80*/  LDSM.16.MT88.4 R176, [R118+0xb800] ;  /* 0x00b8000076b0783b */ /* 0x000e680000004200 */
[----:B------:R-:W-:Y:S03]  /*ab90*/  LDSM.16.MT88.4 R228, [R3+0xc000] ;  /* 0x00c0000003e4783b */ /* 0x000fe60000004200 */
[-C--:B---3--:R-:W-:Y:S01]  /*aba0*/  HMMA.16816.F32.BF16 R236, R164, R232.reuse, R236 ;  /* 0x000000e8a4ec723c */ /* 0x088fe200000418ec */
[----:B------:R-:W3:Y:S07]  /*abb0*/  LDSM.16.MT88.4 R164, [R117+0xb800] ;  /* 0x00b8000075a4783b */ /* 0x000eee0000004200 */
[-C--:B0-----:R-:W-:Y:S01]  /*abc0*/  HMMA.16816.F32.BF16 R168, R168, R232.reuse, R196 ;  /* 0x000000e8a8a8723c */ /* 0x081fe200000418c4 */
[----:B------:R-:W0:Y:S07]  /*abd0*/  LDSM.16.MT88.4 R196, [R116+0xb800] ;  /* 0x00b8000074c4783b */ /* 0x000e2e0000004200 */
[-C--:B----4-:R-:W-:Y:S01]  /*abe0*/  HMMA.16816.F32.BF16 R180, R192, R232.reuse, R180 ;  /* 0x000000e8c0b4723c */ /* 0x090fe200000418b4 */
[----:B------:R-:W4:Y:S07]  /*abf0*/  LDSM.16.M88.4 R192, [R120+0x10300] ;  /* 0x0103000078c0783b */ /* 0x000f2e0000000200 */
[----:B--2---:R-:W-:Y:S01]  /*ac00*/  HMMA.16816.F32.BF16 R184, R172, R232, R184 ;  /* 0x000000e8acb8723c */ /* 0x004fe200000418b8 */
[----:B------:R-:W2:Y:S07]  /*ac10*/  LDSM.16.MT88.4 R172, [R118+0xc000] ;  /* 0x00c0000076ac783b */ /* 0x000eae0000004200 */
[-C--:B-1----:R-:W-:Y:S01]  /*ac20*/  HMMA.16816.F32.BF16 R236, R188, R234.reuse, R236 ;  /* 0x000000eabcec723c */ /* 0x082fe200000418ec */
[----:B------:R-:W1:Y:S07]  /*ac30*/  LDSM.16.MT88.4 R188, [R117+0xc000] ;  /* 0x00c0000075bc783b */ /* 0x000e6e0000004200 */
[-C--:B------:R-:W-:Y:S01]  /*ac40*/  HMMA.16816.F32.BF16 R168, R176, R234.reuse, R168 ;  /* 0x000000eab0a8723c */ /* 0x080fe200000418a8 */
[----:B------:R-:W1:Y:S07]  /*ac50*/  LDSM.16.MT88.4 R176, [R116+0xc000] ;  /* 0x00c0000074b0783b */ /* 0x000e6e0000004200 */
[-C--:B---3--:R-:W-:Y:S01]  /*ac60*/  HMMA.16816.F32.BF16 R180, R164, R234.reuse, R180 ;  /* 0x000000eaa4b4723c */ /* 0x088fe200000418b4 */
[----:B------:R-:W3:Y:S07]  /*ac70*/  LDSM.16.MT88.4 R164, [R3+0xc800] ;  /* 0x00c8000003a4783b */ /* 0x000eee0000004200 */
[----:B0-----:R-:W-:Y:S01]  /*ac80*/  HMMA.16816.F32.BF16 R184, R196, R234, R184 ;  /* 0x000000eac4b8723c */ /* 0x001fe200000418b8 */
[----:B------:R-:W0:Y:S04]  /*ac90*/  LDSM.16.MT88.4 R196, [R118+0xc800] ;  /* 0x00c8000076c4783b */ /* 0x000e280000004200 */
[----:B------:R-:W-:Y:S03]  /*aca0*/  LDSM.16.M88.4 R232, [R119+0x10300] ;  /* 0x0103000077e8783b */ /* 0x000fe60000000200 */
[-C--:B----4-:R-:W-:Y:S01]  /*acb0*/  HMMA.16816.F32.BF16 R236, R228, R192.reuse, R236 ;  /* 0x000000c0e4ec723c */ /* 0x090fe200000418ec */
[----:B------:R-:W4:Y:S07]  /*acc0*/  LDSM.16.MT88.4 R228, [R117+0xc800] ;  /* 0x00c8000075e4783b */ /* 0x000f2e0000004200 */
[-C--:B--2---:R-:W-:Y:S01]  /*acd0*/  HMMA.16816.F32.BF16 R168, R172, R192.reuse, R168 ;  /* 0x000000c0aca8723c */ /* 0x084fe200000418a8 */
[----:B------:R-:W2:Y:S07]  /*ace0*/  LDSM.16.MT88.4 R172, [R116+0xc800] ;  /* 0x00c8000074ac783b */ /* 0x000eae0000004200 */
[-C--:B-1----:R-:W-:Y:S01]  /*acf0*/  HMMA.16816.F32.BF16 R188, R188, R192.reuse, R180 ;  /* 0x000000c0bcbc723c */ /* 0x082fe200000418b4 */
[----:B------:R-:W1:Y:S07]  /*ad00*/  LDSM.16.MT88.4 R180, [R3+0xd000] ;  /* 0x00d0000003b4783b */ /* 0x000e6e0000004200 */
[----:B------:R-:W-:Y:S01]  /*ad10*/  HMMA.16816.F32.BF16 R184, R176, R192, R184 ;  /* 0x000000c0b0b8723c */ /* 0x000fe200000418b8 */
[----:B------:R-:W1:Y:S07]  /*ad20*/  LDSM.16.MT88.4 R176, [R118+0xd000] ;  /* 0x00d0000076b0783b */ /* 0x000e6e0000004200 */
[-C--:B---3--:R-:W-:Y:S01]  /*ad30*/  HMMA.16816.F32.BF16 R236, R164, R194.reuse, R236 ;  /* 0x000000c2a4ec723c */ /* 0x088fe200000418ec */
[----:B------:R-:W3:Y:S07]  /*ad40*/  LDSM.16.MT88.4 R164, [R117+0xd000] ;  /* 0x00d0000075a4783b */ /* 0x000eee0000004200 */
[-C--:B0-----:R-:W-:Y:S01]  /*ad50*/  HMMA.16816.F32.BF16 R196, R196, R194.reuse, R168 ;  /* 0x000000c2c4c4723c */ /* 0x081fe200000418a8 */
[----:B------:R-:W0:Y:S07]  /*ad60*/  LDSM.16.MT88.4 R168, [R116+0xd000] ;  /* 0x00d0000074a8783b */ /* 0x000e2e0000004200 */
[-C--:B----4-:R-:W-:Y:S01]  /*ad70*/  HMMA.16816.F32.BF16 R228, R228, R194.reuse, R188 ;  /* 0x000000c2e4e4723c */ /* 0x090fe200000418bc */
[----:B------:R-:W4:Y:S07]  /*ad80*/  LDSM.16.MT88.4 R188, [R3+0xd800] ;  /* 0x00d8000003bc783b */ /* 0x000f2e0000004200 */
[----:B--2---:R-:W-:Y:S01]  /*ad90*/  HMMA.16816.F32.BF16 R172, R172, R194, R184 ;  /* 0x000000c2acac723c */ /* 0x004fe200000418b8 */
[----:B------:R-:W2:Y:S04]  /*ada0*/  LDSM.16.MT88.4 R184, [R118+0xd800] ;  /* 0x00d8000076b8783b */ /* 0x000ea80000004200 */
[----:B------:R-:W-:Y:S03]  /*adb0*/  LDSM.16.MT88.4 R192, [R116+0xd800] ;  /* 0x00d8000074c0783b */ /* 0x000fe60000004200 */
[-C--:B-1----:R-:W-:Y:S01]  /*adc0*/  HMMA.16816.F32.BF16 R236, R180, R232.reuse, R236 ;  /* 0x000000e8b4ec723c */ /* 0x082fe200000418ec */
[----:B------:R-:W1:Y:S07]  /*add0*/  LDSM.16.MT88.4 R180, [R117+0xd800] ;  /* 0x00d8000075b4783b */ /* 0x000e6e0000004200 */
[-C--:B------:R-:W-:Y:S01]  /*ade0*/  HMMA.16816.F32.BF16 R176, R176, R232.reuse, R196 ;  /* 0x000000e8b0b0723c */ /* 0x080fe200000418c4 */
[----:B------:R-:W-:Y:S07]  /*adf0*/  LDSM.16.M88.4 R196, [R120+0x10380] ;  /* 0x0103800078c4783b */ /* 0x000fee0000000200 */
[-C--:B---3--:R-:W-:Y:S01]  /*ae00*/  HMMA.16816.F32.BF16 R164, R164, R232.reuse, R228 ;  /* 0x000000e8a4a4723c */ /* 0x088fe200000418e4 */
[----:B------:R-:W3:Y:S07]  /*ae10*/  LDSM.16.MT88.4 R228, [R3+0xe000] ;  /* 0x00e0000003e4783b */ /* 0x000eee0000004200 */
[----:B0-----:R-:W-:Y:S01]  /*ae20*/  HMMA.16816.F32.BF16 R172, R168, R232, R172 ;  /* 0x000000e8a8ac723c */ /* 0x001fe200000418ac */
[----:B------:R-:W0:Y:S07]  /*ae30*/  LDSM.16.MT88.4 R168, [R118+0xe000] ;  /* 0x00e0000076a8783b */ /* 0x000e2e0000004200 */
[-C--:B----4-:R-:W-:Y:S01]  /*ae40*/  HMMA.16816.F32.BF16 R236, R188, R234.reuse, R236 ;  /* 0x000000eabcec723c */ /* 0x090fe200000418ec */
[----:B------:R-:W4:Y:S07]  /*ae50*/  LDSM.16.MT88.4 R188, [R117+0xe000] ;  /* 0x00e0000075bc783b */ /* 0x000f2e0000004200 */
[-C--:B--2---:R-:W-:Y:S01]  /*ae60*/  HMMA.16816.F32.BF16 R176, R184, R234.reuse, R176 ;  /* 0x000000eab8b0723c */ /* 0x084fe200000418b0 */
[----:B------:R-:W2:Y:S07]  /*ae70*/  LDSM.16.MT88.4 R184, [R116+0xe000] ;  /* 0x00e0000074b8783b */ /* 0x000eae0000004200 */
[-C--:B-1----:R-:W-:Y:S01]  /*ae80*/  HMMA.16816.F32.BF16 R164, R180, R234.reuse, R164 ;  /* 0x000000eab4a4723c */ /* 0x082fe200000418a4 */
[----:B------:R-:W1:Y:S07]  /*ae90*/  LDSM.16.MT88.4 R180, [R3+0xe800] ;  /* 0x00e8000003b4783b */ /* 0x000e6e0000004200 */
[----:B------:R-:W-:Y:S01]  /*aea0*/  HMMA.16816.F32.BF16 R172, R192, R234, R172 ;  /* 0x000000eac0ac723c */ /* 0x000fe200000418ac */
[----:B------:R-:W1:Y:S04]  /*aeb0*/  LDSM.16.MT88.4 R192, [R118+0xe800] ;  /* 0x00e8000076c0783b */ /* 0x000e680000004200 */
[----:B------:R-:W-:Y:S03]  /*aec0*/  LDSM.16.M88.4 R232, [R119+0x10380] ;  /* 0x0103800077e8783b */ /* 0x000fe60000000200 */
[-C--:B---3--:R-:W-:Y:S01]  /*aed0*/  HMMA.16816.F32.BF16 R236, R228, R196.reuse, R236 ;  /* 0x000000c4e4ec723c */ /* 0x088fe200000418ec */
[----:B------:R-:W3:Y:S07]  /*aee0*/  LDSM.16.MT88.4 R228, [R117+0xe800] ;  /* 0x00e8000075e4783b */ /* 0x000eee0000004200 */
[-C--:B0-----:R-:W-:Y:S01]  /*aef0*/  HMMA.16816.F32.BF16 R168, R168, R196.reuse, R176 ;  /* 0x000000c4a8a8723c */ /* 0x081fe200000418b0 */
[----:B------:R-:W0:Y:S07]  /*af00*/  LDSM.16.MT88.4 R176, [R116+0xe800] ;  /* 0x00e8000074b0783b */ /* 0x000e2e0000004200 */
[-C--:B----4-:R-:W-:Y:S01]  /*af10*/  HMMA.16816.F32.BF16 R188, R188, R196.reuse, R164 ;  /* 0x000000c4bcbc723c */ /* 0x090fe200000418a4 */
[----:B------:R-:W4:Y:S07]  /*af20*/  LDSM.16.MT88.4 R164, [R3+0xf000] ;  /* 0x00f0000003a4783b */ /* 0x000f2e0000004200 */
[----:B--2---:R-:W-:Y:S01]  /*af30*/  HMMA.16816.F32.BF16 R184, R184, R196, R172 ;  /* 0x000000c4b8b8723c */ /* 0x004fe200000418ac */
[----:B------:R-:W2:Y:S07]  /*af40*/  LDSM.16.MT88.4 R172, [R118+0xf000] ;  /* 0x00f0000076ac783b */ /* 0x000eae0000004200 */
[-C--:B-1----:R-:W-:Y:S01]  /*af50*/  HMMA.16816.F32.BF16 R236, R180, R198.reuse, R236 ;  /* 0x000000c6b4ec723c */ /* 0x082fe200000418ec */
[----:B------:R-:W1:Y:S07]  /*af60*/  LDSM.16.MT88.4 R180, [R117+0xf000] ;  /* 0x00f0000075b4783b */ /* 0x000e6e0000004200 */
[-C--:B------:R-:W-:Y:S01]  /*af70*/  HMMA.16816.F32.BF16 R168, R192, R198.reuse, R168 ;  /* 0x000000c6c0a8723c */ /* 0x080fe200000418a8 */
[----:B------:R-:W1:Y:S04]  /*af80*/  LDSM.16.MT88.4 R192, [R116+0xf000] ;  /* 0x00f0000074c0783b */ /* 0x000e680000004200 */
[----:B------:R-:W-:Y:S03]  /*af90*/  STL [R1+0x5dc], R3 ;  /* 0x0005dc0301007387 */ /* 0x000fe60000100800 */
[-C--:B---3--:R-:W-:Y:S01]  /*afa0*/  HMMA.16816.F32.BF16 R188, R228, R198.reuse, R188 ;  /* 0x000000c6e4bc723c */ /* 0x088fe200000418bc */
[----:B------:R-:W3:Y:S04]  /*afb0*/  LDL.LU R155, [R1+0x184] ;  /* 0x00018400019b7983 */ /* 0x000ee80000300800 */
[----:B------:R-:W3:Y:S03]  /*afc0*/  LDL.LU R241, [R1+0x188] ;  /* 0x0001880001f17983 */ /* 0x000ee60000300800 */
[----:B0-----:R-:W-:Y:S01]  /*afd0*/  HMMA.16816.F32.BF16 R176, R176, R198, R184 ;  /* 0x000000c6b0b0723c */ /* 0x001fe200000418b8 */
[----:B------:R-:W3:Y:S04]  /*afe0*/  LDL.LU R243, [R1+0x18c] ;  /* 0x00018c0001f37983 */ /* 0x000ee80000300800 */
[----:B------:R-:W0:Y:S04]  /*aff0*/  LDSM.16.MT88.4 R228, [R3+0xf800] ;  /* 0x00f8000003e4783b */ /* 0x000e280000004200 */
[----:B------:R-:W0:Y:S01]  /*b000*/  LDSM.16.MT88.4 R184, [R118+0xf800] ;  /* 0x00f8000076b8783b */ /* 0x000e220000004200 */
[-C--:B----4-:R-:W-:Y:S03]  /*b010*/  HMMA.16816.F32.BF16 R164, R164, R232.reuse, R236 ;  /* 0x000000e8a4a4723c */ /* 0x090fe600000418ec */
[----:B------:R4:W0:Y:S04]  /*b020*/  LDSM.16.MT88.4 R196, [R117+0xf800] ;  /* 0x00f8000075c4783b */ /* 0x0008280000004200 */
[----:B------:R-:W0:Y:S01]  /*b030*/  LDSM.16.MT88.4 R236, [R116+0xf800] ;  /* 0x00f8000074ec783b */ /* 0x000e220000004200 */
[-C--:B--2---:R-:W-:Y:S03]  /*b040*/  HMMA.16816.F32.BF16 R168, R172, R232.reuse, R168 ;  /* 0x000000e8aca8723c */ /* 0x084fe600000418a8 */
[----:B------:R-:W2:Y:S04]  /*b050*/  S2R R240, SR_TID.X ;  /* 0x0000000000f07919 */ /* 0x000ea80000002100 */
[----:B----4-:R-:W4:Y:S01]  /*b060*/  LDL.LU R117, [R1+0x190] ;  /* 0x0001900001757983 */ /* 0x010f220000300800 */
[-C--:B-1----:R-:W-:Y:S03]  /*b070*/  HMMA.16816.F32.BF16 R180, R180, R232.reuse, R188 ;  /* 0x000000e8b4b4723c */ /* 0x082fe600000418bc */
[----:B------:R-:W3:Y:S05]  /*b080*/  LDL.LU R118, [R1+0x194] ;  /* 0x0001940001767983 */ /* 0x000eea0000300800 */
[----:B------:R-:W-:Y:S08]  /*b090*/  HMMA.16816.F32.BF16 R176, R192, R232, R176 ;  /* 0x000000e8c0b0723c */ /* 0x000ff000000418b0 */
[-C--:B0-----:R-:W-:Y:S08]  /*b0a0*/  HMMA.16816.F32.BF16 R164, R228, R234.reuse, R164 ;  /* 0x000000eae4a4723c */ /* 0x081ff000000418a4 */
[-C--:B------:R-:W-:Y:S08]  /*b0b0*/  HMMA.16816.F32.BF16 R168, R184, R234.reuse, R168 ;  /* 0x000000eab8a8723c */ /* 0x080ff000000418a8 */
[-C--:B------:R-:W-:Y:S08]  /*b0c0*/  HMMA.16816.F32.BF16 R180, R196, R234.reuse, R180 ;  /* 0x000000eac4b4723c */ /* 0x080ff000000418b4 */
[----:B------:R-:W-:Y:S01]  /*b0d0*/  HMMA.16816.F32.BF16 R176, R236, R234, R176 ;  /* 0x000000eaecb0723c */ /* 0x000fe200000418b0 */
[----:B------:R-:W-:-:S02]  /*b0e0*/  FMUL R172, R164, c[0x0][0x188] ;  /* 0x00006200a4ac7a20 */ /* 0x000fc40000400000 */
[----:B------:R-:W-:Y:S02]  /*b0f0*/  FMUL R195, R165, c[0x0][0x188] ;  /* 0x00006200a5c37a20 */ /* 0x000fe40000400000 */
[----:B------:R-:W-:Y:S02]  /*b100*/  FMUL R173, R166, c[0x0][0x188] ;  /* 0x00006200a6ad7a20 */ /* 0x000fe40000400000 */
[----:B------:R-:W-:Y:S02]  /*b110*/  FMUL R194, R167, c[0x0][0x188] ;  /* 0x00006200a7c27a20 */ /* 0x000fe40000400000 */
[----:B------:R-:W-:Y:S02]  /*b120*/  FMUL R174, R168, c[0x0][0x188] ;  /* 0x00006200a8ae7a20 */ /* 0x000fe40000400000 */
[----:B------:R-:W-:Y:S01]  /*b130*/  FMUL R193, R169, c[0x0][0x188] ;  /* 0x00006200a9c17a20 */ /* 0x000fe20000400000 */
[----:B------:R-:W-:Y:S01]  /*b140*/  FMNMX R195, R172, R195, !PT ;  /* 0x000000c3acc37209 */ /* 0x000fe20007800000 */
[----:B------:R-:W-:Y:S01]  /*b150*/  FMUL R172, R170, c[0x0][0x188] ;  /* 0x00006200aaac7a20 */ /* 0x000fe20000400000 */
[----:B------:R-:W-:Y:S01]  /*b160*/  FMNMX R194, R173, R194, !PT ;  /* 0x000000c2adc27209 */ /* 0x000fe20007800000 */
[----:B------:R-:W-:Y:S01]  /*b170*/  FMUL R192, R171, c[0x0][0x188] ;  /* 0x00006200abc07a20 */ /* 0x000fe20000400000 */
[----:B------:R-:W-:Y:S01]  /*b180*/  FMNMX R193, R174, R193, !PT ;  /* 0x000000c1aec17209 */ /* 0x000fe20007800000 */
[----:B------:R-:W-:-:S02]  /*b190*/  FMUL R173, R180, c[0x0][0x188] ;  /* 0x00006200b4ad7a20 */ /* 0x000fc40000400000 */
[----:B------:R-:W-:Y:S02]  /*b1a0*/  FMUL R191, R181, c[0x0][0x188] ;  /* 0x00006200b5bf7a20 */ /* 0x000fe40000400000 */
[----:B------:R-:W-:Y:S02]  /*b1b0*/  FMUL R174, R182, c[0x0][0x188] ;  /* 0x00006200b6ae7a20 */ /* 0x000fe40000400000 */
[----:B------:R-:W-:Y:S02]  /*b1c0*/  FMUL R190, R183, c[0x0][0x188] ;  /* 0x00006200b7be7a20 */ /* 0x000fe40000400000 */
[----:B------:R-:W-:Y:S02]  /*b1d0*/  FMUL R175, R176, c[0x0][0x188] ;  /* 0x00006200b0af7a20 */ /* 0x000fe40000400000 */
[----:B------:R-:W-:Y:S02]  /*b1e0*/  FMUL R189, R177, c[0x0][0x188] ;  /* 0x00006200b1bd7a20 */ /* 0x000fe40000400000 */
[----:B------:R-:W-:-:S02]  /*b1f0*/  FMUL R184, R178, c[0x0][0x188] ;  /* 0x00006200b2b87a20 */ /* 0x000fc40000400000 */
[----:B------:R-:W-:Y:S01]  /*b200*/  FMUL R188, R179, c[0x0][0x188] ;  /* 0x00006200b3bc7a20 */ /* 0x000fe20000400000 */
[----:B------:R-:W-:Y:S02]  /*b210*/  FMNMX R192, R172, R192, !PT ;  /* 0x000000c0acc07209 */ /* 0x000fe40007800000 */
[----:B------:R-:W-:Y:S02]  /*b220*/  FMNMX R191, R173, R191, !PT ;  /* 0x000000bfadbf7209 */ /* 0x000fe40007800000 */
[----:B------:R-:W-:Y:S02]  /*b230*/  FMNMX R190, R174, R190, !PT ;  /* 0x000000beaebe7209 */ /* 0x000fe40007800000 */
[----:B------:R-:W-:Y:S02]  /*b240*/  FMNMX R189, R175, R189, !PT ;  /* 0x000000bdafbd7209 */ /* 0x000fe40007800000 */
[----:B------:R-:W-:Y:S01]  /*b250*/  FMNMX R188, R184, R188, !PT ;  /* 0x000000bcb8bc7209 */ /* 0x000fe20007800000 */
[----:B------:R-:W0:Y:S04]  /*b260*/  SHFL.BFLY PT, R187, R195, 0x2, 0x1f ;  /* 0x0c401f00c3bb7f89 */ /* 0x000e2800000e0000 */
[----:B------:R-:W1:Y:S04]  /*b270*/  SHFL.BFLY PT, R186, R194, 0x2, 0x1f ;  /* 0x0c401f00c2ba7f89 */ /* 0x000e6800000e0000 */
[----:B------:R-:W2:Y:S04]  /*b280*/  SHFL.BFLY PT, R185, R193, 0x2, 0x1f ;  /* 0x0c401f00c1b97f89 */ /* 0x000ea800000e0000 */
[----:B------:R-:W2:Y:S04]  /*b290*/  SHFL.BFLY PT, R184, R192, 0x2, 0x1f ;  /* 0x0c401f00c0b87f89 */ /* 0x000ea800000e0000 */
[----:B------:R-:W2:Y:S04]  /*b2a0*/  SHFL.BFLY PT, R175, R191, 0x2, 0x1f ;  /* 0x0c401f00bfaf7f89 */ /* 0x000ea800000e0000 */
[----:B------:R-:W2:Y:S04]  /*b2b0*/  SHFL.BFLY PT, R172, R190, 0x2, 0x1f ;  /* 0x0c401f00beac7f89 */ /* 0x000ea800000e0000 */
[----:B------:R-:W2:Y:S04]  /*b2c0*/  SHFL.BFLY PT, R173, R189, 0x2, 0x1f ;  /* 0x0c401f00bdad7f89 */ /* 0x000ea800000e0000 */
[----:B------:R-:W2:Y:S01]  /*b2d0*/  SHFL.BFLY PT, R174, R188, 0x2, 0x1f ;  /* 0x0c401f00bcae7f89 */ /* 0x000ea200000e0000 */
[----:B0-----:R-:W-:-:S02]  /*b2e0*/  FMNMX R195, R195, R187, !PT ;  /* 0x000000bbc3c37209 */ /* 0x001fc40007800000 */
[----:B-1----:R-:W-:Y:S02]  /*b2f0*/  FMNMX R194, R194, R186, !PT ;  /* 0x000000bac2c27209 */ /* 0x002fe40007800000 */
[----:B--2---:R-:W-:Y:S02]  /*b300*/  FMNMX R193, R193, R185, !PT ;  /* 0x000000b9c1c17209 */ /* 0x004fe40007800000 */
[----:B------:R-:W-:Y:S02]  /*b310*/  FMNMX R192, R192, R184, !PT ;  /* 0x000000b8c0c07209 */ /* 0x000fe40007800000 */
[----:B------:R-:W-:Y:S02]  /*b320*/  FMNMX R191, R191, R175, !PT ;  /* 0x000000afbfbf7209 */ /* 0x000fe40007800000 */
[----:B------:R-:W-:Y:S02]  /*b330*/  FMNMX R190, R190, R172, !PT ;  /* 0x000000acbebe7209 */ /* 0x000fe40007800000 */
[----:B------:R-:W-:-:S02]  /*b340*/  FMNMX R189, R189, R173, !PT ;  /* 0x000000adbdbd7209 */ /* 0x000fc40007800000 */
        /* <DEDUP_REMOVED lines=9> */
[----:B0-----:R-:W-:-:S03]  /*b3e0*/  FMNMX R187, R195, R187, !PT ;  /* 0x000000bbc3bb7209 */ /* 0x001fc60007800000 */
[----:B------:R-:W-:Y:S01]  /*b3f0*/  BAR.SYNC.DEFER_BLOCKING 0x0 ;  /* 0x0000000000007b1d */ /* 0x000fe20000010000 */
[----:B-1----:R-:W-:Y:S02]  /*b400*/  FMNMX R186, R194, R186, !PT ;  /* 0x000000bac2ba7209 */ /* 0x002fe40007800000 */
[----:B--2---:R-:W-:Y:S02]  /*b410*/  FMNMX R185, R193, R185, !PT ;  /* 0x000000b9c1b97209 */ /* 0x004fe40007800000 */
[----:B------:R-:W-:Y:S02]  /*b420*/  FMNMX R184, R192, R184, !PT ;  /* 0x000000b8c0b87209 */ /* 0x000fe40007800000 */
[----:B------:R-:W-:Y:S02]  /*b430*/  FMNMX R175, R191, R175, !PT ;  /* 0x000000afbfaf7209 */ /* 0x000fe40007800000 */
[----:B------:R-:W-:Y:S02]  /*b440*/  FMNMX R172, R190, R172, !PT ;  /* 0x000000acbeac7209 */ /* 0x000fe40007800000 */
[----:B------:R-:W-:-:S02]  /*b450*/  FMNMX R173, R189, R173, !PT ;  /* 0x000000adbdad7209 */ /* 0x000fc40007800000 */
[----:B------:R-:W-:Y:S01]  /*b460*/  FMNMX R174, R188, R174, !PT ;  /* 0x000000aebcae7209 */ /* 0x000fe20007800000 */
[----:B------:R-:W-:Y:S04]  /*b470*/  @P0 STS [R252+0x10000], R187 ;  /* 0x010000bbfc000388 */ /* 0x000fe80000000800 */
[----:B------:R-:W-:Y:S04]  /*b480*/  @P0 STS [R252+0x10040], R186 ;  /* 0x010040bafc000388 */ /* 0x000fe80000000800 */
[----:B------:R-:W-:Y:S04]  /*b490*/  @P0 STS [R252+0x10080], R185 ;  /* 0x010080b9fc000388 */ /* 0x000fe80000000800 */
[----:B------:R-:W-:Y:S04]  /*b4a0*/  @P0 STS [R252+0x100c0], R184 ;  /* 0x0100c0b8fc000388 */ /* 0x000fe80000000800 */
[----:B------:R-:W-:Y:S04]  /*b4b0*/  @P0 STS [R252+0x10100], R175 ;  /* 0x010100affc000388 */ /* 0x000fe80000000800 */
[----:B------:R-:W-:Y:S04]  /*b4c0*/  @P0 STS [R252+0x10140], R172 ;  /* 0x010140acfc000388 */ /* 0x000fe80000000800 */
[----:B------:R-:W-:Y:S04]  /*b4d0*/  @P0 STS [R252+0x10180], R173 ;  /* 0x010180adfc000388 */ /* 0x000fe80000000800 */
[----:B------:R-:W-:Y:S01]  /*b4e0*/  @P0 STS [R252+0x101c0], R174 ;  /* 0x0101c0aefc000388 */ /* 0x000fe20000000800 */
[----:B------:R-:W-:-:S03]  /*b4f0*/  LOP3.LUT R140, R240, 0x7f, RZ, 0xc0, !PT ;  /* 0x0000007ff08c7812 */ /* 0x000fc600078ec0ff */
[----:B------:R-:W-:Y:S06]  /*b500*/  BAR.SYNC.DEFER_BLOCKING 0x0 ;  /* 0x0000000000007b1d */ /* 0x000fec0000010000 */
[----:B------:R-:W0:Y:S04]  /*b510*/  LDS R172, [R140.X4+0x10000] ;  /* 0x010000008cac7984 */ /* 0x000e280000004800 */
[----:B0-----:R-:W0:Y:S01]  /*b520*/  SHFL.BFLY PT, R173, R172, 0x1, 0x1f ;  /* 0x0c201f00acad7f89 */ /* 0x001e2200000e0000 */
[----:B------:R-:W-:Y:S01]  /*b530*/  IMAD.SHL.U32 R119, R240, 0x2, RZ ;  /* 0x00000002f0777824 */ /* 0x000fe200078e00ff */
[----:B0-----:R-:W-:-:S05]  /*b540*/  FMNMX R173, R172, R173, !PT ;  /* 0x000000adacad7209 */ /* 0x001fca0007800000 */
[----:B------:R-:W-:Y:S01]  /*b550*/  @!P1 STS [R140.X4+0x10000], R173 ;  /* 0x010000ad8c009388 */ /* 0x000fe20000004800 */
[----:B------:R-:W-:-:S03]  /*b560*/  LOP3.LUT R119, R119, 0x38, RZ, 0xc0, !PT ;  /* 0x0000003877777812 */ /* 0x000fc600078ec0ff */
[----:B------:R-:W-:Y:S06]  /*b570*/  BAR.SYNC.DEFER_BLOCKING 0x0 ;  /* 0x0000000000007b1d */ /* 0x000fec0000010000 */
[----:B------:R-:W3:Y:S04]  /*b580*/  LDS R175, [R119+0x10000] ;  /* 0x0100000077af7984 */ /* 0x000ee80000000800 */
[----:B------:R-:W0:Y:S04]  /*b590*/  LDS R172, [R119+0x10040] ;  /* 0x0100400077ac7984 */ /* 0x000e280000000800 */
[----:B------:R-:W1:Y:S04]  /*b5a0*/  LDS R173, [R119+0x10080] ;  /* 0x0100800077ad7984 */ /* 0x000e680000000800 */
[----:B------:R-:W4:Y:S01]  /*b5b0*/  LDS R174, [R119+0x100c0] ;  /* 0x0100c00077ae7984 */ /* 0x000f220000000800 */
[----:B---3--:R-:W-:-:S02]  /*b5c0*/  FMNMX R240, R175, R155, !PT ;  /* 0x0000009baff07209 */ /* 0x008fc40007800000 */
[----:B0-----:R-:W-:-:S03]  /*b5d0*/  FMNMX R242, R172, R241, !PT ;  /* 0x000000f1acf27209 */ /* 0x001fc60007800000 */
[----:B------:R-:W-:Y:S01]  /*b5e0*/  STL [R1+0x8c], R240 ;  /* 0x00008cf001007387 */ /* 0x000fe20000100800 */
[----:B-1----:R-:W-:-:S03]  /*b5f0*/  FMNMX R3, R173, R243, !PT ;  /* 0x000000f3ad037209 */ /* 0x002fc60007800000 */
[----:B------:R-:W-:Y:S04]  /*b600*/  STL [R1+0x88], R242 ;  /* 0x000088f201007387 */ /* 0x000fe80000100800 */
[----:B------:R4:W-:Y:S04]  /*b610*/  STL [R1+0x84], R3 ;  /* 0x0000840301007387 */ /* 0x0009e80000100800 */
[----:B------:R-:W2:Y:S04]  /*b620*/  LDL.LU R148, [R1+0x198] ;  /* 0x0001980001947983 */ /* 0x000ea80000300800 */
[----:B------:R-:W3:Y:S04]  /*b630*/  LDL.LU R149, [R1+0x19c] ;  /* 0x00019c0001957983 */ /* 0x000ee80000300800 */
[----:B------:R-:W3:Y:S01]  /*b640*/  LDL.LU R150, [R1+0x1a0] ;  /* 0x0001a00001967983 */ /* 0x000ee20000300800 */
[----:B------:R-:W-:-:S02]  /*b650*/  FFMA R166, R166, c[0x0][0x188], -R242 ;  /* 0x00006200a6a67a23 */ /* 0x000fc400000008f2 */
[----:B------:R-:W-:Y:S02]  /*b660*/  FFMA R167, R167, c[0x0][0x188], -R242 ;  /* 0x00006200a7a77a23 */ /* 0x000fe400000008f2 */
[----:B------:R-:W-:Y:S02]  /*b670*/  FMUL R166, R166, 1.4426950216293334961 ;  /* 0x3fb8aa3ba6a67820 */ /* 0x000fe40000400000 */
[----:B------:R-:W-:Y:S02]  /*b680*/  FMUL R167, R167, 1.4426950216293334961 ;  /* 0x3fb8aa3ba7a77820 */ /* 0x000fe40000400000 */
[----:B------:R0:W-:Y:S08]  /*b690*/  MUFU.EX2 R234, R166 ;  /* 0x000000a600ea7308 */ /* 0x0001f00000000800 */
[----:B------:R1:W-:Y:S01]  /*b6a0*/  MUFU.EX2 R233, R167 ;  /* 0x000000a700e97308 */ /* 0x0003e20000000800 */
[----:B0-----:R-:W-:-:S02]  /*b6b0*/  FFMA R166, R168, c[0x0][0x188], -R3 ;  /* 0x00006200a8a67a23 */ /* 0x001fc40000000803 */
[----:B-1----:R-:W-:Y:S01]  /*b6c0*/  FFMA R167, R169, c[0x0][0x188], -R3 ;  /* 0x00006200a9a77a23 */ /* 0x002fe20000000803 */
[----:B----4-:R-:W-:-:S05]  /*b6d0*/  FMNMX R3, R174, R117, !PT ;  /* 0x00000075ae037209 */ /* 0x010fca0007800000 */
[----:B------:R-:W-:Y:S04]  /*b6e0*/  STL [R1+0x80], R3 ;  /* 0x0000800301007387 */ /* 0x000fe80000100800 */
[----:B------:R-:W4:Y:S04]  /*b6f0*/  LDL.64 R144, [R1+0x3b8] ;  /* 0x0003b80001907983 */ /* 0x000f280000100a00 */
[----:B------:R-:W4:Y:S04]  /*b700*/  LDL.64 R146, [R1+0x3c0] ;  /* 0x0003c00001927983 */ /* 0x000f280000100a00 */
[----:B------:R-:W4:Y:S01]  /*b710*/  LDL.64 R132, [R1+0x3a8] ;  /* 0x0003a80001847983 */ /* 0x000f220000100a00 */
[----:B------:R-:W-:-:S02]  /*b720*/  FFMA R164, R164, c[0x0][0x188], -R240 ;  /* 0x00006200a4a47a23 */ /* 0x000fc400000008f0 */
[----:B------:R-:W-:Y:S01]  /*b730*/  FFMA R165, R165, c[0x0][0x188], -R240 ;  /* 0x00006200a5a57a23 */ /* 0x000fe200000008f0 */
[----:B------:R-:W4:Y:S01]  /*b740*/  LDL.64 R134, [R1+0x3b0] ;  /* 0x0003b00001867983 */ /* 0x000f220000100a00 */
[----:B------:R-:W-:Y:S02]  /*b750*/  FMUL R164, R164, 1.4426950216293334961 ;  /* 0x3fb8aa3ba4a47820 */ /* 0x000fe40000400000 */
[----:B------:R-:W-:Y:S01]  /*b760*/  FMUL R166, R166, 1.4426950216293334961 ;  /* 0x3fb8aa3ba6a67820 */ /* 0x000fe20000400000 */
[----:B------:R-:W4:Y:S01]  /*b770*/  LDL.64 R128, [R1+0x3a0] ;  /* 0x0003a00001807983 */ /* 0x000f220000100a00 */
[----:B------:R0:W-:Y:S01]  /*b780*/  MUFU.EX2 R116, R164 ;  /* 0x000000a400747308 */ /* 0x0001e20000000800 */
[----:B------:R-:W-:Y:S02]  /*b790*/  FMUL R165, R165, 1.4426950216293334961 ;  /* 0x3fb8aa3ba5a57820 */ /* 0x000fe40000400000 */
[----:B------:R-:W-:Y:S01]  /*b7a0*/  FMUL R167, R167, 1.4426950216293334961 ;  /* 0x3fb8aa3ba7a77820 */ /* 0x000fe20000400000 */
[----:B------:R-:W4:Y:S01]  /*b7b0*/  LDL.64 R138, [R1+0x398] ;  /* 0x00039800018a7983 */ /* 0x000f220000100a00 */
[----:B------:R-:W-:-:S02]  /*b7c0*/  FFMA R170, R170, c[0x0][0x188], -R3 ;  /* 0x00006200aaaa7a23 */ /* 0x000fc40000000803 */
[----:B------:R-:W-:Y:S01]  /*b7d0*/  FFMA R171, R171, c[0x0][0x188], -R3 ;  /* 0x00006200abab7a23 */ /* 0x000fe20000000803 */
[----:B------:R-:W4:Y:S04]  /*b7e0*/  LDL.64 R136, [R1+0x390] ;  /* 0x0003900001887983 */ /* 0x000f280000100a00 */
[----:B0-----:R-:W0:Y:S01]  /*b7f0*/  LDS R164, [R119+0x10100] ;  /* 0x0101000077a47984 */ /* 0x001e220000000800 */
[----:B------:R1:W-:Y:S03]  /*b800*/  MUFU.EX2 R235, R165 ;  /* 0x000000a500eb7308 */ /* 0x0003e60000000800 */
[----:B------:R-:W4:Y:S04]  /*b810*/  LDL.64 R184, [R1+0x388] ;  /* 0x0003880001b87983 */ /* 0x000f280000100a00 */
[----:B------:R-:W4:Y:S04]  /*b820*/  LDL.64 R142, [R1+0x380] ;  /* 0x00038000018e7983 */ /* 0x000f280000100a00 */
[----:B-1----:R-:W2:Y:S01]  /*b830*/  LDS R165, [R119+0x10140] ;  /* 0x0101400077a57984 */ /* 0x002ea20000000800 */
[----:B------:R1:W-:Y:S03]  /*b840*/  MUFU.EX2 R232, R166 ;  /* 0x000000a600e87308 */ /* 0x0003e60000000800 */
[----:B------:R-:W4:Y:S04]  /*b850*/  LDL.64 R130, [R1+0x378] ;  /* 0x0003780001827983 */ /* 0x000f280000100a00 */
[----:B-1----:R-:W3:Y:S01]  /*b860*/  LDS R166, [R119+0x10180] ;  /* 0x0101800077a67984 */ /* 0x002ee20000000800 */
[----:B------:R1:W0:Y:S03]  /*b870*/  MUFU.EX2 R226, R167 ;  /* 0x000000a700e27308 */ /* 0x0002260000000800 */
[----:B-1----:R1:W2:Y:S01]  /*b880*/  LDS R167, [R119+0x101c0] ;  /* 0x0101c00077a77984 */ /* 0x0022a20000000800 */
[----:B0-----:R-:W-:-:S05]  /*b890*/  FMNMX R239, R164, R118, !PT ;  /* 0x00000076a4ef7209 */ /* 0x001fca0007800000 */
[----:B------:R-:W-:Y:S02]  /*b8a0*/  FFMA R164, R180, c[0x0][0x188], -R239 ;  /* 0x00006200b4a47a23 */ /* 0x000fe400000008ef */
[----:B------:R-:W-:Y:S02]  /*b8b0*/  FMUL R170, R170, 1.4426950216293334961 ;  /* 0x3fb8aa3baaaa7820 */ /* 0x000fe40000400000 */
[----:B------:R-:W-:Y:S02]  /*b8c0*/  FMUL R171, R171, 1.4426950216293334961 ;  /* 0x3fb8aa3babab7820 */ /* 0x000fe40000400000 */
[----:B------:R-:W-:Y:S08]  /*b8d0*/  MUFU.EX2 R120, R170 ;  /* 0x000000aa00787308 */ /* 0x000ff00000000800 */
[----:B-1----:R-:W0:Y:S01]  /*b8e0*/  MUFU.EX2 R119, R171 ;  /* 0x000000ab00777308 */ /* 0x002e220000000800 */
[----:B------:R-:W-:-:S02]  /*b8f0*/  FADD R175, R232, R226 ;  /* 0x000000e2e8af7221 */ /* 0x000fc40000000000 */
[----:B0-----:R-:W-:Y:S01]  /*b900*/  FADD R174, R120, R119 ;  /* 0x0000007778ae7221 */ /* 0x001fe20000000000 */
[----:B--2---:R-:W-:Y:S01]  /*b910*/  FMNMX R238, R165, R148, !PT ;  /* 0x00000094a5ee7209 */ /* 0x004fe20007800000 */
[----:B------:R-:W-:Y:S02]  /*b920*/  FMUL R165, R164, 1.4426950216293334961 ;  /* 0x3fb8aa3ba4a57820 */ /* 0x000fe40000400000 */
[----:B------:R-:W-:Y:S02]  /*b930*/  FFMA R164, R181, c[0x0][0x188], -R239 ;  /* 0x00006200b5a47a23 */ /* 0x000fe400000008ef */
[----:B------:R0:W-:Y:S01]  /*b940*/  MUFU.EX2 R122, R165 ;  /* 0x000000a5007a7308 */ /* 0x0001e20000000800 */
[----:B---3--:R-:W-:Y:S01]  /*b950*/  FMNMX R237, R166, R149, !PT ;  /* 0x00000095a6ed7209 */ /* 0x008fe20007800000 */
[----:B0-----:R-:W-:Y:S02]  /*b960*/  FMUL R165, R164, 1.4426950216293334961 ;  /* 0x3fb8aa3ba4a57820 */ /* 0x001fe40000400000 */
[----:B------:R-:W-:-:S04]  /*b970*/  FFMA R164, R182, c[0x0][0x188], -R238 ;  /* 0x00006200b6a47a23 */ /* 0x000fc800000008ee */
[----:B------:R0:W1:Y:S02]  /*b980*/  MUFU.EX2 R121, R165 ;  /* 0x000000a500797308 */ /* 0x0000640000000800 */
[----:B0-----:R-:W-:Y:S02]  /*b990*/  FMUL R165, R164, 1.4426950216293334961 ;  /* 0x3fb8aa3ba4a57820 */ /* 0x001fe40000400000 */
[----:B------:R-:W-:-:S04]  /*b9a0*/  FFMA R164, R183, c[0x0][0x188], -R238 ;  /* 0x00006200b7a47a23 */ /* 0x000fc800000008ee */
[----:B------:R0:W-:Y:S01]  /*b9b0*/  MUFU.EX2 R124, R165 ;  /* 0x000000a5007c7308 */ /* 0x0001e20000000800 */
[----:B------:R-:W-:Y:S01]  /*b9c0*/  FMNMX R236, R167, R150, !PT ;  /* 0x00000096a7ec7209 */ /* 0x000fe20007800000 */
[----:B0-----:R-:W-:Y:S02]  /*b9d0*/  FMUL R165, R164, 1.4426950216293334961 ;  /* 0x3fb8aa3ba4a57820 */ /* 0x001fe40000400000 */
[----:B------:R-:W-:-:S04]  /*b9e0*/  FFMA R164, R176, c[0x0][0x188], -R237 ;  /* 0x00006200b0a47a23 */ /* 0x000fc800000008ed */
[----:B------:R0:W2:Y:S02]  /*b9f0*/  MUFU.EX2 R123, R165 ;  /* 0x000000a5007b7308 */ /* 0x0000a40000000800 */
[----:B0-----:R-:W-:Y:S02]  /*ba00*/  FMUL R165, R164, 1.4426950216293334961 ;  /* 0x3fb8aa3ba4a57820 */ /* 0x001fe40000400000 */
[----:B------:R-:W-:-:S04]  /*ba10*/  FFMA R164, R177, c[0x0][0x188], -R237 ;  /* 0x00006200b1a47a23 */ /* 0x000fc800000008ed */
[----:B------:R0:W-:Y:S02]  /*ba20*/  MUFU.EX2 R126, R165 ;  /* 0x000000a5007e7308 */ /* 0x0001e40000000800 */
[----:B0-----:R-:W-:Y:S02]  /*ba30*/  FMUL R165, R164, 1.4426950216293334961 ;  /* 0x3fb8aa3ba4a57820 */ /* 0x001fe40000400000 */
[----:B------:R-:W-:-:S04]  /*ba40*/  FFMA R164, R178, c[0x0][0x188], -R236 ;  /* 0x00006200b2a47a23 */ /* 0x000fc800000008ec */
[----:B------:R0:W3:Y:S02]  /*ba50*/  MUFU.EX2 R125, R165 ;  /* 0x000000a5007d7308 */ /* 0x0000e40000000800 */
[----:B0-----:R-:W-:Y:S02]  /*ba60*/  FMUL R165, R164, 1.4426950216293334961 ;  /* 0x3fb8aa3ba4a57820 */ /* 0x001fe40000400000 */
[----:B------:R-:W-:-:S04]  /*ba70*/  FFMA R164, R179, c[0x0][0x188], -R236 ;  /* 0x00006200b3a47a23 */ /* 0x000fc800000008ec */
[----:B------:R-:W-:Y:S01]  /*ba80*/  FMUL R164, R164, 1.4426950216293334961 ;  /* 0x3fb8aa3ba4a47820 */ /* 0x000fe20000400000 */
[----:B------:R-:W-:Y:S08]  /*ba90*/  MUFU.EX2 R244, R165 ;  /* 0x000000a500f47308 */ /* 0x000ff00000000800 */
[----:B------:R-:W0:Y:S01]  /*baa0*/  MUFU.EX2 R127, R164 ;  /* 0x000000a4007f7308 */ /* 0x000e220000000800 */
[----:B------:R-:W-:-:S02]  /*bab0*/  FADD R178, R116, R235 ;  /* 0x000000eb74b27221 */ /* 0x000fc40000000000 */
[----:B------:R-:W-:Y:S02]  /*bac0*/  FADD R176, R234, R233 ;  /* 0x000000e9eab07221 */ /* 0x000fe40000000000 */
[----:B-1----:R-:W-:Y:S02]  /*bad0*/  FADD R173, R122, R121 ;  /* 0x000000797aad7221 */ /* 0x002fe40000000000 */
[----:B--2---:R-:W-:Y:S02]  /*bae0*/  FADD R172, R124, R123 ;  /* 0x0000007b7cac7221 */ /* 0x004fe40000000000 */
[----:B---3--:R-:W-:Y:S01]  /*baf0*/  FADD R171, R126, R125 ;  /* 0x0000007d7eab7221 */ /* 0x008fe20000000000 */
[----:B------:R-:W1:Y:S01]  /*bb00*/  SHFL.BFLY PT, R179, R178, 0x2, 0x1f ;  /* 0x0c401f00b2b37f89 */ /* 0x000e6200000e0000 */
[----:B0-----:R-:W-:-:S03]  /*bb10*/  FADD R170, R244, R127 ;  /* 0x0000007ff4aa7221 */ /* 0x001fc60000000000 */
[----:B------:R-:W0:Y:S04]  /*bb20*/  SHFL.BFLY PT, R177, R176, 0x2, 0x1f ;  /* 0x0c401f00b0b17f89 */ /* 0x000e2800000e0000 */
[----:B------:R-:W2:Y:S04]  /*bb30*/  SHFL.BFLY PT, R166, R175, 0x2, 0x1f ;  /* 0x0c401f00afa67f89 */ /* 0x000ea800000e0000 */
[----:B------:R-:W3:Y:S04]  /*bb40*/  SHFL.BFLY PT, R167, R174, 0x2, 0x1f ;  /* 0x0c401f00aea77f89 */ /* 0x000ee800000e0000 */
[----:B------:R-:W4:Y:S04]  /*bb50*/  SHFL.BFLY PT, R168, R173, 0x2, 0x1f ;  /* 0x0c401f00ada87f89 */ /* 0x000f2800000e0000 */
[----:B------:R-:W4:Y:S04]  /*bb60*/  SHFL.BFLY PT, R169, R172, 0x2, 0x1f ;  /* 0x0c401f00aca97f89 */ /* 0x000f2800000e0000 */
[----:B------:R-:W4:Y:S04]  /*bb70*/  SHFL.BFLY PT, R164, R171, 0x2, 0x1f ;  /* 0x0c401f00aba47f89 */ /* 0x000f2800000e0000 */
[----:B------:R-:W4:Y:S01]  /*bb80*/  SHFL.BFLY PT, R165, R170, 0x2, 0x1f ;  /* 0x0c401f00aaa57f89 */ /* 0x000f2200000e0000 */
[----:B-1----:R-:W-:-:S02]  /*bb90*/  FADD R179, R178, R179 ;  /* 0x000000b3b2b37221 */ /* 0x002fc40000000000 */
[----:B0-----:R-:W-:Y:S02]  /*bba0*/  FADD R177, R176, R177 ;  /* 0x000000b1b0b17221 */ /* 0x001fe40000000000 */
[----:B--2---:R-:W-:Y:S02]  /*bbb0*/  FADD R166, R175, R166 ;  /* 0x000000a6afa67221 */ /* 0x004fe40000000000 */
[----:B---3--:R-:W-:Y:S02]  /*bbc0*/  FADD R167, R174, R167 ;  /* 0x000000a7aea77221 */ /* 0x008fe40000000000 */
[----:B----4-:R-:W-:Y:S02]  /*bbd0*/  FADD R168, R173, R168 ;  /* 0x000000a8ada87221 */ /* 0x010fe40000000000 */
[----:B------:R-:W-:Y:S02]  /*bbe0*/  FADD R169, R172, R169 ;  /* 0x000000a9aca97221 */ /* 0x000fe40000000000 */
[----:B------:R-:W-:-:S02]  /*bbf0*/  FADD R164, R171, R164 ;  /* 0x000000a4aba47221 */ /* 0x000fc40000000000 */
[----:B------:R-:W-:Y:S01]  /*bc00*/  FADD R165, R170, R165 ;  /* 0x000000a5aaa57221 */ /* 0x000fe20000000000 */
[----:B------:R-:W-:Y:S04]  /*bc10*/  SHFL.BFLY PT, R171, R177, 0x1, 0x1f ;  /* 0x0c201f00b1ab7f89 */ /* 0x000fe800000e0000 */
[----:B------:R-:W0:Y:S04]  /*bc20*/  SHFL.BFLY PT, R170, R179, 0x1, 0x1f ;  /* 0x0c201f00b3aa7f89 */ /* 0x000e2800000e0000 */
[----:B------:R-:W1:Y:S04]  /*bc30*/  SHFL.BFLY PT, R172, R166, 0x1, 0x1f ;  /* 0x0c201f00a6ac7f89 */ /* 0x000e6800000e0000 */
[----:B------:R-:W2:Y:S04]  /*bc40*/  SHFL.BFLY PT, R173, R167, 0x1, 0x1f ;  /* 0x0c201f00a7ad7f89 */ /* 0x000ea800000e0000 */
[----:B------:R-:W3:Y:S04]  /*bc50*/  SHFL.BFLY PT, R174, R168, 0x1, 0x1f ;  /* 0x0c201f00a8ae7f89 */ /* 0x000ee800000e0000 */
[----:B------:R-:W4:Y:S04]  /*bc60*/  SHFL.BFLY PT, R175, R169, 0x1, 0x1f ;  /* 0x0c201f00a9af7f89 */ /* 0x000f2800000e0000 */
[----:B------:R-:W4:Y:S04]  /*bc70*/  SHFL.BFLY PT, R176, R164, 0x1, 0x1f ;  /* 0x0c201f00a4b07f89 */ /* 0x000f2800000e0000 */
[----:B------:R-:W4:Y:S01]  /*bc80*/  SHFL.BFLY PT, R178, R165, 0x1, 0x1f ;  /* 0x0c201f00a5b27f89 */ /* 0x000f2200000e0000 */
[----:B0-----:R-:W-:-:S03]  /*bc90*/  FADD R170, R179, R170 ;  /* 0x000000aab3aa7221 */ /* 0x001fc60000000000 */
[----:B------:R-:W-:Y:S01]  /*bca0*/  BAR.SYNC.DEFER_BLOCKING 0x0 ;  /* 0x0000000000007b1d */ /* 0x000fe20000010000 */
[----:B------:R-:W-:Y:S02]  /*bcb0*/  FADD R171, R177, R171 ;  /* 0x000000abb1ab7221 */ /* 0x000fe40000000000 */
[----:B-1----:R-:W-:Y:S02]  /*bcc0*/  FADD R166, R166, R172 ;  /* 0x000000aca6a67221 */ /* 0x002fe40000000000 */
[----:B--2---:R-:W-:Y:S02]  /*bcd0*/  FADD R167, R167, R173 ;  /* 0x000000ada7a77221 */ /* 0x004fe40000000000 */
[----:B---3--:R-:W-:Y:S02]  /*bce0*/  FADD R168, R168, R174 ;  /* 0x000000aea8a87221 */ /* 0x008fe40000000000 */
[----:B----4-:R-:W-:Y:S02]  /*bcf0*/  FADD R169, R169, R175 ;  /* 0x000000afa9a97221 */ /* 0x010fe40000000000 */
[----:B------:R-:W-:-:S02]  /*bd00*/  FADD R164, R164, R176 ;  /* 0x000000b0a4a47221 */ /* 0x000fc40000000000 */
[----:B------:R-:W-:Y:S01]  /*bd10*/  FADD R165, R165, R178 ;  /* 0x000000b2a5a57221 */ /* 0x000fe20000000000 */
[----:B------:R-:W-:Y:S04]  /*bd20*/  @P0 STS [R252+0x10000], R170 ;  /* 0x010000aafc000388 */ /* 0x000fe80000000800 */
[----:B------:R-:W-:Y:S04]  /*bd30*/  @P0 STS [R252+0x10040], R171 ;  /* 0x010040abfc000388 */ /* 0x000fe80000000800 */
[----:B------:R-:W-:Y:S04]  /*bd40*/  @P0 STS [R252+0x10080], R166 ;  /* 0x010080a6fc000388 */ /* 0x000fe80000000800 */
[----:B------:R0:W-:Y:S04]  /*bd50*/  @P0 STS [R252+0x100c0], R167 ;  /* 0x0100c0a7fc000388 */ /* 0x0001e80000000800 */
[----:B------:R-:W-:Y:S04]  /*bd60*/  @P0 STS [R252+0x10100], R168 ;  /* 0x010100a8fc000388 */ /* 0x000fe80000000800 */
[----:B------:R1:W-:Y:S04]  /*bd70*/  @P0 STS [R252+0x10140], R169 ;  /* 0x010140a9fc000388 */ /* 0x0003e80000000800 */
[----:B------:R-:W-:Y:S04]  /*bd80*/  @P0 STS [R252+0x10180], R164 ;  /* 0x010180a4fc000388 */ /* 0x000fe80000000800 */
[----:B------:R-:W-:Y:S04]  /*bd90*/  @P0 STS [R252+0x101c0], R165 ;  /* 0x0101c0a5fc000388 */ /* 0x000fe80000000800 */
[----:B------:R-:W-:Y:S06]  /*bda0*/  BAR.SYNC.DEFER_BLOCKING 0x0 ;  /* 0x0000000000007b1d */ /* 0x000fec0000010000 */
[----:B------:R-:W2:Y:S04]  /*bdb0*/  LDS R164, [R140.X4+0x10000] ;  /* 0x010000008ca47984 */ /* 0x000ea80000004800 */
[----:B------:R-:W-:Y:S01]  /*bdc0*/  STL [R1+0x5e0], R252 ;  /* 0x0005e0fc01007387 */ /* 0x000fe20000100800 */
[----:B0-----:R-:W-:-:S03]  /*bdd0*/  IMAD.WIDE R166, R224, 0x2, R144 ;  /* 0x00000002e0a67825 */ /* 0x001fc600078e0290 */
[----:B------:R-:W3:Y:S01]  /*bde0*/  LDL.64 R144, [R1+0x360] ;  /* 0x0003600001907983 */ /* 0x000ee20000100a00 */
[----:B------:R-:W-:-:S03]  /*bdf0*/  IMAD.WIDE R170, R224, 0x2, R132 ;  /* 0x00000002e0aa7825 */ /* 0x000fc600078e0284 */
[----:B------:R-:W4:Y:S04]  /*be00*/  LDL.64 R178, [R1+0x368] ;  /* 0x0003680001b27983 */ /* 0x000f280000100a00 */
[----:B------:R-:W4:Y:S04]  /*be10*/  LDL.64 R132, [R1+0x350] ;  /* 0x0003500001847983 */ /* 0x000f280000100a00 */
[----:B------:R-:W4:Y:S01]  /*be20*/  LDL.64 R176, [R1+0x340] ;  /* 0x0003400001b07983 */ /* 0x000f220000100a00 */
[----:B-1----:R-:W-:-:S03]  /*be30*/  IMAD.WIDE R168, R224, 0x2, R134 ;  /* 0x00000002e0a87825 */ /* 0x002fc600078e0286 */
[----:B------:R-:W4:Y:S01]  /*be40*/  LDL.64 R134, [R1+0x358] ;  /* 0x0003580001867983 */ /* 0x000f220000100a00 */
[----:B------:R-:W-:-:S03]  /*be50*/  IMAD.WIDE R172, R224, 0x2, R128 ;  /* 0x00000002e0ac7825 */ /* 0x000fc600078e0280 */
[----:B------:R-:W4:Y:S04]  /*be60*/  LDL.64 R174, [R1+0x328] ;  /* 0x0003280001ae7983 */ /* 0x000f280000100a00 */
[----:B------:R-:W4:Y:S04]  /*be70*/  LDL.64 R180, [R1+0x310] ;  /* 0x0003100001b47983 */ /* 0x000f280000100a00 */
[----:B------:R-:W4:Y:S04]  /*be80*/  LDL.64 R182, [R1+0x2f0] ;  /* 0x0002f00001b67983 */ /* 0x000f280000100a00 */
[----:B--2---:R-:W0:Y:S04]  /*be90*/  SHFL.BFLY PT, R165, R164, 0x1, 0x1f ;  /* 0x0c201f00a4a57f89 */ /* 0x004e2800000e0000 */
[----:B------:R-:W2:Y:S01]  /*bea0*/  LDL.64 R186, [R1+0x2b0] ;  /* 0x0002b00001ba7983 */ /* 0x000ea20000100a00 */
[----:B0-----:R-:W-:-:S05]  /*beb0*/  FADD R165, R164, R165 ;  /* 0x000000a5a4a57221 */ /* 0x001fca0000000000 */
[----:B------:R0:W-:Y:S04]  /*bec0*/  @!P1 STS [R140.X4+0x10000], R165 ;  /* 0x010000a58c009388 */ /* 0x0001e80000004800 */
[----:B------:R-:W-:Y:S06]  /*bed0*/  BAR.SYNC.DEFER_BLOCKING 0x0 ;  /* 0x0000000000007b1d */ /* 0x000fec0000010000 */
[----:B0-----:R-:W2:Y:S01]  /*bee0*/  LDL.64 R140, [R1+0x370] ;  /* 0x00037000018c7983 */ /* 0x001ea20000100a00 */
[----:B------:R-:W-:-:S03]  /*bef0*/  IMAD.WIDE R164, R224, 0x2, R146 ;  /* 0x00000002e0a47825 */ /* 0x000fc600078e0292 */
[----:B------:R-:W2:Y:S04]  /*bf00*/  LDL.64 R146, [R1+0x348] ;  /* 0x0003480001927983 */ /* 0x000ea80000100a00 */
[----:B------:R0:W2:Y:S04]  /*bf10*/  LDG.E.U16 R245, [R164.64] ;  /* 0x00000004a4f57981 */ /* 0x0000a8000c1e1500 */
[----:B------:R1:W2:Y:S04]  /*bf20*/  LDG.E.U16 R246, [R166.64] ;  /* 0x00000004a6f67981 */ /* 0x0002a8000c1e1500 */
[----:B------:R1:W2:Y:S01]  /*bf30*/  LDG.E.U16 R129, [R172.64] ;  /* 0x00000004ac817981 */ /* 0x0002a2000c1e1500 */
[----:B0-----:R-:W-:-:S03]  /*bf40*/  IMAD.WIDE R164, R224, 0x2, R138 ;  /* 0x00000002e0a47825 */ /* 0x001fc600078e028a */
[----:B------:R-:W2:Y:S01]  /*bf50*/  LDL.64 R138, [R1+0x338] ;  /* 0x00033800018a7983 */ /* 0x000ea20000100a00 */
[----:B-1----:R-:W-:-:S03]  /*bf60*/  IMAD.WIDE R166, R224, 0x2, R136 ;  /* 0x00000002e0a67825 */ /* 0x002fc600078e0288 */
[----:B------:R-:W2:Y:S01]  /*bf70*/  LDL.64 R136, [R1+0x330] ;  /* 0x0003300001887983 */ /* 0x000ea20000100a00 */
[----:B------:R-:W-:-:S03]  /*bf80*/  IMAD.WIDE R172, R224, 0x2, R130 ;  /* 0x00000002e0ac7825 */ /* 0x000fc600078e0282 */
[----:B------:R0:W2:Y:S04]  /*bf90*/  LDG.E.U16 R247, [R168.64] ;  /* 0x00000004a8f77981 */ /* 0x0000a8000c1e1500 */
[----:B------:R2:W2:Y:S04]  /*bfa0*/  LDG.E.U16 R130, [R164.64] ;  /* 0x00000004a4827981 */ /* 0x0004a8000c1e1500 */
[----:B------:R1:W2:Y:S01]  /*bfb0*/  LDG.E.U16 R128, [R170.64] ;  /* 0x00000004aa807981 */ /* 0x0002a2000c1e1500 */
[----:B0-----:R-:W-:-:S03]  /*bfc0*/  IMAD.WIDE R168, R224, 0x2, R184 ;  /* 0x00000002e0a87825 */ /* 0x001fc600078e02b8 */
[----:B------:R4:W2:Y:S04]  /*bfd0*/  LDG.E.U16 R131, [R166.64] ;  /* 0x00000004a6837981 */ /* 0x0008a8000c1e1500 */
[----:B------:R3:W2:Y:S01]  /*bfe0*/  LDG.E.U16 R248, [R168.64] ;  /* 0x00000004a8f87981 */ /* 0x0006a2000c1e1500 */
[----:B-1----:R-:W-:-:S03]  /*bff0*/  IMAD.WIDE R170, R224, 0x2, R142 ;  /* 0x00000002e0aa7825 */ /* 0x002fc600078e028e */
[----:B------:R-:W2:Y:S04]  /*c000*/  LDL.64 R142, [R1+0x320] ;  /* 0x00032000018e7983 */ /* 0x000ea80000100a00 */
[----:B------:R-:W2:Y:S04]  /*c010*/  LDL.64 R184, [R1+0x2f8] ;  /* 0x0002f80001b87983 */ /* 0x000ea80000100a00 */
[----:B------:R0:W2:Y:S04]  /*c020*/  LDG.E.U16 R250, [R172.64] ;  /* 0x00000004acfa7981 */ /* 0x0000a8000c1e1500 */
[----:B------:R1:W2:Y:S01]  /*c030*/  LDG.E.U16 R249, [R170.64] ;  /* 0x00000004aaf97981 */ /* 0x0002a2000c1e1500 */
[----:B---3--:R-:W-:-:S03]  /*c040*/  IMAD.WIDE R168, R224, 0x2, R144 ;  /* 0x00000002e0a87825 */ /* 0x008fc600078e0290 */
[----:B------:R-:W3:Y:S01]  /*c050*/  LDL.64 R144, [R1+0x300] ;  /* 0x0003000001907983 */ /* 0x000ee20000100a00 */
[----:B----4-:R-:W-:-:S03]  /*c060*/  IMAD.WIDE R166, R224, 0x2, R178 ;  /* 0x00000002e0a67825 */ /* 0x010fc600078e02b2 */
[----:B------:R-:W4:Y:S01]  /*c070*/  LDL.64 R178, [R1+0x308] ;  /* 0x0003080001b27983 */ /* 0x000f220000100a00 */
[----:B0-----:R-:W-:-:S03]  /*c080*/  IMAD.WIDE R172, R224, 0x2, R132 ;  /* 0x00000002e0ac7825 */ /* 0x001fc600078e0284 */
[----:B------:R0:W3:Y:S04]  /*c090*/  LDG.E.U16 R132, [R166.64] ;  /* 0x00000004a6847981 */ /* 0x0000e8000c1e1500 */
[----:B------:R1:W3:Y:S01]  /*c0a0*/  LDG.E.U16 R133, [R168.64] ;  /* 0x00000004a8857981 */ /* 0x0002e2000c1e1500 */
[----:B0-----:R-:W-:-:S03]  /*c0b0*/  IMAD.WIDE R166, R224, 0x2, R176 ;  /* 0x00000002e0a67825 */ /* 0x001fc600078e02b0 */
[----:B------:R-:W3:Y:S01]  /*c0c0*/  LDL.64 R176, [R1+0x2e0] ;  /* 0x0002e00001b07983 */ /* 0x000ee20000100a00 */
[----:B--2---:R-:W-:-:S03]  /*c0d0*/  IMAD.WIDE R164, R224, 0x2, R140 ;  /* 0x00000002e0a47825 */ /* 0x004fc600078e028c */
[----:B------:R-:W2:Y:S04]  /*c0e0*/  LDL.64 R140, [R1+0x318] ;  /* 0x00031800018c7983 */ /* 0x000ea80000100a00 */
[----:B------:R0:W3:Y:S02]  /*c0f0*/  LDG.E.U16 R251, [R164.64] ;  /* 0x00000004a4fb7981 */ /* 0x0000e4000c1e1500 */
[C---:B0-----:R-:W-:Y:S02]  /*c100*/  IMAD.WIDE R164, R224.reuse, 0x2, R146 ;  /* 0x00000002e0a47825 */ /* 0x041fe400078e0292 */
[----:B------:R-:W3:Y:S02]  /*c110*/  LDL.64 R146, [R1+0x2e8] ;  /* 0x0002e80001927983 */ /* 0x000ee40000100a00 */
[----:B-1----:R-:W-:-:S02]  /*c120*/  IMAD.WIDE R170, R224, 0x2, R134 ;  /* 0x00000002e0aa7825 */ /* 0x002fc400078e0286 */
[----:B------:R0:W4:Y:S04]  /*c130*/  LDG.E.U16 R135, [R172.64] ;  /* 0x00000004ac877981 */ /* 0x000128000c1e1500 */
[----:B------:R1:W4:Y:S01]  /*c140*/  LDG.E.U16 R134, [R170.64] ;  /* 0x00000004aa867981 */ /* 0x000322000c1e1500 */
[----:B------:R-:W-:-:S03]  /*c150*/  IMAD.WIDE R168, R224, 0x2, R138 ;  /* 0x00000002e0a87825 */ /* 0x000fc600078e028a */
[----:B0-----:R-:W4:Y:S01]  /*c160*/  LDL.64 R172, [R1+0x2d0] ;  /* 0x0002d00001ac7983 */ /* 0x001f220000100a00 */
[----:B-1----:R-:W-:-:S03]  /*c170*/  IMAD.WIDE R170, R224, 0x2, R136 ;  /* 0x00000002e0aa7825 */ /* 0x002fc600078e0288 */
[----:B------:R2:W4:Y:S04]  /*c180*/  LDG.E.U16 R138, [R168.64] ;  /* 0x00000004a88a7981 */ /* 0x000528000c1e1500 */
[----:B------:R0:W4:Y:S04]  /*c190*/  LDG.E.U16 R136, [R164.64] ;  /* 0x00000004a4887981 */ /* 0x000128000c1e1500 */
[----:B------:R1:W4:Y:S04]  /*c1a0*/  LDG.E.U16 R137, [R166.64] ;  /* 0x00000004a6897981 */ /* 0x000328000c1e1500 */
[----:B------:R1:W4:Y:S01]  /*c1b0*/  LDG.E.U16 R139, [R170.64] ;  /* 0x00000004aa8b7981 */ /* 0x000322000c1e1500 */
[----:B0-----:R-:W-:-:S03]  /*c1c0*/  IMAD.WIDE R164, R224, 0x2, R174 ;  /* 0x00000002e0a47825 */ /* 0x001fc600078e02ae */
[----:B------:R-:W4:Y:S01]  /*c1d0*/  LDL.64 R174, [R1+0x2d8] ;  /* 0x0002d80001ae7983 */ /* 0x000f220000100a00 */
[----:B-1----:R-:W-:-:S03]  /*c1e0*/  IMAD.WIDE R166, R224, 0x2, R142 ;  /* 0x00000002e0a67825 */ /* 0x002fc600078e028e */
[----:B------:R-:W4:Y:S01]  /*c1f0*/  LDL.64 R170, [R1+0x2b8] ;  /* 0x0002b80001aa7983 */ /* 0x000f220000100a00 */
[----:B--2---:R-:W-:-:S03]  /*c200*/  IMAD.WIDE R168, R224, 0x2, R140 ;  /* 0x00000002e0a87825 */ /* 0x004fc600078e028c */
[----:B------:R0:W2:Y:S04]  /*c210*/  LDG.E.U16 R140, [R164.64] ;  /* 0x00000004a48c7981 */ /* 0x0000a8000c1e1500 */
[----:B------:R3:W2:Y:S04]  /*c220*/  LDG.E.U16 R142, [R168.64] ;  /* 0x00000004a88e7981 */ /* 0x0006a8000c1e1500 */
[----:B------:R4:W2:Y:S01]  /*c230*/  LDG.E.U16 R141, [R166.64] ;  /* 0x00000004a68d7981 */ /* 0x0008a2000c1e1500 */
[----:B0-----:R-:W-:-:S03]  /*c240*/  IMAD.WIDE R164, R224, 0x2, R180 ;  /* 0x00000002e0a47825 */ /* 0x001fc600078e02b4 */
[----:B------:R-:W2:Y:S01]  /*c250*/  LDL.64 R180, [R1+0x2c8] ;  /* 0x0002c80001b47983 */ /* 0x000ea20000100a00 */
[----:B---3--:R-:W-:-:S03]  /*c260*/  IMAD.WIDE R168, R224, 0x2, R144 ;  /* 0x00000002e0a87825 */ /* 0x008fc600078e0290 */
[----:B------:R0:W3:Y:S04]  /*c270*/  LDG.E.U16 R143, [R164.64] ;  /* 0x00000004a48f7981 */ /* 0x0000e8000c1e1500 */
[----:B------:R1:W3:Y:S01]  /*c280*/  LDG.E.U16 R145, [R168.64] ;  /* 0x00000004a8917981 */ /* 0x0002e2000c1e1500 */
[----:B0-----:R-:W-:-:S03]  /*c290*/  IMAD.WIDE R164, R224, 0x2, R184 ;  /* 0x00000002e0a47825 */ /* 0x001fc600078e02b8 */
[----:B------:R-:W3:Y:S01]  /*c2a0*/  LDL.64 R184, [R1+0x2a8] ;  /* 0x0002a80001b87983 */ /* 0x000ee20000100a00 */
[----:B-1----:R-:W-:-:S03]  /*c2b0*/  IMAD.WIDE R168, R224, 0x2, R146 ;  /* 0x00000002e0a87825 */ /* 0x002fc600078e0292 */
[----:B------:R0:W3:Y:S01]  /*c2c0*/  LDG.E.U16 R146, [R164.64] ;  /* 0x00000004a4927981 */ /* 0x0000e2000c1e1500 */
[----:B----4-:R-:W-:-:S03]  /*c2d0*/  IMAD.WIDE R166, R224, 0x2, R178 ;  /* 0x00000002e0a67825 */ /* 0x010fc600078e02b2 */
[----:B------:R-:W4:Y:S04]  /*c2e0*/  LDL.64 R178, [R1+0x2c0] ;  /* 0x0002c00001b27983 */ /* 0x000f280000100a00 */
[----:B------:R1:W3:Y:S01]  /*c2f0*/  LDG.E.U16 R144, [R166.64] ;  /* 0x00000004a6907981 */ /* 0x0002e2000c1e1500 */
[----:B0-----:R-:W-:-:S03]  /*c300*/  IMAD.WIDE R164, R224, 0x2, R176 ;  /* 0x00000002e0a47825 */ /* 0x001fc600078e02b0 */
[----:B------:R-:W3:Y:S04]  /*c310*/  LDL.64 R176, [R1+0x298] ;  /* 0x0002980001b07983 */ /* 0x000ee80000100a00 */
[----:B------:R0:W4:Y:S01]  /*c320*/  LDG.E.U16 R151, [R168.64] ;  /* 0x00000004a8977981 */ /* 0x000122000c1e1500 */
[----:B-1----:R-:W-:-:S03]  /*c330*/  IMAD.WIDE R166, R224, 0x2, R182 ;  /* 0x00000002e0a67825 */ /* 0x002fc600078e02b6 */
[----:B------:R-:W4:Y:S04]  /*c340*/  LDL.64 R182, [R1+0x2a0] ;  /* 0x0002a00001b67983 */ /* 0x000f280000100a00 */
[----:B------:R1:W4:Y:S01]  /*c350*/  LDG.E.U16 R147, [R166.64] ;  /* 0x00000004a6937981 */ /* 0x000322000c1e1500 */
[----:B0-----:R-:W-:-:S03]  /*c360*/  IMAD.WIDE R168, R224, 0x2, R172 ;  /* 0x00000002e0a87825 */ /* 0x001fc600078e02ac */
[----:B------:R2:W4:Y:S04]  /*c370*/  LDG.E.U16 R231, [R164.64] ;  /* 0x00000004a4e77981 */ /* 0x000528000c1e1500 */
[----:B------:R-:W4:Y:S01]  /*c380*/  LDL.64 R172, [R1+0x288] ;  /* 0x0002880001ac7983 */ /* 0x000f220000100a00 */
[----:B-1----:R-:W-:-:S03]  /*c390*/  IMAD.WIDE R166, R224, 0x2, R174 ;  /* 0x00000002e0a67825 */ /* 0x002fc600078e02ae */
[----:B------:R-:W4:Y:S04]  /*c3a0*/  LDL.64 R174, [R1+0x290] ;  /* 0x0002900001ae7983 */ /* 0x000f280000100a00 */
[----:B------:R0:W4:Y:S04]  /*c3b0*/  LDG.E.U16 R229, [R168.64] ;  /* 0x00000004a8e57981 */ /* 0x000128000c1e1500 */
[----:B------:R4:W4:Y:S01]  /*c3c0*/  LDG.E.U16 R230, [R166.64] ;  /* 0x00000004a6e67981 */ /* 0x000922000c1e1500 */
[----:B0-----:R-:W-:-:S03]  /*c3d0*/  IMAD.WIDE R168, R224, 0x2, R170 ;  /* 0x00000002e0a87825 */ /* 0x001fc600078e02aa */
[----:B------:R-:W4:Y:S04]  /*c3e0*/  LDL.64 R170, [R1+0x270] ;  /* 0x0002700001aa7983 */ /* 0x000f280000100a00 */
[----:B------:R0:W4:Y:S01]  /*c3f0*/  LDG.E.U16 R225, [R168.64] ;  /* 0x00000004a8e17981 */ /* 0x000122000c1e1500 */
[----:B--2---:R-:W-:-:S03]  /*c400*/  IMAD.WIDE R164, R224, 0x2, R180 ;  /* 0x00000002e0a47825 */ /* 0x004fc600078e02b4 */
[----:B------:R-:W2:Y:S04]  /*c410*/  LDL.64 R180, [R1+0x280] ;  /* 0x0002800001b47983 */ /* 0x000ea80000100a00 */
[----:B------:R1:W2:Y:S02]  /*c420*/  LDG.E.U16 R228, [R164.64] ;  /* 0x00000004a4e47981 */ /* 0x0002a4000c1e1500 */
[----:B-1----:R-:W-:-:S05]  /*c430*/  IMAD.WIDE R164, R224, 0x2, R186 ;  /* 0x00000002e0a47825 */ /* 0x002fca00078e02ba */
[----:B------:R3:W2:Y:S02]  /*c440*/  LDG.E.U16 R199, [R164.64] ;  /* 0x00000004a4c77981 */ /* 0x0006a4000c1e1500 */
[C---:B---3--:R-:W-:Y:S02]  /*c450*/  IMAD.WIDE R164, R224.reuse, 0x2, R176 ;  /* 0x00000002e0a47825 */ /* 0x048fe400078e02b0 */
[----:B------:R-:W3:Y:S02]  /*c460*/  LDL.64 R176, [R1+0x268] ;  /* 0x0002680001b07983 */ /* 0x000ee40000100a00 */
[C---:B----4-:R-:W-:Y:S02]  /*c470*/  IMAD.WIDE R166, R224.reuse, 0x2, R178 ;  /* 0x00000002e0a67825 */ /* 0x050fe400078e02b2 */
[----:B------:R-:W4:Y:S02]  /*c480*/  LDL.64 R178, [R1+0x278] ;  /* 0x0002780001b27983 */ /* 0x000f240000100a00 */
[----:B0-----:R-:W-:-:S02]  /*c490*/  IMAD.WIDE R168, R224, 0x2, R182 ;  /* 0x00000002e0a87825 */ /* 0x001fc400078e02b6 */
[----:B------:R0:W4:Y:S04]  /*c4a0*/  LDG.E.U16 R227, [R166.64] ;  /* 0x00000004a6e37981 */ /* 0x000128000c1e1500 */
[----:B------:R1:W4:Y:S04]  /*c4b0*/  LDG.E.U16 R197, [R168.64] ;  /* 0x00000004a8c57981 */ /* 0x000328000c1e1500 */
[----:B------:R2:W4:Y:S01]  /*c4c0*/  LDG.E.U16 R196, [R164.64] ;  /* 0x00000004a4c47981 */ /* 0x000522000c1e1500 */
[----:B0-----:R-:W-:-:S03]  /*c4d0*/  IMAD.WIDE R166, R224, 0x2, R184 ;  /* 0x00000002e0a67825 */ /* 0x001fc600078e02b8 */
[----:B------:R-:W4:Y:S01]  /*c4e0*/  LDL.64 R182, [R1+0x240] ;  /* 0x0002400001b67983 */ /* 0x000f220000100a00 */
[----:B-1----:R-:W-:-:S03]  /*c4f0*/  IMAD.WIDE R168, R224, 0x2, R172 ;  /* 0x00000002e0a87825 */ /* 0x002fc600078e02ac */
[----:B------:R0:W4:Y:S04]  /*c500*/  LDG.E.U16 R198, [R166.64] ;  /* 0x00000004a6c67981 */ /* 0x000128000c1e1500 */
[----:B------:R-:W4:Y:S04]  /*c510*/  LDL.64 R172, [R1+0x258] ;  /* 0x0002580001ac7983 */ /* 0x000f280000100a00 */
[----:B------:R1:W4:Y:S01]  /*c520*/  LDG.E.U16 R194, [R168.64] ;  /* 0x00000004a8c27981 */ /* 0x000322000c1e1500 */
[----:B0-----:R-:W-:-:S03]  /*c530*/  IMAD.WIDE R166, R224, 0x2, R174 ;  /* 0x00000002e0a67825 */ /* 0x001fc600078e02ae */
[----:B------:R-:W4:Y:S04]  /*c540*/  LDL.64 R174, [R1+0x260] ;  /* 0x0002600001ae7983 */ /* 0x000f280000100a00 */
[----:B------:R-:W4:Y:S01]  /*c550*/  LDL.64 R184, [R1+0x248] ;  /* 0x0002480001b87983 */ /* 0x000f220000100a00 */
[----:B-1----:R-:W-:-:S03]  /*c560*/  IMAD.WIDE R168, R224, 0x2, R170 ;  /* 0x00000002e0a87825 */ /* 0x002fc600078e02aa */
[----:B------:R-:W4:Y:S04]  /*c570*/  LDL.64 R170, [R1+0x250] ;  /* 0x0002500001aa7983 */ /* 0x000f280000100a00 */
[----:B------:R4:W4:Y:S04]  /*c580*/  LDG.E.U16 R195, [R166.64] ;  /* 0x00000004a6c37981 */ /* 0x000928000c1e1500 */
[----:B------:R0:W4:Y:S01]  /*c590*/  LDG.E.U16 R191, [R168.64] ;  /* 0x00000004a8bf7981 */ /* 0x000122000c1e1500 */
[----:B--2---:R-:W-:-:S03]  /*c5a0*/  IMAD.WIDE R164, R224, 0x2, R180 ;  /* 0x00000002e0a47825 */ /* 0x004fc600078e02b4 */
[----:B------:R-:W2:Y:S04]  /*c5b0*/  LDL.64 R180, [R1+0x238] ;  /* 0x0002380001b47983 */ /* 0x000ea80000100a00 */
[----:B------:R3:W2:Y:S02]  /*c5c0*/  LDG.E.U16 R193, [R164.64] ;  /* 0x00000004a4c17981 */ /* 0x0006a4000c1e1500 */
[C---:B---3--:R-:W-:Y:S02]  /*c5d0*/  IMAD.WIDE R164, R224.reuse, 0x2, R176 ;  /* 0x00000002e0a47825 */ /* 0x048fe400078e02b0 */
[----:B------:R-:W3:Y:S02]  /*c5e0*/  LDL.64 R176, [R1+0x228] ;  /* 0x0002280001b07983 */ /* 0x000ee40000100a00 */
[----:B----4-:R-:W-:-:S02]  /*c5f0*/  IMAD.WIDE R166, R224, 0x2, R178 ;  /* 0x00000002e0a67825 */ /* 0x010fc400078e02b2 */
[----:B------:R-:W4:Y:S04]  /*c600*/  LDL.64 R178, [R1+0x230] ;  /* 0x0002300001b27983 */ /* 0x000f280000100a00 */
[----:B------:R1:W4:Y:S04]  /*c610*/  LDG.E.U16 R192, [R166.64] ;  /* 0x00000004a6c07981 */ /* 0x000328000c1e1500 */
[----:B------:R0:W4:Y:S02]  /*c620*/  LDG.E.U16 R190, [R164.64] ;  /* 0x00000004a4be7981 */ /* 0x000124000c1e1500 */
[----:B0-----:R-:W-:-:S02]  /*c630*/  IMAD.WIDE R168, R224, 0x2, R172 ;  /* 0x00000002e0a87825 */ /* 0x001fc400078e02ac */
[----:B------:R-:W4:Y:S04]  /*c640*/  LDL.64 R172, [R1+0x218] ;  /* 0x0002180001ac7983 */ /* 0x000f280000100a00 */
[----:B------:R0:W4:Y:S01]  /*c650*/  LDG.E.U16 R188, [R168.64] ;  /* 0x00000004a8bc7981 */ /* 0x000122000c1e1500 */
[----:B-1----:R-:W-:-:S03]  /*c660*/  IMAD.WIDE R166, R224, 0x2, R174 ;  /* 0x00000002e0a67825 */ /* 0x002fc600078e02ae */
[----:B------:R-:W4:Y:S04]  /*c670*/  LDL.64 R174, [R1+0x220] ;  /* 0x0002200001ae7983 */ /* 0x000f280000100a00 */
[----:B------:R1:W4:Y:S01]  /*c680*/  LDG.E.U16 R189, [R166.64] ;  /* 0x00000004a6bd7981 */ /* 0x000322000c1e1500 */
[----:B------:R-:W-:-:S03]  /*c690*/  IMAD.WIDE R164, R224, 0x2, R170 ;  /* 0x00000002e0a47825 */ /* 0x000fc600078e02aa */
[----:B------:R-:W4:Y:S01]  /*c6a0*/  LDL.64 R170, [R1+0x210] ;  /* 0x0002100001aa7983 */ /* 0x000f220000100a00 */
[----:B0-----:R-:W-:-:S03]  /*c6b0*/  IMAD.WIDE R168, R224, 0x2, R182 ;  /* 0x00000002e0a87825 */ /* 0x001fc600078e02b6 */
[----:B------:R2:W4:Y:S01]  /*c6c0*/  LDG.E.U16 R187, [R164.64] ;  /* 0x00000004a4bb7981 */ /* 0x000522000c1e1500 */
[----:B-1----:R-:W-:-:S03]  /*c6d0*/  IMAD.WIDE R166, R224, 0x2, R184 ;  /* 0x00000002e0a67825 */ /* 0x002fc600078e02b8 */
[----:B------:R3:W4:Y:S04]  /*c6e0*/  LDG.E.U16 R185, [R168.64] ;  /* 0x00000004a8b97981 */ /* 0x000728000c1e1500 */
[----:B------:R4:W4:Y:S01]  /*c6f0*/  LDG.E.U16 R186, [R166.64] ;  /* 0x00000004a6ba7981 */ /* 0x000922000c1e1500 */
[----:B---3--:R-:W-:-:S03]  /*c700*/  IMAD.WIDE R168, R224, 0x2, R176 ;  /* 0x00000002e0a87825 */ /* 0x008fc600078e02b0 */
[----:B------:R-:W3:Y:S01]  /*c710*/  LDL.64 R176, [R1+0x1f8] ;  /* 0x0001f80001b07983 */ /* 0x000ee20000100a00 */
[----:B--2---:R-:W-:-:S03]  /*c720*/  IMAD.WIDE R164, R224, 0x2, R180 ;  /* 0x00000002e0a47825 */ /* 0x004fc600078e02b4 */
[----:B------:R-:W0:Y:S01]  /*c730*/  S2R R180, SR_TID.X ;  /* 0x0000000000b47919 */ /* 0x000e220000002100 */
[----:B----4-:R-:W-:-:S03]  /*c740*/  IMAD.WIDE R166, R224, 0x2, R178 ;  /* 0x00000002e0a67825 */ /* 0x010fc600078e02b2 */
[----:B------:R1:W2:Y:S04]  /*c750*/  LDG.E.U16 R184, [R164.64] ;  /* 0x00000004a4b87981 */ /* 0x0002a8000c1e1500 */
[----:B------:R4:W2:Y:S04]  /*c760*/  LDG.E.U16 R183, [R166.64] ;  /* 0x00000004a6b77981 */ /* 0x0008a8000c1e1500 */
[----:B------:R0:W2:Y:S01]  /*c770*/  LDG.E.U16 R182, [R168.64] ;  /* 0x00000004a8b67981 */ /* 0x0000a2000c1e1500 */
[----:B----4-:R-:W-:Y:S01]  /*c780*/  IMAD.WIDE R166, R224, 0x2, R172 ;  /* 0x00000002e0a67825 */ /* 0x010fe200078e02ac */
[----:B0-----:R-:W-:-:S02]  /*c790*/  SHF.L.U32 R252, R180, 0x1, RZ ;  /* 0x00000001b4fc7819 */ /* 0x001fc400000006ff */
[----:B------:R-:W4:Y:S04]  /*c7a0*/  LDL.64 R172, [R1+0x1e0] ;  /* 0x0001e00001ac7983 */ /* 0x000f280000100a00 */
[----:B------:R0:W2:Y:S01]  /*c7b0*/  LDG.E.U16 R180, [R166.64] ;  /* 0x00000004a6b47981 */ /* 0x0000a2000c1e1500 */
[----:B-1----:R-:W-:-:S03]  /*c7c0*/  IMAD.WIDE R164, R224, 0x2, R174 ;  /* 0x00000002e0a47825 */ /* 0x002fc600078e02ae */
[----:B------:R-:W2:Y:S04]  /*c7d0*/  LDL.64 R174, [R1+0x1f0] ;  /* 0x0001f00001ae7983 */ /* 0x000ea80000100a00 */
[----:B------:R1:W2:Y:S01]  /*c7e0*/  LDG.E.U16 R181, [R164.64] ;  /* 0x00000004a4b57981 */ /* 0x0002a2000c1e1500 */
[----:B------:R-:W-:-:S03]  /*c7f0*/  IMAD.WIDE R168, R224, 0x2, R170 ;  /* 0x00000002e0a87825 */ /* 0x000fc600078e02aa */
[----:B0-----:R-:W2:Y:S04]  /*c800*/  LDL.64 R166, [R1+0x200] ;  /* 0x0002000001a67983 */ /* 0x001ea80000100a00 */
[----:B------:R3:W4:Y:S04]  /*c810*/  LDG.E.U16 R179, [R168.64] ;  /* 0x00000004a8b37981 */ /* 0x000728000c1e1500 */
[----:B-1----:R-:W4:Y:S04]  /*c820*/  LDL.64 R164, [R1+0x208] ;  /* 0x0002080001a47983 */ /* 0x002f280000100a00 */
[----:B------:R-:W4:Y:S01]  /*c830*/  LDL.LU R171, [R1+0x1c4] ;  /* 0x0001c40001ab7983 */ /* 0x000f220000300800 */
[----:B---3--:R-:W-:-:S05]  /*c840*/  IMAD.WIDE R168, R224, 0x2, R176 ;  /* 0x00000002e0a87825 */ /* 0x008fca00078e02b0 */
[----:B------:R0:W3:Y:S04]  /*c850*/  LDG.E.U16 R176, [R168.64] ;  /* 0x00000004a8b07981 */ /* 0x0000e8000c1e1500 */
[----:B0-----:R-:W3:Y:S01]  /*c860*/  LDL.64 R168, [R1+0x1e8] ;  /* 0x0001e80001a87983 */ /* 0x001ee20000100a00 */
[----:B--2---:R-:W-:-:S05]  /*c870*/  IMAD.WIDE R166, R224, 0x2, R166 ;  /* 0x00000002e0a67825 */ /* 0x004fca00078e02a6 */
[----:B------:R0:W2:Y:S01]  /*c880*/  LDG.E.U16 R177, [R166.64] ;  /* 0x00000004a6b17981 */ /* 0x0000a2000c1e1500 */
[----:B----4-:R-:W-:-:S05]  /*c890*/  IMAD.WIDE R164, R224, 0x2, R164 ;  /* 0x00000002e0a47825 */ /* 0x010fca00078e02a4 */
[----:B------:R1:W4:Y:S01]  /*c8a0*/  LDG.E.U16 R178, [R164.64] ;  /* 0x00000004a4b27981 */ /* 0x000322000c1e1500 */
[----:B0-----:R-:W-:-:S03]  /*c8b0*/  FADD R166, -R240, R155 ;  /* 0x0000009bf0a67221 */ /* 0x001fc60000000100 */
[----:B------:R-:W2:Y:S04]  /*c8c0*/  LDL.LU R155, [R1+0x6b0] ;  /* 0x0006b000019b7983 */ /* 0x000ea80000300800 */
[----:B------:R-:W2:Y:S01]  /*c8d0*/  LDL.LU R240, [R1+0x6ac] ;  /* 0x0006ac0001f07983 */ /* 0x000ea20000300800 */
[----:B-1----:R-:W-:-:S05]  /*c8e0*/  IMAD.WIDE R164, R224, 0x2, R174 ;  /* 0x00000002e0a47825 */ /* 0x002fca00078e02ae */
[----:B------:R0:W2:Y:S02]  /*c8f0*/  LDG.E.U16 R175, [R164.64] ;  /* 0x00000004a4af7981 */ /* 0x0000a4000c1e1500 */
[----:B0-----:R-:W-:Y:S02]  /*c900*/  FMUL R165, R166, 1.4426950216293334961 ;  /* 0x3fb8aa3ba6a57820 */ /* 0x001fe40000400000 */
[----:B---3--:R-:W-:-:S05]  /*c910*/  IMAD.WIDE R166, R224, 0x2, R168 ;  /* 0x00000002e0a67825 */ /* 0x008fca00078e02a8 */
[----:B------:R0:W3:Y:S04]  /*c920*/  LDG.E.U16 R174, [R166.64] ;  /* 0x00000004a6ae7981 */ /* 0x0000e8000c1e1500 */
[----:B0-----:R-:W2:Y:S01]  /*c930*/  LDL.64 R166, [R1+0x1d8] ;  /* 0x0001d80001a67983 */ /* 0x001ea20000100a00 */
[----:B------:R-:W-:-:S05]  /*c940*/  LOP3.LUT R252, R252, 0x38, RZ, 0xc0, !PT ;  /* 0x00000038fcfc7812 */ /* 0x000fca00078ec0ff */
[----:B------:R-:W0:Y:S01]  /*c950*/  LDS R170, [R252+0x10000] ;  /* 0x01000000fcaa7984 */ /* 0x000e220000000800 */
[----:B------:R-:W0:Y:S01]  /*c960*/  MUFU.EX2 R165, R165 ;  /* 0x000000a500a57308 */ /* 0x000e220000000800 */
[----:B------:R-:W-:-:S04]  /*c970*/  IMAD.WIDE R168, R224, 0x2, R172 ;  /* 0x00000002e0a87825 */ /* 0x000fc800078e02ac */
[----:B------:R-:W-:Y:S01]  /*c980*/  FADD R164, -R242, R241 ;  /* 0x000000f1f2a47221 */ /* 0x000fe20000000100 */
[----:B------:R1:W3:Y:S04]  /*c990*/  LDG.E.U16 R173, [R168.64] ;  /* 0x00000004a8ad7981 */ /* 0x0002e8000c1e1500 */
[----:B------:R-:W3:Y:S04]  /*c9a0*/  LDL.LU R241, [R1+0x6a8] ;  /* 0x0006a80001f17983 */ /* 0x000ee80000300800 */
[----:B------:R-:W3:Y:S01]  /*c9b0*/  LDL.LU R242, [R1+0x6a4] ;  /* 0x0006a40001f27983 */ /* 0x000ee20000300800 */
[----:B0-----:R-:W-:-:S05]  /*c9c0*/  FFMA R171, R165, R171, R170 ;  /* 0x000000aba5ab7223 */ /* 0x001fca00000000aa */
[----:B------:R0:W-:Y:S04]  /*c9d0*/  STL [R1+0x1c4], R171 ;  /* 0x0001c4ab01007387 */ /* 0x0001e80000100800 */
[----:B-1----:R-:W3:Y:S01]  /*c9e0*/  LDL.64 R168, [R1+0x1d0] ;  /* 0x0001d00001a87983 */ /* 0x002ee20000100a00 */
[----:B--2---:R-:W-:-:S05]  /*c9f0*/  IMAD.WIDE R166, R224, 0x2, R166 ;  /* 0x00000002e0a67825 */ /* 0x004fca00078e02a6 */
[----:B------:R1:W2:Y:S04]  /*ca00*/  LDG.E.U16 R172, [R166.64] ;  /* 0x00000004a6ac7981 */ /* 0x0002a8000c1e1500 */
[----:B-1----:R-:W2:Y:S04]  /*ca10*/  LDL.LU R167, [R1+0x1c0] ;  /* 0x0001c00001a77983 */ /* 0x002ea80000300800 */
[----:B------:R-:W2:Y:S01]  /*ca20*/  LDS R166, [R252+0x10040] ;  /* 0x01004000fca67984 */ /* 0x000ea20000000800 */
[----:B------:R-:W-:-:S06]  /*ca30*/  FMUL R164, R164, 1.4426950216293334961 ;  /* 0x3fb8aa3ba4a47820 */ /* 0x000fcc0000400000 */
[----:B------:R-:W2:Y:S01]  /*ca40*/  MUFU.EX2 R164, R164 ;  /* 0x000000a400a47308 */ /* 0x000ea20000000800 */
[----:B---3--:R-:W-:-:S05]  /*ca50*/  IMAD.WIDE R168, R224, 0x2, R168 ;  /* 0x00000002e0a87825 */ /* 0x008fca00078e02a8 */
[----:B0-----:R0:W3:Y:S04]  /*ca60*/  LDG.E.U16 R171, [R168.64] ;  /* 0x00000004a8ab7981 */ /* 0x0010e8000c1e1500 */
[----:B0-----:R-:W3:Y:S01]  /*ca70*/  LDL.64 R168, [R1+0x1c8] ;  /* 0x0001c80001a87983 */ /* 0x001ee20000100a00 */
[----:B--2---:R-:W-:-:S05]  /*ca80*/  FFMA R167, R164, R167, R166 ;  /* 0x000000a7a4a77223 */ /* 0x004fca00000000a6 */
[----:B------:R-:W-:Y:S04]  /*ca90*/  STL [R1+0x1c0], R167 ;  /* 0x0001c0a701007387 */ /* 0x000fe80000100800 */
[----:B------:R-:W2:Y:S01]  /*caa0*/  LDL R252, [R1+0x84] ;  /* 0x0000840001fc7983 */ /* 0x000ea20000100800 */
[C---:B------:R-:W-:Y:S02]  /*cab0*/  FMUL R100, R165.reuse, R100 ;  /* 0x00000064a5647220 */ /* 0x040fe40000400000 */
[C---:B------:R-:W-:Y:S02]  /*cac0*/  FMUL R101, R165.reuse, R101 ;  /* 0x00000065a5657220 */ /* 0x040fe40000400000 */
[C---:B------:R-:W-:Y:S02]  /*cad0*/  FMUL R96, R165.reuse, R96 ;  /* 0x00000060a5607220 */ /* 0x040fe40000400000 */
[----:B------:R-:W-:-:S02]  /*cae0*/  FMUL R97, R165, R97 ;  /* 0x00000061a5617220 */ /* 0x000fc40000400000 */
[C---:B------:R-:W-:Y:S02]  /*caf0*/  FMUL R92, R165.reuse, R92 ;  /* 0x0000005ca55c7220 */ /* 0x040fe40000400000 */
[C---:B------:R-:W-:Y:S02]  /*cb00*/  FMUL R93, R165.reuse, R93 ;  /* 0x0000005da55d7220 */ /* 0x040fe40000400000 */
        /* <DEDUP_REMOVED lines=25> */
[----:B------:R-:W-:Y:S02]  /*cca0*/  FMUL R41, R165, R41 ;  /* 0x00000029a5297220 */ /* 0x000fe40000400000 */
[----:B------:R-:W0:Y:S01]  /*ccb0*/  S2R R165, SR_TID.X ;  /* 0x0000000000a57919 */ /* 0x000e220000002100 */
        /* <DEDUP_REMOVED lines=8> */
[----:B0-----:R-:W-:-:S05]  /*cd40*/  IMAD.SHL.U32 R165, R165, 0x2, RZ ;  /* 0x00000002a5a57824 */ /* 0x001fca00078e00ff */
[----:B------:R-:W-:Y:S01]  /*cd50*/  LOP3.LUT R165, R165, 0x38, RZ, 0xc0, !PT ;  /* 0x00000038a5a57812 */ /* 0x000fe200078ec0ff */
        /* <DEDUP_REMOVED lines=24> */
[----:B------:R2:W0:Y:S02]  /*cee0*/  LDS R164, [R165+0x10080] ;  /* 0x01008000a5a47984 */ /* 0x0004240000000800 */
[----:B--2---:R-:W-:Y:S02]  /*cef0*/  FADD R165, -R252, R243 ;  /* 0x000000f3fca57221 */ /* 0x004fe40000000100 */
[----:B------:R-:W2:Y:S04]  /*cf00*/  LDL.LU R243, [R1+0x6a0] ;  /* 0x0006a00001f37983 */ /* 0x000ea80000300800 */
[----:B------:R1:W-:Y:S04]  /*cf10*/  STL [R1+0x5e8], R252 ;  /* 0x0005e8fc01007387 */ /* 0x0003e80000100800 */
[----:B-1----:R-:W0:Y:S01]  /*cf20*/  LDL.LU R252, [R1+0x1bc] ;  /* 0x0001bc0001fc7983 */ /* 0x002e220000300800 */
[----:B---3--:R-:W-:Y:S01]  /*cf30*/  IMAD.WIDE R166, R224, 0x2, R168 ;  /* 0x00000002e0a67825 */ /* 0x008fe200078e02a8 */
[----:B------:R-:W-:-:S02]  /*cf40*/  F2FP.BF16.PACK_AB R168, R235, R116 ;  /* 0x00000074eba8723e */ /* 0x000fc400000010ff */
[----:B------:R-:W3:Y:S01]  /*cf50*/  LDL.LU R116, [R1+0x69c] ;  /* 0x00069c0001747983 */ /* 0x000ee20000300800 */
[----:B------:R-:W-:-:S03]  /*cf60*/  FADD R169, -R3, R117 ;  /* 0x0000007503a97221 */ /* 0x000fc60000000100 */
[----:B------:R1:W2:Y:S04]  /*cf70*/  LDG.E.U16 R170, [R166.64] ;  /* 0x00000004a6aa7981 */ /* 0x0002a8000c1e1500 */
[----:B------:R-:W2:Y:S04]  /*cf80*/  LDL.LU R117, [R1+0x698] ;  /* 0x0006980001757983 */ /* 0x000ea80000300800 */
[----:B------:R4:W-:Y:S01]  /*cf90*/  STL [R1+0x5e4], R3 ;  /* 0x0005e40301007387 */ /* 0x0009e20000100800 */
[----:B-1----:R-:W-:-:S03]  /*cfa0*/  F2FP.BF16.PACK_AB R166, R226, R232 ;  /* 0x000000e8e2a6723e */ /* 0x002fc600000010ff */
[----:B------:R-:W2:Y:S01]  /*cfb0*/  LDL.LU R226, [R1+0x1b8] ;  /* 0x0001b80001e27983 */ /* 0x000ea20000300800 */
[----:B------:R-:W-:-:S06]  /*cfc0*/  FMUL R165, R165, 1.4426950216293334961 ;  /* 0x3fb8aa3ba5a57820 */ /* 0x000fcc0000400000 */
[----:B------:R-:W1:Y:S02]  /*cfd0*/  MUFU.EX2 R165, R165 ;  /* 0x000000a500a57308 */ /* 0x000e640000000800 */
[----:B-1----:R-:W-:Y:S02]  /*cfe0*/  FMUL R232, R165, R4 ;  /* 0x00000004a5e87220 */ /* 0x002fe40000400000 */
[----:B------:R-:W-:Y:S01]  /*cff0*/  FADD R4, -R239, R118 ;  /* 0x00000076ef047221 */ /* 0x000fe20000000100 */
[----:B------:R-:W4:Y:S02]  /*d000*/  S2R R235, SR_TID.X ;  /* 0x0000000000eb7919 */ /* 0x000f240000002100 */
[----:B----4-:R-:W-:-:S05]  /*d010*/  IMAD.SHL.U32 R3, R235, 0x2, RZ ;  /* 0x00000002eb037824 */ /* 0x010fca00078e00ff */
[----:B------:R-:W-:Y:S01]  /*d020*/  LOP3.LUT R3, R3, 0x38, RZ, 0xc0, !PT ;  /* 0x0000003803037812 */ /* 0x000fe200078ec0ff */
[----:B0-----:R-:W-:-:S05]  /*d030*/  FFMA R252, R165, R252, R164 ;  /* 0x000000fca5fc7223 */ /* 0x001fca00000000a4 */
[----:B------:R-:W-:Y:S04]  /*d040*/  STL [R1+0x1bc], R252 ;  /* 0x0001bcfc01007387 */ /* 0x000fe80000100800 */
[----:B------:R-:W4:Y:S04]  /*d050*/  LDL.LU R118, [R1+0x694] ;  /* 0x0006940001767983 */ /* 0x000f280000300800 */
[----:B------:R0:W-:Y:S01]  /*d060*/  STL [R1+0x5ec], R239 ;  /* 0x0005ecef01007387 */ /* 0x0001e20000100800 */
[----:B------:R-:W-:-:S03]  /*d070*/  FMUL R164, R169, 1.4426950216293334961 ;  /* 0x3fb8aa3ba9a47820 */ /* 0x000fc60000400000 */
[----:B------:R-:W2:Y:S01]  /*d080*/  LDS R169, [R3+0x100c0] ;  /* 0x0100c00003a97984 */ /* 0x000ea20000000800 */
[----:B------:R-:W-:Y:S01]  /*d090*/  F2FP.BF16.PACK_AB R167, R233, R234 ;  /* 0x000000eae9a7723e */ /* 0x000fe200000010ff */
[C---:B------:R-:W-:Y:S02]  /*d0a0*/  FMUL R36, R165.reuse, R36 ;  /* 0x00000024a5247220 */ /* 0x040fe40000400000 */
[----:B------:R-:W-:Y:S01]  /*d0b0*/  FMUL R37, R165, R37 ;  /* 0x00000025a5257220 */ /* 0x000fe20000400000 */
[----:B------:R-:W-:Y:S04]  /*d0c0*/  LDS R252, [R3+0x10180] ;  /* 0x0101800003fc7984 */ /* 0x000fe80000000800 */
[----:B0-----:R-:W3:Y:S01]  /*d0d0*/  LDL.LU R239, [R1+0x1b4] ;  /* 0x0001b40001ef7983 */ /* 0x001ee20000300800 */
[----:B------:R-:W2:Y:S02]  /*d0e0*/  MUFU.EX2 R164, R164 ;  /* 0x000000a400a47308 */ /* 0x000ea40000000800 */
[----:B--2---:R-:W-:-:S05]  /*d0f0*/  FFMA R226, R164, R226, R169 ;  /* 0x000000e2a4e27223 */ /* 0x004fca00000000a9 */
[----:B------:R0:W-:Y:S02]  /*d100*/  STL [R1+0x1b8], R226 ;  /* 0x0001b8e201007387 */ /* 0x0001e40000100800 */
[----:B0-----:R-:W-:Y:S02]  /*d110*/  FMUL R226, R4, 1.4426950216293334961 ;  /* 0x3fb8aa3b04e27820 */ /* 0x001fe40000400000 */
[----:B------:R-:W3:Y:S04]  /*d120*/  LDS R4, [R3+0x10100] ;  /* 0x0101000003047984 */ /* 0x000ee80000000800 */
[----:B------:R-:W3:Y:S01]  /*d130*/  MUFU.EX2 R226, R226 ;  /* 0x000000e200e27308 */ /* 0x000ee20000000800 */
[----:B------:R-:W-:Y:S01]  /*d140*/  FMUL R233, R165, R5 ;  /* 0x00000005a5e97220 */ /* 0x000fe20000400000 */
[----:B------:R-:W-:Y:S01]  /*d150*/  F2FP.BF16.PACK_AB R5, R119, R120 ;  /* 0x000000787705723e */ /* 0x000fe200000010ff */
[C---:B------:R-:W-:Y:S01]  /*d160*/  FMUL R234, R164.reuse, R6 ;  /* 0x00000006a4ea7220 */ /* 0x040fe20000400000 */
[----:B------:R-:W2:Y:S01]  /*d170*/  LDL.LU R119, [R1+0x690] ;  /* 0x0006900001777983 */ /* 0x000ea20000300800 */
[----:B------:R-:W-:Y:S01]  /*d180*/  F2FP.BF16.PACK_AB R6, R121, R122 ;  /* 0x0000007a7906723e */ /* 0x000fe200000010ff */
[----:B------:R-:W-:-:S02]  /*d190*/  FMUL R235, R164, R7 ;  /* 0x00000007a4eb7220 */ /* 0x000fc40000400000 */
[----:B------:R-:W2:Y:S01]  /*d1a0*/  LDL.LU R120, [R1+0x68c] ;  /* 0x00068c0001787983 */ /* 0x000ea20000300800 */
[----:B------:R-:W-:Y:S01]  /*d1b0*/  F2FP.BF16.PACK_AB R7, R123, R124 ;  /* 0x0000007c7b07723e */ /* 0x000fe200000010ff */
[C---:B------:R-:W-:Y:S02]  /*d1c0*/  FMUL R38, R164.reuse, R38 ;  /* 0x00000026a4267220 */ /* 0x040fe40000400000 */
[----:B------:R-:W2:Y:S01]  /*d1d0*/  LDL.LU R121, [R1+0x688] ;  /* 0x0006880001797983 */ /* 0x000ea20000300800 */
[C---:B------:R-:W-:Y:S02]  /*d1e0*/  FMUL R39, R164.reuse, R39 ;  /* 0x00000027a4277220 */ /* 0x040fe40000400000 */
[C---:B------:R-:W-:Y:S01]  /*d1f0*/  FMUL R34, R164.reuse, R34 ;  /* 0x00000022a4227220 */ /* 0x040fe20000400000 */
[----:B------:R-:W2:Y:S01]  /*d200*/  LDL.LU R122, [R1+0x684] ;  /* 0x00068400017a7983 */ /* 0x000ea20000300800 */
[C---:B------:R-:W-:Y:S02]  /*d210*/  FMUL R35, R164.reuse, R35 ;  /* 0x00000023a4237220 */ /* 0x040fe40000400000 */
[C---:B------:R-:W-:Y:S01]  /*d220*/  FMUL R222, R164.reuse, R222 ;  /* 0x000000dea4de7220 */ /* 0x040fe20000400000 */
[----:B------:R-:W2:Y:S01]  /*d230*/  LDL.LU R123, [R1+0x680] ;  /* 0x00068000017b7983 */ /* 0x000ea20000300800 */
[----:B------:R-:W-:-:S02]  /*d240*/  FMUL R223, R164, R223 ;  /* 0x000000dfa4df7220 */ /* 0x000fc40000400000 */
[C---:B------:R-:W-:Y:S01]  /*d250*/  FMUL R218, R164.reuse, R218 ;  /* 0x000000daa4da7220 */ /* 0x040fe20000400000 */
[----:B------:R-:W2:Y:S01]  /*d260*/  LDL.LU R124, [R1+0x67c] ;  /* 0x00067c00017c7983 */ /* 0x000ea20000300800 */
        /* <DEDUP_REMOVED lines=22> */
[----:B------:R-:W-:Y:S01]  /*d3d0*/  FMUL R163, R164, R163 ;  /* 0x000000a3a4a37220 */ /* 0x000fe20000400000 */
[----:B------:R-:W-:Y:S01]  /*d3e0*/  F2FP.BF16.PACK_AB R164, R125, R126 ;  /* 0x0000007e7da4723e */ /* 0x000fe200000010ff */
        /* <DEDUP_REMOVED lines=29> */
[----:B------:R-:W-:Y:S01]  /*d5c0*/  FMUL R161, R165, R161 ;  /* 0x000000a1a5a17220 */ /* 0x000fe20000400000 */
[----:B------:R-:W-:Y:S02]  /*d5d0*/  F2FP.BF16.PACK_AB R165, R127, R244 ;  /* 0x000000f47fa5723e */ /* 0x000fe400000010ff */
[----:B------:R-:W2:Y:S04]  /*d5e0*/  LDL.LU R127, [R1+0x670] ;  /* 0x00067000017f7983 */ /* 0x000ea80000300800 */
[----:B------:R-:W2:Y:S01]  /*d5f0*/  LDL.LU R244, [R1+0x66c] ;  /* 0x00066c0001f47983 */ /* 0x000ea20000300800 */
[----:B---3--:R-:W-:-:S05]  /*d600*/  FFMA R239, R226, R239, R4 ;  /* 0x000000efe2ef7223 */ /* 0x008fca0000000004 */
[----:B------:R-:W-:Y:S04]  /*d610*/  STL [R1+0x1b4], R239 ;  /* 0x0001b4ef01007387 */ /* 0x000fe80000100800 */
[----:B------:R-:W-:Y:S04]  /*d620*/  LDS R239, [R3+0x10140] ;  /* 0x0101400003ef7984 */ /* 0x000fe80000000800 */
[----:B------:R-:W-:Y:S04]  /*d630*/  LDS R3, [R3+0x101c0] ;  /* 0x0101c00003037984 */ /* 0x000fe80000000800 */
[----:B------:R-:W-:Y:S06]  /*d640*/  BAR.SYNC.DEFER_BLOCKING 0x0 ;  /* 0x0000000000007b1d */ /* 0x000fec0000010000 */
[----:B------:R0:W-:Y:S04]  /*d650*/  STS.U16 [R0+0x10000], R245 ;  /* 0x010000f500007388 */ /* 0x0001e80000000400 */
[----:B------:R1:W-:Y:S04]  /*d660*/  STS.U16 [R0+0x10100], R246 ;  /* 0x010100f600007388 */ /* 0x0003e80000000400 */
[----:B------:R3:W-:Y:S04]  /*d670*/  STS.U16 [R0+0x10200], R247 ;  /* 0x010200f700007388 */ /* 0x0007e80000000400 */
[----:B0-----:R-:W2:Y:S04]  /*d680*/  LDL.LU R245, [R1+0x668] ;  /* 0x0006680001f57983 */ /* 0x001ea80000300800 */
[----:B-1----:R-:W2:Y:S04]  /*d690*/  LDL.LU R246, [R1+0x664] ;  /* 0x0006640001f67983 */ /* 0x002ea80000300800 */
[----:B---3--:R-:W3:Y:S04]  /*d6a0*/  LDL.LU R247, [R1+0x660] ;  /* 0x0006600001f77983 */ /* 0x008ee80000300800 */
[----:B------:R0:W-:Y:S04]  /*d6b0*/  STS.U16 [R0+0x10300], R128 ;  /* 0x0103008000007388 */ /* 0x0001e80000000400 */
[----:B------:R1:W-:Y:S04]  /*d6c0*/  STS.U16 [R0+0x10400], R129 ;  /* 0x0104008100007388 */ /* 0x0003e80000000400 */
[----:B------:R4:W-:Y:S04]  /*d6d0*/  STS.U16 [R0+0x10500], R130 ;  /* 0x0105008200007388 */ /* 0x0009e80000000400 */
[----:B0-----:R-:W2:Y:S04]  /*d6e0*/  LDL.LU R128, [R1+0x65c] ;  /* 0x00065c0001807983 */ /* 0x001ea80000300800 */
[----:B-1----:R-:W2:Y:S04]  /*d6f0*/  LDL.LU R129, [R1+0x658] ;  /* 0x0006580001817983 */ /* 0x002ea80000300800 */
[----:B----4-:R-:W3:Y:S04]  /*d700*/  LDL.LU R130, [R1+0x654] ;  /* 0x0006540001827983 */ /* 0x010ee80000300800 */
[----:B------:R0:W-:Y:S04]  /*d710*/  STS.U16 [R0+0x10600], R131 ;  /* 0x0106008300007388 */ /* 0x0001e80000000400 */
[----:B------:R1:W-:Y:S04]  /*d720*/  STS.U16 [R0+0x10700], R248 ;  /* 0x010700f800007388 */ /* 0x0003e80000000400 */
[----:B------:R1:W-:Y:S04]  /*d730*/  STS.U16 [R0+0x10800], R249 ;  /* 0x010800f900007388 */ /* 0x0003e80000000400 */
[----:B0-----:R-:W2:Y:S04]  /*d740*/  LDL.LU R131, [R1+0x650] ;  /* 0x0006500001837983 */ /* 0x001ea80000300800 */
[----:B-1----:R-:W2:Y:S04]  /*d750*/  LDL.LU R248, [R1+0x64c] ;  /* 0x00064c0001f87983 */ /* 0x002ea80000300800 */
[----:B------:R-:W2:Y:S04]  /*d760*/  LDL.LU R249, [R1+0x648] ;  /* 0x0006480001f97983 */ /* 0x000ea80000300800 */
        /* <DEDUP_REMOVED lines=36> */
[----:B------:R-:W2:Y:S04]  /*d9b0*/  LDL R4, [R1+0x124] ;  /* 0x0001240001047983 */ /* 0x000ea80000100800 */
[----:B------:R0:W-:Y:S04]  /*d9c0*/  STS.U16 [R0+0x11b00], R151 ;  /* 0x011b009700007388 */ /* 0x0001e80000000400 */
[----:B------:R1:W-:Y:S04]  /*d9d0*/  STS.U16 [R0+0x11c00], R231 ;  /* 0x011c00e700007388 */ /* 0x0003e80000000400 */
[----:B0-----:R-:W3:Y:S04]  /*d9e0*/  LDL R151, [R1+0x180] ;  /* 0x0001800001977983 */ /* 0x001ee80000100800 */
[----:B-1----:R-:W3:Y:S04]  /*d9f0*/  LDL R231, [R1+0x120] ;  /* 0x0001200001e77983 */ /* 0x002ee80000100800 */
        /* <DEDUP_REMOVED lines=35> */
[----:B--2---:R-:W-:Y:S04]  /*dc30*/  STS [R4+0x14000], R168 ;  /* 0x014000a804007388 */ /* 0x004fe80000000800 */
[----:B------:R-:W-:Y:S04]  /*dc40*/  STS [R4+0x14100], R167 ;  /* 0x014100a704007388 */ /* 0x000fe80000000800 */
[----:B------:R-:W-:Y:S04]  /*dc50*/  STS [R4+0x14200], R166 ;  /* 0x014200a604007388 */ /* 0x000fe80000000800 */
[----:B------:R-:W-:Y:S04]  /*dc60*/  STS [R4+0x14300], R5 ;  /* 0x0143000504007388 */ /* 0x000fe80000000800 */
[----:B------:R-:W-:Y:S04]  /*dc70*/  STS [R4+0x14400], R6 ;  /* 0x0144000604007388 */ /* 0x000fe80000000800 */
[----:B------:R-:W-:Y:S04]  /*dc80*/  STS [R4+0x14500], R7 ;  /* 0x0145000704007388 */ /* 0x000fe80000000800 */
[----:B------:R-:W-:Y:S04]  /*dc90*/  STS [R4+0x14600], R164 ;  /* 0x014600a404007388 */ /* 0x000fe80000000800 */
[----:B------:R-:W-:Y:S04]  /*dca0*/  STS [R4+0x14700], R165 ;  /* 0x014700a504007388 */ /* 0x000fe80000000800 */
[----:B------:R-:W-:Y:S06]  /*dcb0*/  BAR.SYNC.DEFER_BLOCKING 0x0 ;  /* 0x0000000000007b1d */ /* 0x000fec0000010000 */
[----:B---3--:R-:W-:Y:S04]  /*dcc0*/  LDSM.16.M88.4 R4, [R151+0x14000] ;  /* 0x014000009704783b */ /* 0x008fe80000000200 */
[----:B------:R-:W0:Y:S04]  /*dcd0*/  LDSM.16.M88.4 R164, [R231+0x10000] ;  /* 0x01000000e7a4783b */ /* 0x000e280000000200 */
[----:B------:R-:W1:Y:S04]  /*dce0*/  LDSM.16.M88.4 R168, [R231+0x10800] ;  /* 0x01080000e7a8783b */ /* 0x000e680000000200 */
[----:B------:R-:W2:Y:S04]  /*dcf0*/  LDSM.16.M88.4 R172, [R231+0x11000] ;  /* 0x01100000e7ac783b */ /* 0x000ea80000000200 */
[----:B------:R-:W3:Y:S04]  /*dd00*/  LDSM.16.M88.4 R176, [R231+0x11800] ;  /* 0x01180000e7b0783b */ /* 0x000ee80000000200 */
[----:B------:R-:W1:Y:S04]  /*dd10*/  LDSM.16.M88.4 R180, [R231+0x12000] ;  /* 0x01200000e7b4783b */ /* 0x000e680000000200 */
[----:B------:R-:W2:Y:S04]  /*dd20*/  LDSM.16.M88.4 R184, [R231+0x12800] ;  /* 0x01280000e7b8783b */ /* 0x000ea80000000200 */
[----:B------:R-:W2:Y:S04]  /*dd30*/  LDSM.16.M88.4 R188, [R231+0x13000] ;  /* 0x01300000e7bc783b */ /* 0x000ea80000000200 */
[----:B------:R-:W2:Y:S04]  /*dd40*/  LDSM.16.M88.4 R192, [R231+0x13800] ;  /* 0x01380000e7c0783b */ /* 0x000ea80000000200 */
[----:B------:R-:W2:Y:S04]  /*dd50*/  LDSM.16.M88.4 R196, [R151+0x14200] ;  /* 0x0142000097c4783b */ /* 0x000ea80000000200 */
[----:B------:R-:W3:Y:S01]  /*dd60*/  LDSM.16.M88.4 R228, [R151+0x14400] ;  /* 0x0144000097e4783b */ /* 0x000ee20000000200 */
[C---:B0-----:R-:W-:Y:S08]  /*dd70*/  HMMA.16816.F32.BF16 R100, R4.reuse, R164, R100 ;  /* 0x000000a40464723c */ /* 0x041ff00000041864 */
[C---:B------:R-:W-:Y:S08]  /*dd80*/  HMMA.16816.F32.BF16 R96, R4.reuse, R166, R96 ;  /* 0x000000a60460723c */ /* 0x040ff00000041860 */
[C---:B-1----:R-:W-:Y:S08]  /*dd90*/  HMMA.16816.F32.BF16 R92, R4.reuse, R168, R92 ;  /* 0x000000a8045c723c */ /* 0x042ff0000004185c */
[C---:B------:R-:W-:Y:S08]  /*dda0*/  HMMA.16816.F32.BF16 R88, R4.reuse, R170, R88 ;  /* 0x000000aa0458723c */ /* 0x040ff00000041858 */
[C---:B--2---:R-:W-:Y:S08]  /*ddb0*/  HMMA.16816.F32.BF16 R84, R4.reuse, R172, R84 ;  /* 0x000000ac0454723c */ /* 0x044ff00000041854 */
[C---:B------:R-:W-:Y:S08]  /*ddc0*/  HMMA.16816.F32.BF16 R80, R4.reuse, R174, R80 ;  /* 0x000000ae0450723c */ /* 0x040ff00000041850 */
[C---:B---3--:R-:W-:Y:S08]  /*ddd0*/  HMMA.16816.F32.BF16 R76, R4.reuse, R176, R76 ;  /* 0x000000b0044c723c */ /* 0x048ff0000004184c */
[C---:B------:R-:W-:Y:S08]  /*dde0*/  HMMA.16816.F32.BF16 R72, R4.reuse, R178, R72 ;  /* 0x000000b20448723c */ /* 0x040ff00000041848 */
[C---:B------:R-:W-:Y:S08]  /*ddf0*/  HMMA.16816.F32.BF16 R68, R4.reuse, R180, R68 ;  /* 0x000000b40444723c */ /* 0x040ff00000041844 */
[C---:B------:R-:W-:Y:S08]  /*de00*/  HMMA.16816.F32.BF16 R64, R4.reuse, R182, R64 ;  /* 0x000000b60440723c */ /* 0x040ff00000041840 */
[C---:B------:R-:W-:Y:S08]  /*de10*/  HMMA.16816.F32.BF16 R60, R4.reuse, R184, R60 ;  /* 0x000000b8043c723c */ /* 0x040ff0000004183c */
[C---:B------:R-:W-:Y:S08]  /*de20*/  HMMA.16816.F32.BF16 R56, R4.reuse, R186, R56 ;  /* 0x000000ba0438723c */ /* 0x040ff00000041838 */
[C---:B------:R-:W-:Y:S08]  /*de30*/  HMMA.16816.F32.BF16 R52, R4.reuse, R188, R52 ;  /* 0x000000bc0434723c */ /* 0x040ff00000041834 */
[C---:B------:R-:W-:Y:S08]  /*de40*/  HMMA.16816.F32.BF16 R48, R4.reuse, R190, R48 ;  /* 0x000000be0430723c */ /* 0x040ff00000041830 */
[C---:B------:R-:W-:Y:S08]  /*de50*/  HMMA.16816.F32.BF16 R44, R4.reuse, R192, R44 ;  /* 0x000000c0042c723c */ /* 0x040ff0000004182c */
[----:B------:R-:W-:Y:S07]  /*de60*/  HMMA.16816.F32.BF16 R40, R4, R194, R40 ;  /* 0x000000c20428723c */ /* 0x000fee0000041828 */
[----:B------:R-:W-:-:S02]  /*de70*/  FADD R4, -R238, R148 ;  /* 0x00000094ee047221 */ /* 0x000fc40000000100 */
[----:B------:R-:W2:Y:S02]  /*de80*/  LDL.LU R148, [R1+0x5fc] ;  /* 0x0005fc0001947983 */ /* 0x000ea40000300800 */
[----:B------:R-:W-:Y:S02]  /*de90*/  FMUL R4, R4, 1.4426950216293334961 ;  /* 0x3fb8aa3b04047820 */ /* 0x000fe40000400000 */
[----:B------:R-:W3:Y:S02]  /*dea0*/  LDL.LU R227, [R1+0xd8] ;  /* 0x0000d80001e37983 */ /* 0x000ee40000300800 */
[----:B------:R0:W1:Y:S02]  /*deb0*/  MUFU.EX2 R225, R4 ;  /* 0x0000000400e17308 */ /* 0x0000640000000800 */
[C---:B0-----:R-:W-:Y:S01]  /*dec0*/  HMMA.16816.F32.BF16 R4, R196.reuse, R190, R232 ;  /* 0x000000bec404723c */ /* 0x041fe200000418e8 */
[----:B------:R-:W2:Y:S04]  /*ded0*/  LDL.LU R232, [R1+0xf0] ;  /* 0x0000f00001e87983 */ /* 0x000ea80000300800 */
[----:B------:R-:W3:Y:S04]  /*dee0*/  LDL.LU R233, [R1+0xf4] ;  /* 0x0000f40001e97983 */ /* 0x000ee80000300800 */
[----:B------:R-:W1:Y:S04]  /*def0*/  LDL.LU R234, [R1+0xf8] ;  /* 0x0000f80001ea7983 */ /* 0x000e680000300800 */
[----:B------:R-:W3:Y:S01]  /*df00*/  LDL.LU R235, [R1+0xfc] ;  /* 0x0000fc0001eb7983 */ /* 0x000ee20000300800 */
        /* <DEDUP_REMOVED lines=14> */
[----:B------:R-:W-:Y:S01]  /*dff0*/  HMMA.16816.F32.BF16 R160, R196, R194, R160 ;  /* 0x000000c2c4a0723c */ /* 0x000fe200000418a0 */
[----:B------:R-:W4:Y:S04]  /*e000*/  LDL.LU R196, [R1+0xe0] ;  /* 0x0000e00001c47983 */ /* 0x000f280000300800 */
[----:B------:R-:W4:Y:S04]  /*e010*/  LDL.LU R197, [R1+0xe4] ;  /* 0x0000e40001c57983 */ /* 0x000f280000300800 */
[----:B------:R-:W4:Y:S04]  /*e020*/  LDL.LU R198, [R1+0xe8] ;  /* 0x0000e80001c67983 */ /* 0x000f280000300800 */
[----:B------:R-:W4:Y:S01]  /*e030*/  LDL.LU R199, [R1+0xec] ;  /* 0x0000ec0001c77983 */ /* 0x000f220000300800 */
[----:B--2---:R-:W-:-:S02]  /*e040*/  FMUL R232, R226, R232 ;  /* 0x000000e8e2e87220 */ /* 0x004fc40000400000 */
[----:B---3--:R-:W-:Y:S02]  /*e050*/  FMUL R233, R226, R233 ;  /* 0x000000e9e2e97220 */ /* 0x008fe40000400000 */
[C---:B-1----:R-:W-:Y:S02]  /*e060*/  FMUL R234, R225.reuse, R234 ;  /* 0x000000eae1ea7220 */ /* 0x042fe40000400000 */
[----:B------:R-:W-:-:S07]  /*e070*/  FMUL R235, R225, R235 ;  /* 0x000000ebe1eb7220 */ /* 0x000fce0000400000 */
[----:B------:R-:W-:Y:S11]  /*e080*/  HMMA.16816.F32.BF16 R232, R228, R164, R232 ;  /* 0x000000a4e4e8723c */ /* 0x000ff600000418e8 */
[----:B------:R-:W-:Y:S11]  /*e090*/  @!UPT UIADD3 URZ, URZ, URZ, URZ ;  /* 0x0000003f3f3ff290 */ /* 0x000ff6000fffe03f */
[----:B------:R-:W-:Y:S01]  /*e0a0*/  @!UPT UIADD3 URZ, URZ, URZ, URZ ;  /* 0x0000003f3f3ff290 */ /* 0x000fe2000fffe03f */
[----:B------:R0:W-:Y:S04]  /*e0b0*/  STL.64 [R1+0xf0], R232 ;  /* 0x0000f0e801007387 */ /* 0x0001e80000100a00 */
[----:B------:R1:W-:Y:S04]  /*e0c0*/  STL.64 [R1+0xf8], R234 ;  /* 0x0000f8ea01007387 */ /* 0x0003e80000100a00 */
[----:B0-----:R-:W2:Y:S04]  /*e0d0*/  LDL.LU R233, [R1+0xd0] ;  /* 0x0000d00001e97983 */ /* 0x001ea80000300800 */
[----:B-1----:R-:W3:Y:S04]  /*e0e0*/  LDL.LU R234, [R1+0xd4] ;  /* 0x0000d40001ea7983 */ /* 0x002ee80000300800 */
[----:B------:R-:W3:Y:S01]  /*e0f0*/  LDL.LU R235, [R1+0xdc] ;  /* 0x0000dc0001eb7983 */ /* 0x000ee20000300800 */
[----:B----4-:R-:W-:-:S02]  /*e100*/  FMUL R196, R226, R196 ;  /* 0x000000c4e2c47220 */ /* 0x010fc40000400000 */
[----:B------:R-:W-:Y:S02]  /*e110*/  FMUL R197, R226, R197 ;  /* 0x000000c5e2c57220 */ /* 0x000fe40000400000 */
[C---:B------:R-:W-:Y:S02]  /*e120*/  FMUL R198, R225.reuse, R198 ;  /* 0x000000c6e1c67220 */ /* 0x040fe40000400000 */
[----:B------:R-:W-:-:S07]  /*e130*/  FMUL R199, R225, R199 ;  /* 0x000000c7e1c77220 */ /* 0x000fce0000400000 */
[----:B------:R-:W-:Y:S11]  /*e140*/  HMMA.16816.F32.BF16 R196, R228, R166, R196 ;  /* 0x000000a6e4c4723c */ /* 0x000ff600000418c4 */
[----:B------:R-:W-:Y:S11]  /*e150*/  @!UPT UIADD3 URZ, URZ, URZ, URZ ;  /* 0x0000003f3f3ff290 */ /* 0x000ff6000fffe03f */
[----:B------:R-:W-:Y:S01]  /*e160*/  @!UPT UIADD3 URZ, URZ, URZ, URZ ;  /* 0x0000003f3f3ff290 */ /* 0x000fe2000fffe03f */
[----:B------:R0:W-:Y:S04]  /*e170*/  STL.64 [R1+0xe0], R196 ;  /* 0x0000e0c401007387 */ /* 0x0001e80000100a00 */
[----:B------:R1:W-:Y:S04]  /*e180*/  STL.64 [R1+0xe8], R198 ;  /* 0x0000e8c601007387 */ /* 0x0003e80000100a00 */
[----:B0-----:R-:W4:Y:S04]  /*e190*/  LDL.LU R196, [R1+0xc0] ;  /* 0x0000c00001c47983 */ /* 0x001f280000300800 */
[----:B------:R-:W4:Y:S04]  /*e1a0*/  LDL.LU R197, [R1+0xc4] ;  /* 0x0000c40001c57983 */ /* 0x000f280000300800 */
[----:B-1----:R-:W4:Y:S04]  /*e1b0*/  LDL.LU R198, [R1+0xc8] ;  /* 0x0000c80001c67983 */ /* 0x002f280000300800 */
[----:B------:R-:W4:Y:S01]  /*e1c0*/  LDL.LU R199, [R1+0xcc] ;  /* 0x0000cc0001c77983 */ /* 0x000f220000300800 */
[----:B--2---:R-:W-:-:S02]  /*e1d0*/  FMUL R232, R226, R233 ;  /* 0x000000e9e2e87220 */ /* 0x004fc40000400000 */
[C---:B---3--:R-:W-:Y:S02]  /*e1e0*/  FMUL R233, R226.reuse, R234 ;  /* 0x000000eae2e97220 */ /* 0x048fe40000400000 */
[C---:B------:R-:W-:Y:S02]  /*e1f0*/  FMUL R234, R225.reuse, R227 ;  /* 0x000000e3e1ea7220 */ /* 0x040fe40000400000 */
[----:B------:R-:W-:Y:S01]  /*e200*/  FMUL R235, R225, R235 ;  /* 0x000000ebe1eb7220 */ /* 0x000fe20000400000 */
[----:B------:R-:W2:Y:S06]  /*e210*/  LDL.LU R227, [R1+0x98] ;  /* 0x0000980001e37983 */ /* 0x000eac0000300800 */
[----:B------:R-:W-:Y:S11]  /*e220*/  HMMA.16816.F32.BF16 R232, R228, R168, R232 ;  /* 0x000000a8e4e8723c */ /* 0x000ff600000418e8 */
[----:B------:R-:W-:Y:S11]  /*e230*/  @!UPT UIADD3 URZ, URZ, URZ, URZ ;  /* 0x0000003f3f3ff290 */ /* 0x000ff6000fffe03f */
[----:B------:R-:W-:Y:S01]  /*e240*/  @!UPT UIADD3 URZ, URZ, URZ, URZ ;  /* 0x0000003f3f3ff290 */ /* 0x000fe2000fffe03f */
[----:B------:R0:W-:Y:S04]  /*e250*/  STL.64 [R1+0xd0], R232 ;  /* 0x0000d0e801007387 */ /* 0x0001e80000100a00 */
[----:B------:R1:W-:Y:S04]  /*e260*/  STL.64 [R1+0xd8], R234 ;  /* 0x0000d8ea01007387 */ /* 0x0003e80000100a00 */
[----:B0-----:R-:W3:Y:S04]  /*e270*/  LDL.LU R232, [R1+0xb0] ;  /* 0x0000b00001e87983 */ /* 0x001ee80000300800 */
[----:B------:R-:W2:Y:S04]  /*e280*/  LDL.LU R233, [R1+0xb4] ;  /* 0x0000b40001e97983 */ /* 0x000ea80000300800 */
[----:B-1----:R-:W2:Y:S04]  /*e290*/  LDL.LU R234, [R1+0xb8] ;  /* 0x0000b80001ea7983 */ /* 0x002ea80000300800 */
[----:B------:R-:W2:Y:S01]  /*e2a0*/  LDL.LU R235, [R1+0xbc] ;  /* 0x0000bc0001eb7983 */ /* 0x000ea20000300800 */
        /* <DEDUP_REMOVED lines=13> */
[----:B---3--:R-:W-:-:S02]  /*e380*/  FMUL R232, R226, R232 ;  /* 0x000000e8e2e87220 */ /* 0x008fc40000400000 */
[----:B--2---:R-:W-:Y:S02]  /*e390*/  FMUL R233, R226, R233 ;  /* 0x000000e9e2e97220 */ /* 0x004fe40000400000 */
[C---:B------:R-:W-:Y:S02]  /*e3a0*/  FMUL R234, R225.reuse, R234 ;  /* 0x000000eae1ea7220 */ /* 0x040fe40000400000 */
        /* <DEDUP_REMOVED lines=68> */
[----:B------:R-:W-:Y:S04]  /*e7f0*/  STL.64 [R1+0x50], R196 ;  /* 0x000050c401007387 */ /* 0x000fe80000100a00 */
[----:B------:R0:W-:Y:S01]  /*e800*/  STL.64 [R1+0x58], R198 ;  /* 0x000058c601007387 */ /* 0x0001e20000100a00 */
[C---:B------:R-:W-:Y:S02]  /*e810*/  FMUL R104, R226.reuse, R104 ;  /* 0x00000068e2687220 */ /* 0x040fe40000400000 */
[----:B------:R-:W-:Y:S02]  /*e820*/  FMUL R105, R226, R105 ;  /* 0x00000069e2697220 */ /* 0x000fe40000400000 */
[C---:B------:R-:W-:Y:S02]  /*e830*/  FMUL R106, R225.reuse, R106 ;  /* 0x0000006ae16a7220 */ /* 0x040fe40000400000 */
[----:B------:R-:W-:-:S02]  /*e840*/  FMUL R107, R225, R107 ;  /* 0x0000006be16b7220 */ /* 0x000fc40000400000 */
[C---:B------:R-:W-:Y:S02]  /*e850*/  FMUL R156, R226.reuse, R156 ;  /* 0x0000009ce29c7220 */ /* 0x040fe40000400000 */
[C---:B------:R-:W-:Y:S02]  /*e860*/  FMUL R157, R226.reuse, R157 ;  /* 0x0000009de29d7220 */ /* 0x040fe40000400000 */
        /* <DEDUP_REMOVED lines=13> */
[----:B------:R-:W-:Y:S01]  /*e940*/  FMUL R155, R225, R155 ;  /* 0x0000009be19b7220 */ /* 0x000fe20000400000 */
[C---:B------:R-:W-:Y:S08]  /*e950*/  HMMA.16816.F32.BF16 R104, R228.reuse, R186, R104 ;  /* 0x000000bae468723c */ /* 0x040ff00000041868 */
[C---:B------:R-:W-:Y:S08]  /*e960*/  HMMA.16816.F32.BF16 R156, R228.reuse, R188, R156 ;  /* 0x000000bce49c723c */ /* 0x040ff0000004189c */
[C---:B------:R-:W-:Y:S08]  /*e970*/  HMMA.16816.F32.BF16 R108, R228.reuse, R190, R108 ;  /* 0x000000bee46c723c */ /* 0x040ff0000004186c */
[C---:B------:R-:W-:Y:S08]  /*e980*/  HMMA.16816.F32.BF16 R112, R228.reuse, R192, R112 ;  /* 0x000000c0e470723c */ /* 0x040ff00000041870 */
[----:B------:R-:W-:Y:S01]  /*e990*/  HMMA.16816.F32.BF16 R152, R228, R194, R152 ;  /* 0x000000c2e498723c */ /* 0x000fe20000041898 */
[----:B--2---:R-:W-:-:S02]  /*e9a0*/  FMUL R232, R226, R233 ;  /* 0x000000e9e2e87220 */ /* 0x004fc40000400000 */
[----:B---3--:R-:W-:Y:S02]  /*e9b0*/  FMUL R233, R226, R234 ;  /* 0x000000eae2e97220 */ /* 0x008fe40000400000 */
[C---:B------:R-:W-:Y:S02]  /*e9c0*/  FMUL R234, R225.reuse, R235 ;  /* 0x000000ebe1ea7220 */ /* 0x040fe40000400000 */
[----:B------:R-:W-:-:S07]  /*e9d0*/  FMUL R235, R225, R227 ;  /* 0x000000e3e1eb7220 */ /* 0x000fce0000400000 */
[----:B0-----:R-:W-:Y:S01]  /*e9e0*/  HMMA.16816.F32.BF16 R196, R228, R184, R232 ;  /* 0x000000b8e4c4723c */ /* 0x001fe200000418e8 */
[----:B------:R-:W-:-:S06]  /*e9f0*/  FADD R227, -R237, R149 ;  /* 0x00000095ede37221 */ /* 0x000fcc0000000100 */
[----:B------:R-:W-:Y:S02]  /*ea00*/  FADD R232, -R236, R150 ;  /* 0x00000096ece87221 */ /* 0x000fe40000000100 */
[----:B------:R-:W-:Y:S11]  /*ea10*/  FMUL R227, R227, 1.4426950216293334961 ;  /* 0x3fb8aa3be3e37820 */ /* 0x000ff60000400000 */
[----:B------:R-:W-:Y:S03]  /*ea20*/  @!UPT UIADD3 URZ, URZ, URZ, URZ ;  /* 0x0000003f3f3ff290 */ /* 0x000fe6000fffe03f */
[----:B------:R-:W-:Y:S04]  /*ea30*/  STL.64 [R1+0x40], R196 ;  /* 0x000040c401007387 */ /* 0x000fe80000100a00 */
[----:B------:R-:W-:Y:S04]  /*ea40*/  STL.64 [R1+0x48], R198 ;  /* 0x000048c601007387 */ /* 0x000fe80000100a00 */
[----:B------:R0:W1:Y:S01]  /*ea50*/  LDSM.16.M88.4 R196, [R151+0x14600] ;  /* 0x0146000097c4783b */ /* 0x0000620000000200 */
[----:B------:R-:W-:Y:S01]  /*ea60*/  FMUL R232, R232, 1.4426950216293334961 ;  /* 0x3fb8aa3be8e87820 */ /* 0x000fe20000400000 */
[----:B------:R-:W2:Y:S02]  /*ea70*/  MUFU.EX2 R227, R227 ;  /* 0x000000e300e37308 */ /* 0x000ea40000000800 */
[----:B------:R-:W3:Y:S04]  /*ea80*/  LDL.LU R149, [R1+0x5f8] ;  /* 0x0005f80001957983 */ /* 0x000ee80000300800 */
[----:B------:R-:W4:Y:S02]  /*ea90*/  LDL.LU R150, [R1+0x5f4] ;  /* 0x0005f40001967983 */ /* 0x000f240000300800 */
[----:B------:R-:W2:Y:S02]  /*eaa0*/  MUFU.EX2 R232, R232 ;  /* 0x000000e800e87308 */ /* 0x000ea40000000800 */
[----:B0-----:R-:W3:Y:S04]  /*eab0*/  LDL.LU R151, [R1+0x5f0] ;  /* 0x0005f00001977983 */ /* 0x001ee80000300800 */
[----:B------:R-:W3:Y:S01]  /*eac0*/  LDL.LU R235, [R1+0x24] ;  /* 0x0000240001eb7983 */ /* 0x000ee20000300800 */
[----:B--2---:R-:W-:-:S02]  /*ead0*/  FMUL R240, R227, R240 ;  /* 0x000000f0e3f07220 */ /* 0x004fc40000400000 */
[C---:B------:R-:W-:Y:S01]  /*eae0*/  FMUL R241, R227.reuse, R241 ;  /* 0x000000f1e3f17220 */ /* 0x040fe20000400000 */
[----:B------:R-:W2:Y:S01]  /*eaf0*/  LDL.LU R234, [R1+0x28] ;  /* 0x0000280001ea7983 */ /* 0x000ea20000300800 */
[C---:B------:R-:W-:Y:S02]  /*eb00*/  FMUL R116, R227.reuse, R116 ;  /* 0x00000074e3747220 */ /* 0x040fe40000400000 */
[----:B------:R-:W-:Y:S01]  /*eb10*/  FMUL R117, R227, R117 ;  /* 0x00000075e3757220 */ /* 0x000fe20000400000 */
[----:B------:R-:W2:Y:S01]  /*eb20*/  LDL.LU R233, [R1+0x2c] ;  /* 0x00002c0001e97983 */ /* 0x000ea20000300800 */
[C---:B------:R-:W-:Y:S02]  /*eb30*/  FMUL R242, R232.reuse, R242 ;  /* 0x000000f2e8f27220 */ /* 0x040fe40000400000 */
[C---:B------:R-:W-:Y:S01]  /*eb40*/  FMUL R243, R232.reuse, R243 ;  /* 0x000000f3e8f37220 */ /* 0x040fe20000400000 */
[----:B------:R-:W2:Y:S01]  /*eb50*/  LDL.LU R226, [R1+0x20] ;  /* 0x0000200001e27983 */ /* 0x000ea20000300800 */
[----:B------:R-:W-:-:S02]  /*eb60*/  FMUL R118, R232, R118 ;  /* 0x00000076e8767220 */ /* 0x000fc40000400000 */
[----:B------:R-:W-:Y:S01]  /*eb70*/  FMUL R119, R232, R119 ;  /* 0x00000077e8777220 */ /* 0x000fe20000400000 */
[----:B------:R-:W2:Y:S04]  /*eb80*/  LDL.LU R228, [R1+0x10] ;  /* 0x0000100001e47983 */ /* 0x000ea80000300800 */
[----:B------:R-:W2:Y:S01]  /*eb90*/  LDL.LU R229, [R1+0x14] ;  /* 0x0000140001e57983 */ /* 0x000ea20000300800 */
[C---:B-1----:R-:W-:Y:S03]  /*eba0*/  HMMA.16816.F32.BF16 R240, R196.reuse, R164, R240 ;  /* 0x000000a4c4f0723c */ /* 0x042fe600000418f0 */
[----:B------:R-:W2:Y:S04]  /*ebb0*/  LDL.LU R230, [R1+0x18] ;  /* 0x0000180001e67983 */ /* 0x000ea80000300800 */
[----:B------:R-:W2:Y:S01]  /*ebc0*/  LDL.LU R231, [R1+0x1c] ;  /* 0x00001c0001e77983 */ /* 0x000ea20000300800 */
[----:B------:R-:W-:Y:S03]  /*ebd0*/  HMMA.16816.F32.BF16 R116, R196, R166, R116 ;  /* 0x000000a6c474723c */ /* 0x000fe60000041874 */
[----:B------:R-:W2:Y:S04]  /*ebe0*/  LDL.LU R164, [R1] ;  /* 0x0000000001a47983 */ /* 0x000ea80000300800 */
[----:B------:R-:W3:Y:S04]  /*ebf0*/  LDL.LU R165, [R1+0x4] ;  /* 0x0000040001a57983 */ /* 0x000ee80000300800 */
[----:B------:R-:W4:Y:S04]  /*ec00*/  LDL.LU R166, [R1+0x8] ;  /* 0x0000080001a67983 */ /* 0x000f280000300800 */
[----:B------:R-:W4:Y:S01]  /*ec10*/  LDL.LU R167, [R1+0xc] ;  /* 0x00000c0001a77983 */ /* 0x000f220000300800 */
[----:B------:R-:W-:-:S02]  /*ec20*/  FMUL R128, R227, R128 ;  /* 0x00000080e3807220 */ /* 0x000fc40000400000 */
[C---:B------:R-:W-:Y:S02]  /*ec30*/  FMUL R129, R227.reuse, R129 ;  /* 0x00000081e3817220 */ /* 0x040fe40000400000 */
[C---:B------:R-:W-:Y:S02]  /*ec40*/  FMUL R130, R232.reuse, R130 ;  /* 0x00000082e8827220 */ /* 0x040fe40000400000 */
[C---:B------:R-:W-:Y:S02]  /*ec50*/  FMUL R131, R232.reuse, R131 ;  /* 0x00000083e8837220 */ /* 0x040fe40000400000 */
[C---:B------:R-:W-:Y:S02]  /*ec60*/  FMUL R244, R227.reuse, R244 ;  /* 0x000000f4e3f47220 */ /* 0x040fe40000400000 */
[----:B------:R-:W-:Y:S02]  /*ec70*/  FMUL R245, R227, R245 ;  /* 0x000000f5e3f57220 */ /* 0x000fe40000400000 */
[----:B------:R-:W-:-:S02]  /*ec80*/  FMUL R246, R232, R246 ;  /* 0x000000f6e8f67220 */ /* 0x000fc40000400000 */
[----:B------:R-:W-:Y:S01]  /*ec90*/  FMUL R247, R232, R247 ;  /* 0x000000f7e8f77220 */ /* 0x000fe20000400000 */
[C---:B------:R-:W-:Y:S01]  /*eca0*/  HMMA.16816.F32.BF16 R128, R196.reuse, R174, R128 ;  /* 0x000000aec480723c */ /* 0x040fe20000041880 */
[----:B------:R-:W4:Y:S04]  /*ecb0*/  LDL.LU R175, [R1+0x30] ;  /* 0x0000300001af7983 */ /* 0x000f280000300800 */
[----:B------:R-:W4:Y:S03]  /*ecc0*/  LDL.LU R174, [R1+0x34] ;  /* 0x0000340001ae7983 */ /* 0x000f260000300800 */
[----:B------:R-:W-:Y:S01]  /*ecd0*/  HMMA.16816.F32.BF16 R244, R196, R172, R244 ;  /* 0x000000acc4f4723c */ /* 0x000fe200000418f4 */
        /* <DEDUP_REMOVED lines=8> */
[C---:B------:R-:W-:Y:S08]  /*ed60*/  HMMA.16816.F32.BF16 R120, R196.reuse, R168, R120 ;  /* 0x000000a8c478723c */ /* 0x040ff00000041878 */
[----:B------:R-:W-:Y:S01]  /*ed70*/  HMMA.16816.F32.BF16 R124, R196, R170, R124 ;  /* 0x000000aac47c723c */ /* 0x000fe2000004187c */
[----:B--2---:R-:W-:-:S02]  /*ed80*/  FMUL R164, R227, R164 ;  /* 0x000000a4e3a47220 */ /* 0x004fc40000400000 */
[----:B---3--:R-:W-:Y:S02]  /*ed90*/  FMUL R165, R227, R165 ;  /* 0x000000a5e3a57220 */ /* 0x008fe40000400000 */
[C---:B----4-:R-:W-:Y:S02]  /*eda0*/  FMUL R166, R232.reuse, R166 ;  /* 0x000000a6e8a67220 */ /* 0x050fe40000400000 */
[----:B------:R-:W-:-:S07]  /*edb0*/  FMUL R167, R232, R167 ;  /* 0x000000a7e8a77220 */ /* 0x000fce0000400000 */
[----:B------:R-:W-:Y:S11]  /*edc0*/  HMMA.16816.F32.BF16 R164, R196, R180, R164 ;  /* 0x000000b4c4a4723c */ /* 0x000ff600000418a4 */
[----:B------:R-:W-:Y:S11]  /*edd0*/  @!UPT UIADD3 URZ, URZ, URZ, URZ ;  /* 0x0000003f3f3ff290 */ /* 0x000ff6000fffe03f */
[----:B------:R-:W-:Y:S01]  /*ede0*/  @!UPT UIADD3 URZ, URZ, URZ, URZ ;  /* 0x0000003f3f3ff290 */ /* 0x000fe2000fffe03f */
[----:B------:R0:W-:Y:S04]  /*edf0*/  STL.64 [R1], R164 ;  /* 0x000000a401007387 */ /* 0x0001e80000100a00 */
[----:B------:R1:W-:Y:S04]  /*ee00*/  STL.64 [R1+0x8], R166 ;  /* 0x000008a601007387 */ /* 0x0003e80000100a00 */
[----:B------:R-:W2:Y:S04]  /*ee10*/  LDL.LU R173, [R1+0x38] ;  /* 0x0000380001ad7983 */ /* 0x000ea80000300800 */
[----:B------:R-:W3:Y:S01]  /*ee20*/  LDL.LU R172, [R1+0x3c] ;  /* 0x00003c0001ac7983 */ /* 0x000ee20000300800 */
[----:B0-----:R-:W-:-:S02]  /*ee30*/  FMUL R164, R227, R228 ;  /* 0x000000e4e3a47220 */ /* 0x001fc40000400000 */
[C---:B------:R-:W-:Y:S01]  /*ee40*/  FMUL R165, R227.reuse, R229 ;  /* 0x000000e5e3a57220 */ /* 0x040fe20000400000 */
[----:B------:R-:W4:Y:S01]  /*ee50*/  LDL.LU R168, [R1+0x1a4] ;  /* 0x0001a40001a87983 */ /* 0x000f220000300800 */
[C---:B-1----:R-:W-:Y:S02]  /*ee60*/  FMUL R166, R232.reuse, R230 ;  /* 0x000000e6e8a67220 */ /* 0x042fe40000400000 */
[----:B------:R-:W-:Y:S01]  /*ee70*/  FMUL R167, R232, R231 ;  /* 0x000000e7e8a77220 */ /* 0x000fe20000400000 */
[----:B------:R-:W4:Y:S04]  /*ee80*/  LDL.LU R171, [R1+0x1b0] ;  /* 0x0001b00001ab7983 */ /* 0x000f280000300800 */
[----:B------:R-:W4:Y:S02]  /*ee90*/  LDL.LU R170, [R1+0x1ac] ;  /* 0x0001ac0001aa7983 */ /* 0x000f240000300800 */
[----:B------:R-:W-:Y:S11]  /*eea0*/  HMMA.16816.F32.BF16 R164, R196, R184, R164 ;  /* 0x000000b8c4a4723c */ /* 0x000ff600000418a4 */
[----:B------:R-:W-:Y:S11]  /*eeb0*/  @!UPT UIADD3 URZ, URZ, URZ, URZ ;  /* 0x0000003f3f3ff290 */ /* 0x000ff6000fffe03f */
[----:B------:R-:W-:Y:S01]  /*eec0*/  @!UPT UIADD3 URZ, URZ, URZ, URZ ;  /* 0x0000003f3f3ff290 */ /* 0x000fe2000fffe03f */
[----:B------:R0:W-:Y:S04]  /*eed0*/  STL.64 [R1+0x10], R164 ;  /* 0x000010a401007387 */ /* 0x0001e80000100a00 */
[----:B------:R1:W-:Y:S04]  /*eee0*/  STL.64 [R1+0x18], R166 ;  /* 0x000018a601007387 */ /* 0x0003e80000100a00 */
[----:B------:R-:W4:Y:S01]  /*eef0*/  LDL.LU R169, [R1+0x1a8] ;  /* 0x0001a80001a97983 */ /* 0x000f220000300800 */
[C---:B0-----:R-:W-:Y:S02]  /*ef00*/  FMUL R164, R227.reuse, R226 ;  /* 0x000000e2e3a47220 */ /* 0x041fe40000400000 */
[----:B------:R-:W-:-:S02]  /*ef10*/  FMUL R165, R227, R235 ;  /* 0x000000ebe3a57220 */ /* 0x000fc40000400000 */
[C---:B-1----:R-:W-:Y:S02]  /*ef20*/  FMUL R166, R232.reuse, R234 ;  /* 0x000000eae8a67220 */ /* 0x042fe40000400000 */
[----:B------:R-:W-:-:S07]  /*ef30*/  FMUL R167, R232, R233 ;  /* 0x000000e9e8a77220 */ /* 0x000fce0000400000 */
[----:B------:R-:W-:Y:S11]  /*ef40*/  HMMA.16816.F32.BF16 R164, R196, R188, R164 ;  /* 0x000000bcc4a4723c */ /* 0x000ff600000418a4 */
[----:B------:R-:W-:Y:S11]  /*ef50*/  @!UPT UIADD3 URZ, URZ, URZ, URZ ;  /* 0x0000003f3f3ff290 */ /* 0x000ff6000fffe03f */
[----:B------:R-:W-:Y:S01]  /*ef60*/  @!UPT UIADD3 URZ, URZ, URZ, URZ ;  /* 0x0000003f3f3ff290 */ /* 0x000fe2000fffe03f */
[----:B------:R0:W-:Y:S04]  /*ef70*/  STL.64 [R1+0x20], R164 ;  /* 0x000020a401007387 */ /* 0x0001e80000100a00 */
[----:B------:R2:W-:Y:S01]  /*ef80*/  STL.64 [R1+0x28], R166 ;  /* 0x000028a601007387 */ /* 0x0005e20000100a00 */
[C---:B0-----:R-:W-:Y:S02]  /*ef90*/  FMUL R164, R227.reuse, R175 ;  /* 0x000000afe3a47220 */ /* 0x041fe40000400000 */
[----:B------:R-:W-:Y:S02]  /*efa0*/  FMUL R165, R227, R174 ;  /* 0x000000aee3a57220 */ /* 0x000fe40000400000 */
[C---:B--2---:R-:W-:Y:S02]  /*efb0*/  FMUL R166, R232.reuse, R173 ;  /* 0x000000ade8a67220 */ /* 0x044fe40000400000 */
[----:B---3--:R-:W-:-:S07]  /*efc0*/  FMUL R167, R232, R172 ;  /* 0x000000ace8a77220 */ /* 0x008fce0000400000 */
[----:B------:R-:W-:Y:S01]  /*efd0*/  HMMA.16816.F32.BF16 R164, R196, R192, R164 ;  /* 0x000000c0c4a4723c */ /* 0x000fe200000418a4 */
[----:B----4-:R-:W-:Y:S01]  /*efe0*/  FFMA R171, R225, R171, R239 ;  /* 0x000000abe1ab7223 */ /* 0x010fe200000000ef */
[----:B------:R-:W-:Y:S01]  /*eff0*/  IADD3 R168, R168, 0x10, RZ ;  /* 0x00000010a8a87810 */ /* 0x000fe20007ffe0ff */
[----:B------:R-:W-:Y:S11]  /*f000*/  FFMA R170, R227, R170, R252 ;  /* 0x000000aae3aa7223 */ /* 0x000ff600000000fc */
[----:B------:R-:W-:Y:S09]  /*f010*/  @!UPT UIADD3 URZ, URZ, URZ, URZ ;  /* 0x0000003f3f3ff290 */ /* 0x000ff2000fffe03f */
[----:B------:R0:W-:Y:S04]  /*f020*/  STL.64 [R1+0x30], R164 ;  /* 0x000030a401007387 */ /* 0x0001e80000100a00 */
[----:B------:R-:W-:Y:S04]  /*f030*/  STL.64 [R1+0x38], R166 ;  /* 0x000038a601007387 */ /* 0x000fe80000100a00 */
[----:B------:R-:W2:Y:S04]  /*f040*/  LDL.LU R239, [R1+0x5ec] ;  /* 0x0005ec0001ef7983 */ /* 0x000ea80000300800 */
[----:B------:R-:W3:Y:S01]  /*f050*/  LDL.LU R252, [R1+0x5e8] ;  /* 0x0005e80001fc7983 */ /* 0x000ee20000300800 */
[----:B0-----:R-:W-:Y:S01]  /*f060*/  MOV R164, 0x10 ;  /* 0x0000001000a47802 */ /* 0x001fe20000000f00 */
[----:B------:R-:W-:-:S02]  /*f070*/  FFMA R169, R232, R169, R3 ;  /* 0x000000a9e8a97223 */ /* 0x000fc40000000003 */
[----:B------:R-:W-:Y:S04]  /*f080*/  STL [R1+0x1b0], R171 ;  /* 0x0001b0ab01007387 */ /* 0x000fe80000100800 */
[----:B------:R-:W4:Y:S04]  /*f090*/  LDL.LU R3, [R1+0x5e4] ;  /* 0x0005e40001037983 */ /* 0x000f280000300800 */
[----:B------:R-:W-:Y:S01]  /*f0a0*/  STL [R1+0x1a4], R168 ;  /* 0x0001a4a801007387 */ /* 0x000fe20000100800 */
[----:B------:R-:W-:-:S03]  /*f0b0*/  IMAD R2, R164, c[0x0][0x1a4], R2 ;  /* 0x00006900a4027a24 */ /* 0x000fc600078e0202 */
[----:B------:R-:W-:Y:S01]  /*f0c0*/  STL [R1+0x1ac], R170 ;  /* 0x0001acaa01007387 */ /* 0x000fe20000100800 */
[----:B------:R-:W-:-:S03]  /*f0d0*/  IMAD R224, R164, c[0x0][0x1b4], R224 ;  /* 0x00006d00a4e07a24 */ /* 0x000fc600078e02e0 */
[----:B------:R-:W2:Y:S04]  /*f0e0*/  LDL R165, [R1+0x8c] ;  /* 0x00008c0001a57983 */ /* 0x000ea80000100800 */
[----:B------:R-:W-:Y:S04]  /*f0f0*/  STL [R1+0x1a8], R169 ;  /* 0x0001a8a901007387 */ /* 0x000fe80000100800 */
[----:B------:R-:W3:Y:S01]  /*f100*/  LDL R164, [R1+0x88] ;  /* 0x0000880001a47983 */ /* 0x000ee20000100800 */
[----:B------:R-:W-:Y:S01]  /*f110*/  ISETP.GE.AND P2, PT, R168, c[0x0][0x1d0], PT ;  /* 0x00007400a8007a0c */ /* 0x000fe20003f46270 */
[----:B------:R-:W-:-:S02]  /*f120*/  FMUL R248, R227, R248 ;  /* 0x000000f8e3f87220 */ /* 0x000fc40000400000 */
[C---:B------:R-:W-:Y:S02]  /*f130*/  FMUL R249, R227.reuse, R249 ;  /* 0x000000f9e3f97220 */ /* 0x040fe40000400000 */
[C---:B------:R-:W-:Y:S02]  /*f140*/  FMUL R250, R232.reuse, R250 ;  /* 0x000000fae8fa7220 */ /* 0x040fe40000400000 */
[C---:B------:R-:W-:Y:S02]  /*f150*/  FMUL R251, R232.reuse, R251 ;  /* 0x000000fbe8fb7220 */ /* 0x040fe40000400000 */
[C---:B------:R-:W-:Y:S02]  /*f160*/  FMUL R132, R227.reuse, R132 ;  /* 0x00000084e3847220 */ /* 0x040fe40000400000 */
[----:B------:R-:W-:Y:S02]  /*f170*/  FMUL R133, R227, R133 ;  /* 0x00000085e3857220 */ /* 0x000fe40000400000 */
        /* <DEDUP_REMOVED lines=15> */
[----:B------:R-:W-:Y:S02]  /*f270*/  FMUL R149, R227, R149 ;  /* 0x00000095e3957220 */ /* 0x000fe40000400000 */
[C---:B------:R-:W-:Y:S02]  /*f280*/  FMUL R150, R232.reuse, R150 ;  /* 0x00000096e8967220 */ /* 0x040fe40000400000 */
[----:B------:R-:W-:Y:S01]  /*f290*/  FMUL R151, R232, R151 ;  /* 0x00000097e8977220 */ /* 0x000fe20000400000 */
[C---:B------:R-:W-:Y:S08]  /*f2a0*/  HMMA.16816.F32.BF16 R248, R196.reuse, R176, R248 ;  /* 0x000000b0c4f8723c */ /* 0x040ff000000418f8 */
[C---:B------:R-:W-:Y:S08]  /*f2b0*/  HMMA.16816.F32.BF16 R132, R196.reuse, R178, R132 ;  /* 0x000000b2c484723c */ /* 0x040ff00000041884 */
[C---:B------:R-:W-:Y:S08]  /*f2c0*/  HMMA.16816.F32.BF16 R136, R196.reuse, R182, R136 ;  /* 0x000000b6c488723c */ /* 0x040ff00000041888 */
[C---:B------:R-:W-:Y:S08]  /*f2d0*/  HMMA.16816.F32.BF16 R140, R196.reuse, R186, R140 ;  /* 0x000000bac48c723c */ /* 0x040ff0000004188c */
[C---:B------:R-:W-:Y:S08]  /*f2e0*/  HMMA.16816.F32.BF16 R144, R196.reuse, R190, R144 ;  /* 0x000000bec490723c */ /* 0x040ff00000041890 */
[----:B------:R-:W-:Y:S01]  /*f2f0*/  HMMA.16816.F32.BF16 R148, R196, R194, R148 ;  /* 0x000000c2c494723c */ /* 0x000fe20000041894 */
[----:B--2---:R3:W-:Y:S02]  /*f300*/  STL [R1+0x184], R165 ;  /* 0x000184a501007387 */ /* 0x0047e40000100800 */
[----:B---3--:R-:W-:-:S02]  /*f310*/  IMAD.MOV.U32 R165, RZ, RZ, R252 ;  /* 0x000000ffffa57224 */ /* 0x008fc400078e00fc */
[----:B------:R0:W5:Y:S04]  /*f320*/  LDL.LU R252, [R1+0x5e0] ;  /* 0x0005e00001fc7983 */ /* 0x0001680000300800 */
[----:B------:R4:W-:Y:S02]  /*f330*/  STL [R1+0x188], R164 ;  /* 0x000188a401007387 */ /* 0x0009e40000100800 */
[----:B----4-:R-:W-:Y:S02]  /*f340*/  IMAD.MOV.U32 R164, RZ, RZ, R3 ;  /* 0x000000ffffa47224 */ /* 0x010fe400078e0003 */
[----:B------:R0:W5:Y:S04]  /*f350*/  LDL.LU R3, [R1+0x5dc] ;  /* 0x0005dc0001037983 */ /* 0x0001680000300800 */
[----:B------:R0:W-:Y:S04]  /*f360*/  STL [R1+0x18c], R165 ;  /* 0x00018ca501007387 */ /* 0x0001e80000100800 */
[----:B------:R0:W-:Y:S04]  /*f370*/  STL [R1+0x194], R239 ;  /* 0x000194ef01007387 */ /* 0x0001e80000100800 */
[----:B------:R0:W-:Y:S04]  /*f380*/  STL [R1+0x190], R164 ;  /* 0x000190a401007387 */ /* 0x0001e80000100800 */
[----:B------:R0:W-:Y:S04]  /*f390*/  STL [R1+0x198], R238 ;  /* 0x000198ee01007387 */ /* 0x0001e80000100800 */
[----:B------:R0:W-:Y:S04]  /*f3a0*/  STL [R1+0x19c], R237 ;  /* 0x00019ced01007387 */ /* 0x0001e80000100800 */
[----:B------:R0:W-:Y:S01]  /*f3b0*/  STL [R1+0x1a0], R236 ;  /* 0x0001a0ec01007387 */ /* 0x0001e20000100800 */
[----:B------:R-:W-:Y:S01]  /*f3c0*/  @P2 CALL.REL.NOINC `(.L_x_0) ;  /* 0x0000001000002944 */ /* 0x000fe20003c00000 */
[----:B------:R-:W-:Y:S05]  /*f3d0*/  BRA `(.L_x_1) ;  /* 0xffff971000007947 */ /* 0x000fea000383ffff */
.L_x_0:
[----:B-1----:R-:W2:Y:S04]  /*f3e0*/  LDL.LU R175, [R1+0x1b0] ;  /* 0x0001b00001af7983 */ /* 0x002ea80000300800 */
[----:B------:R-:W3:Y:S04]  /*f3f0*/  LDL.LU R180, [R1+0xf8] ;  /* 0x0000f80001b47983 */ /* 0x000ee80000300800 */
[----:B------:R-:W4:Y:S04]  /*f400*/  LDL.LU R179, [R1+0xfc] ;  /* 0x0000fc0001b37983 */ /* 0x000f280000300800 */
[----:B------:R-:W2:Y:S04]  /*f410*/  LDL.LU R176, [R1+0xe8] ;  /* 0x0000e80001b07983 */ /* 0x000ea80000300800 */
[----:B------:R-:W2:Y:S04]  /*f420*/  LDL.LU R173, [R1+0xec] ;  /* 0x0000ec0001ad7983 */ /* 0x000ea80000300800 */
[----:B------:R-:W2:Y:S04]  /*f430*/  LDL.LU R185, [R1+0x1ac] ;  /* 0x0001ac0001b97983 */ /* 0x000ea80000300800 */
[----:B------:R-:W3:Y:S04]  /*f440*/  LDL.LU R186, [R1+0x3c] ;  /* 0x00003c0001ba7983 */ /* 0x000ee80000300800 */
[----:B------:R-:W4:Y:S04]  /*f450*/  LDL.LU R177, [R1+0x10] ;  /* 0x0000100001b17983 */ /* 0x000f280000300800 */
[----:B------:R-:W4:Y:S04]  /*f460*/  LDL.LU R178, [R1+0x14] ;  /* 0x0000140001b27983 */ /* 0x000f280000300800 */
[----:B------:R-:W4:Y:S04]  /*f470*/  LDL.LU R181, [R1+0x24] ;  /* 0x0000240001b57983 */ /* 0x000f280000300800 */
[----:B------:R-:W4:Y:S04]  /*f480*/  LDL.LU R182, [R1+0x20] ;  /* 0x0000200001b67983 */ /* 0x000f280000300800 */
[----:B------:R-:W4:Y:S04]  /*f490*/  LDL.LU R183, [R1+0x34] ;  /* 0x0000340001b77983 */ /* 0x000f280000300800 */
[----:B------:R-:W4:Y:S04]  /*f4a0*/  LDL.LU R184, [R1+0x30] ;  /* 0x0000300001b87983 */ /* 0x000f280000300800 */
[----:B------:R-:W4:Y:S04]  /*f4b0*/  LDL.LU R187, [R1+0x38] ;  /* 0x0000380001bb7983 */ /* 0x000f280000300800 */
[----:B------:R-:W4:Y:S04]  /*f4c0*/  LDL.LU R174, [R1+0x4] ;  /* 0x0000040001ae7983 */ /* 0x000f280000300800 */
[----:B------:R-:W4:Y:S01]  /*f4d0*/  LDL.LU R172, [R1] ;  /* 0x0000000001ac7983 */ /* 0x000f220000300800 */
[----:B------:R-:W-:Y:S01]  /*f4e0*/  MOV R171, R118 ;  /* 0x0000007600ab7202 */ /* 0x000fe20000000f00 */
[----:B------:R-:W-:Y:S01]  /*f4f0*/  IMAD.MOV.U32 R170, RZ, RZ, R119 ;  /* 0x000000ffffaa7224 */ /* 0x000fe200078e0077 */
[----:B------:R-:W-:Y:S01]  /*f500*/  MOV R168, R123 ;  /* 0x0000007b00a87202 */ /* 0x000fe20000000f00 */
[----:B------:R1:W-:Y:S01]  /*f510*/  STL.64 [R1+0x5e0], R238 ;  /* 0x0005e0ee01007387 */ /* 0x0003e20000100a00 */
[----:B------:R-:W-:Y:S01]  /*f520*/  IMAD.MOV.U32 R169, RZ, RZ, R122 ;  /* 0x000000ffffa97224 */ /* 0x000fe200078e007a */
[----:B0-----:R-:W-:Y:S01]  /*f530*/  MOV R165, R130 ;  /* 0x0000008200a57202 */ /* 0x001fe20000000f00 */
[----:B------:R-:W-:Y:S01]  /*f540*/  IMAD.MOV.U32 R164, RZ, RZ, R131 ;  /* 0x000000ffffa47224 */ /* 0x000fe200078e0083 */
[----:B------:R-:W-:Y:S01]  /*f550*/  STL [R1+0x5dc], R236 ;  /* 0x0005dcec01007387 */ /* 0x000fe20000100800 */
[----:B------:R-:W-:-:S02]  /*f560*/  IMAD.MOV.U32 R166, RZ, RZ, R127 ;  /* 0x000000ffffa67224 */ /* 0x000fc400078e007f */
[----:B------:R-:W-:Y:S01]  /*f570*/  IMAD.MOV.U32 R167, RZ, RZ, R126 ;  /* 0x000000ffffa77224 */ /* 0x000fe200078e007e */
[----:B------:R-:W4:Y:S04]  /*f580*/  LDL.LU R0, [R1+0x8] ;  /* 0x0000080001007983 */ /* 0x000f280000300800 */
[----:B------:R-:W4:Y:S04]  /*f590*/  LDL.LU R2, [R1+0xc] ;  /* 0x00000c0001027983 */ /* 0x000f280000300800 */
[----:B-----5:R-:W4:Y:S04]  /*f5a0*/  LDL.LU R3, [R1+0x18] ;  /* 0x0000180001037983 */ /* 0x020f280000300800 */
[----:B------:R-:W4:Y:S04]  /*f5b0*/  LDL.LU R118, [R1+0x1c] ;  /* 0x00001c0001767983 */ /* 0x000f280000300800 */
[----:B------:R-:W4:Y:S04]  /*f5c0*/  LDL.LU R119, [R1+0x1a8] ;  /* 0x0001a80001777983 */ /* 0x000f280000300800 */
[----:B------:R-:W4:Y:S04]  /*f5d0*/  LDL.LU R122, [R1+0x28] ;  /* 0x00002800017a7983 */ /* 0x000f280000300800 */
[----:B------:R-:W4:Y:S01]  /*f5e0*/  LDL.LU R123, [R1+0x2c] ;  /* 0x00002c00017b7983 */ /* 0x000f220000300800 */
[----:B------:R-:W-:Y:S01]  /*f5f0*/  MOV R234, R157 ;  /* 0x0000009d00ea7202 */ /* 0x000fe20000000f00 */
[----:B------:R-:W-:Y:S01]  /*f600*/  IMAD.MOV.U32 R232, RZ, RZ, R156 ;  /* 0x000000ffffe87224 */ /* 0x000fe200078e009c */
[----:B------:R-:W-:Y:S01]  /*f610*/  MOV R197, R39 ;  /* 0x0000002700c57202 */ /* 0x000fe20000000f00 */
[----:B------:R-:W-:-:S02]  /*f620*/  IMAD.MOV.U32 R199, RZ, RZ, R38 ;  /* 0x000000ffffc77224 */ /* 0x000fc400078e0026 */
[----:B------:R-:W-:Y:S02]  /*f630*/  IMAD.MOV.U32 R195, RZ, RZ, R222 ;  /* 0x000000ffffc37224 */ /* 0x000fe400078e00de */
[----:B------:R-:W-:Y:S01]  /*f640*/  IMAD.MOV.U32 R194, RZ, RZ, R218 ;  /* 0x000000ffffc27224 */ /* 0x000fe200078e00da */
[----:B------:R-:W-:Y:S01]  /*f650*/  BAR.SYNC.DEFER_BLOCKING 0x0 ;  /* 0x0000000000007b1d */ /* 0x000fe20000010000 */
[----:B--2---:R-:W-:Y:S02]  /*f660*/  IMAD.MOV.U32 R130, RZ, RZ, R185 ;  /* 0x000000ffff827224 */ /* 0x004fe400078e00b9 */
[----:B------:R-:W-:Y:S01]  /*f670*/  IMAD.MOV.U32 R185, RZ, RZ, R175 ;  /* 0x000000ffffb97224 */ /* 0x000fe200078e00af */
[----:B---3--:R-:W-:Y:S02]  /*f680*/  MOV R127, R186 ;  /* 0x000000ba007f7202 */ /* 0x008fe40000000f00 */
[----:B------:R-:W-:Y:S01]  /*f690*/  FSETP.GEU.AND P1, PT, R130, 1.175494350822287508e-38, PT ;  /* 0x008000008200780b */ /* 0x000fe20003f2e000 */
[----:B------:R-:W-:Y:S01]  /*f6a0*/  IMAD.MOV.U32 R186, RZ, RZ, R185 ;  /* 0x000000ffffba7224 */ /* 0x000fe200078e00b9 */
[----:B----4-:R-:W-:Y:S01]  /*f6b0*/  MOV R185, R184 ;  /* 0x000000b800b97202 */ /* 0x010fe20000000f00 */
[----:B------:R-:W-:-:S02]  /*f6c0*/  IMAD.MOV.U32 R184, RZ, RZ, R183 ;  /* 0x000000ffffb87224 */ /* 0x000fc400078e00b7 */
[----:B------:R-:W-:Y:S01]  /*f6d0*/  IMAD.MOV.U32 R183, RZ, RZ, R182 ;  /* 0x000000ffffb77224 */ /* 0x000fe200078e00b6 */
[----:B------:R-:W-:Y:S01]  /*f6e0*/  MOV R182, R181 ;  /* 0x000000b500b67202 */ /* 0x000fe20000000f00 */
[----:B------:R-:W-:Y:S02]  /*f6f0*/  IMAD.MOV.U32 R126, RZ, RZ, R187 ;  /* 0x000000ffff7e7224 */ /* 0x000fe400078e00bb */
[----:B------:R-:W-:Y:S01]  /*f700*/  IMAD.MOV.U32 R181, RZ, RZ, R180 ;  /* 0x000000ffffb57224 */ /* 0x000fe200078e00b4 */
[----:B------:R-:W-:Y:S01]  /*f710*/  MOV R175, R174 ;  /* 0x000000ae00af7202 */ /* 0x000fe20000000f00 */
[----:B------:R-:W-:Y:S01]  /*f720*/  IMAD.MOV.U32 R180, RZ, RZ, R179 ;  /* 0x000000ffffb47224 */ /* 0x000fe200078e00b3 */
[----:B------:R-:W-:Y:S01]  /*f730*/  MOV R179, R178 ;  /* 0x000000b200b37202 */ /* 0x000fe20000000f00 */
[----:B------:R-:W-:Y:S01]  /*f740*/  IMAD.MOV.U32 R178, RZ, RZ, R177 ;  /* 0x000000ffffb27224 */ /* 0x000fe200078e00b1 */
[----:B------:R-:W-:Y:S01]  /*f750*/  MOV R192, R175 ;  /* 0x000000af00c07202 */ /* 0x000fe20000000f00 */
[----:B------:R-:W-:-:S02]  /*f760*/  IMAD.MOV.U32 R174, RZ, RZ, R172 ;  /* 0x000000ffffae7224 */ /* 0x000fc400078e00ac */
[----:B------:R-:W-:Y:S01]  /*f770*/  IMAD.MOV.U32 R189, RZ, RZ, R179 ;  /* 0x000000ffffbd7224 */ /* 0x000fe200078e00b3 */
[----:B------:R-:W-:Y:S01]  /*f780*/  MOV R179, 0x3dc6b27f ;  /* 0x3dc6b27f00b37802 */ /* 0x000fe20000000f00 */
[----:B------:R-:W-:Y:S01]  /*f790*/  IMAD.MOV.U32 R188, RZ, RZ, R183 ;  /* 0x000000ffffbc7224 */ /* 0x000fe200078e00b7 */
[----:B------:R-:W-:Y:S01]  /*f7a0*/  MOV R190, R178 ;  /* 0x000000b200be7202 */ /* 0x000fe20000000f00 */
[----:B------:R-:W-:Y:S01]  /*f7b0*/  IMAD.MOV.U32 R187, RZ, RZ, R182 ;  /* 0x000000ffffbb7224 */ /* 0x000fe200078e00b6 */
[----:B------:R-:W-:Y:S01]  /*f7c0*/  MOV R183, R181 ;  /* 0x000000b500b77202 */ /* 0x000fe20000000f00 */
[----:B------:R-:W-:Y:S01]  /*f7d0*/  IMAD.MOV.U32 R177, RZ, RZ, R176 ;  /* 0x000000ffffb17224 */ /* 0x000fe200078e00b0 */
[----:B------:R-:W-:Y:S01]  /*f7e0*/  MOV R176, R173 ;  /* 0x000000ad00b07202 */ /* 0x000fe20000000f00 */
[----:B------:R-:W-:Y:S02]  /*f7f0*/  IMAD.MOV.U32 R182, RZ, RZ, R180 ;  /* 0x000000ffffb67224 */ /* 0x000fe400078e00b4 */
[----:B------:R-:W-:-:S02]  /*f800*/  IMAD.MOV.U32 R193, RZ, RZ, R174 ;  /* 0x000000ffffc17224 */ /* 0x000fc400078e00ae */
[----:B------:R-:W-:Y:S02]  /*f810*/  IMAD.MOV.U32 R181, RZ, RZ, R177 ;  /* 0x000000ffffb57224 */ /* 0x000fe400078e00b1 */
[----:B------:R-:W-:Y:S01]  /*f820*/  IMAD.MOV.U32 R180, RZ, RZ, R176 ;  /* 0x000000ffffb47224 */ /* 0x000fe200078e00b0 */
[C---:B------:R-:W-:Y:S01]  /*f830*/  FSETP.GT.AND P0, PT, |R119|.reuse, 8.50705917302346158658e+37, PT ;  /* 0x7e8000007700780b */ /* 0x040fe20003f04200 */
[C---:B------:R-:W-:Y:S01]  /*f840*/  FMUL R131, R119.reuse, 8388608 ;  /* 0x4b00000077837820 */ /* 0x040fe20000400000 */
[C---:B------:R-:W-:Y:S02]  /*f850*/  FSETP.GEU.AND P3, PT, |R119|.reuse, 1.175494350822287508e-38, PT ;  /* 0x008000007700780b */ /* 0x040fe40003f6e200 */
[----:B------:R-:W-:-:S04]  /*f860*/  FSETP.GEU.AND P2, PT, R119, 1.175494350822287508e-38, PT ;  /* 0x008000007700780b */ /* 0x000fc80003f4e000 */
[----:B------:R-:W-:Y:S01]  /*f870*/  FSEL R252, R131, R119, !P2 ;  /* 0x0000007783fc7208 */ /* 0x000fe20005000000 */
[----:B------:R-:W-:-:S04]  /*f880*/  FMUL R131, R130, 8388608 ;  /* 0x4b00000082837820 */ /* 0x000fc80000400000 */
[----:B------:R-:W-:Y:S01]  /*f890*/  @P0 FMUL R119, R119, 0.25 ;  /* 0x3e80000077770820 */ /* 0x000fe20000400000 */
[----:B------:R-:W-:Y:S01]  /*f8a0*/  FSEL R131, R131, R130, !P1 ;  /* 0x0000008283837208 */ /* 0x000fe20004800000 */
[----:B------:R-:W-:Y:S02]  /*f8b0*/  @P0 FMUL R151, R151, 0.25 ;  /* 0x3e80000097970820 */ /* 0x000fe40000400000 */
[----:B------:R-:W-:Y:S01]  /*f8c0*/  @!P3 FMUL R119, R119, 16777216 ;  /* 0x4b8000007777b820 */ /* 0x000fe20000400000 */
[----:B------:R-:W-:Y:S01]  /*f8d0*/  IADD3 R172, R131, -0x3f3504f3, RZ ;  /* 0xc0cafb0d83ac7810 */ /* 0x000fe20007ffe0ff */
[----:B------:R-:W-:Y:S02]  /*f8e0*/  @P0 FMUL R150, R150, 0.25 ;  /* 0x3e80000096960820 */ /* 0x000fe40000400000 */
[----:B------:R-:W-:Y:S01]  /*f8f0*/  @P0 FMUL R127, R127, 0.25 ;  /* 0x3e8000007f7f0820 */ /* 0x000fe20000400000 */
[----:B------:R-:W-:Y:S01]  /*f900*/  LOP3.LUT R172, R172, 0xff800000, RZ, 0xc0, !PT ;  /* 0xff800000acac7812 */ /* 0x000fe200078ec0ff */
[----:B------:R-:W1:Y:S01]  /*f910*/  MUFU.RCP R119, R119 ;  /* 0x0000007700777308 */ /* 0x000e620000001000 */
[----:B------:R-:W-:-:S02]  /*f920*/  @P0 FMUL R126, R126, 0.25 ;  /* 0x3e8000007e7e0820 */ /* 0x000fc40000400000 */
[----:B------:R-:W-:Y:S02]  /*f930*/  @!P3 FMUL R151, R151, 16777216 ;  /* 0x4b8000009797b820 */ /* 0x000fe40000400000 */
[----:B------:R-:W-:Y:S02]  /*f940*/  @!P3 FMUL R150, R150, 16777216 ;  /* 0x4b8000009696b820 */ /* 0x000fe40000400000 */
[----:B------:R-:W-:Y:S02]  /*f950*/  @!P3 FMUL R127, R127, 16777216 ;  /* 0x4b8000007f7fb820 */ /* 0x000fe40000400000 */
[----:B------:R-:W-:Y:S02]  /*f960*/  @P0 FMUL R147, R147, 0.25 ;  /* 0x3e80000093930820 */ /* 0x000fe40000400000 */
[----:B------:R-:W-:Y:S02]  /*f970*/  @!P3 FMUL R126, R126, 16777216 ;  /* 0x4b8000007e7eb820 */ /* 0x000fe40000400000 */
[----:B------:R-:W-:-:S02]  /*f980*/  @P0 FMUL R146, R146, 0.25 ;  /* 0x3e80000092920820 */ /* 0x000fc40000400000 */
[----:B------:R-:W-:Y:S02]  /*f990*/  @P0 FMUL R123, R123, 0.25 ;  /* 0x3e8000007b7b0820 */ /* 0x000fe40000400000 */
[C---:B-1----:R-:W-:Y:S02]  /*f9a0*/  FMUL R239, R119.reuse, R151 ;  /* 0x0000009777ef7220 */ /* 0x042fe40000400000 */
[C---:B------:R-:W-:Y:S02]  /*f9b0*/  FMUL R150, R119.reuse, R150 ;  /* 0x0000009677967220 */ /* 0x040fe40000400000 */
[----:B------:R-:W-:Y:S01]  /*f9c0*/  @P0 FMUL R122, R122, 0.25 ;  /* 0x3e8000007a7a0820 */ /* 0x000fe20000400000 */
[----:B------:R-:W-:Y:S01]  /*f9d0*/  STL [R1+0x618], R239 ;  /* 0x000618ef01007387 */ /* 0x000fe20000100800 */
[----:B------:R-:W-:Y:S02]  /*f9e0*/  FMUL R238, R119, R127 ;  /* 0x0000007f77ee7220 */ /* 0x000fe40000400000 */
[----:B------:R-:W-:Y:S01]  /*f9f0*/  @P0 FMUL R142, R142, 0.25 ;  /* 0x3e8000008e8e0820 */ /* 0x000fe20000400000 */
[----:B------:R-:W-:Y:S01]  /*fa00*/  STL [R1+0x15c], R150 ;  /* 0x00015c9601007387 */ /* 0x000fe20000100800 */
[----:B------:R-:W-:-:S02]  /*fa10*/  @!P3 FMUL R147, R147, 16777216 ;  /* 0x4b8000009393b820 */ /* 0x000fc40000400000 */
[----:B------:R-:W-:Y:S01]  /*fa20*/  FMUL R126, R119, R126 ;  /* 0x0000007e777e7220 */ /* 0x000fe20000400000 */
[----:B------:R-:W-:Y:S01]  /*fa30*/  STL [R1+0x61c], R238 ;  /* 0x00061cee01007387 */ /* 0x000fe20000100800 */
[----:B------:R-:W-:Y:S02]  /*fa40*/  @P0 FMUL R143, R143, 0.25 ;  /* 0x3e8000008f8f0820 */ /* 0x000fe40000400000 */
[----:B------:R-:W-:Y:S01]  /*fa50*/  @!P3 FMUL R146, R146, 16777216 ;  /* 0x4b8000009292b820 */ /* 0x000fe20000400000 */
[----:B------:R0:W-:Y:S01]  /*fa60*/  STL [R1+0x158], R126 ;  /* 0x0001587e01007387 */ /* 0x0001e20000100800 */
[----:B------:R-:W-:Y:S02]  /*fa70*/  @P0 FMUL R3, R3, 0.25 ;  /* 0x3e80000003030820 */ /* 0x000fe40000400000 */
[----:B------:R-:W-:Y:S02]  /*fa80*/  @!P3 FMUL R123, R123, 16777216 ;  /* 0x4b8000007b7bb820 */ /* 0x000fe40000400000 */
[----:B------:R-:W-:-:S02]  /*fa90*/  @P0 FMUL R118, R118, 0.25 ;  /* 0x3e80000076760820 */ /* 0x000fc40000400000 */
[----:B------:R-:W-:Y:S02]  /*faa0*/  @!P3 FMUL R122, R122, 16777216 ;  /* 0x4b8000007a7ab820 */ /* 0x000fe40000400000 */
[----:B------:R-:W-:Y:S02]  /*fab0*/  @!P3 FMUL R142, R142, 16777216 ;  /* 0x4b8000008e8eb820 */ /* 0x000fe40000400000 */
[----:B------:R-:W-:Y:S02]  /*fac0*/  FMUL R147, R119, R147 ;  /* 0x0000009377937220 */ /* 0x000fe40000400000 */
[----:B------:R-:W-:Y:S02]  /*fad0*/  @!P3 FMUL R143, R143, 16777216 ;  /* 0x4b8000008f8fb820 */ /* 0x000fe40000400000 */
[----:B------:R-:W-:Y:S01]  /*fae0*/  FMUL R127, R119, R146 ;  /* 0x00000092777f7220 */ /* 0x000fe20000400000 */
[----:B------:R-:W-:Y:S01]  /*faf0*/  STL [R1+0x154], R147 ;  /* 0x0001549301007387 */ /* 0x000fe20000100800 */
[----:B------:R-:W-:-:S02]  /*fb00*/  @!P3 FMUL R3, R3, 16777216 ;  /* 0x4b8000000303b820 */ /* 0x000fc40000400000 */
[C---:B0-----:R-:W-:Y:S01]  /*fb10*/  FMUL R126, R119.reuse, R123 ;  /* 0x0000007b777e7220 */ /* 0x041fe20000400000 */
[----:B------:R-:W-:Y:S01]  /*fb20*/  STL [R1+0x14c], R127 ;  /* 0x00014c7f01007387 */ /* 0x000fe20000100800 */
[----:B------:R-:W-:Y:S02]  /*fb30*/  @!P3 FMUL R118, R118, 16777216 ;  /* 0x4b8000007676b820 */ /* 0x000fe40000400000 */
[----:B------:R-:W-:Y:S01]  /*fb40*/  FMUL R123, R119, R122 ;  /* 0x0000007a777b7220 */ /* 0x000fe20000400000 */
[----:B------:R0:W-:Y:S01]  /*fb50*/  STL [R1+0x150], R126 ;  /* 0x0001507e01007387 */ /* 0x0001e20000100800 */
[----:B------:R-:W-:Y:S02]  /*fb60*/  @P0 FMUL R139, R139, 0.25 ;  /* 0x3e8000008b8b0820 */ /* 0x000fe40000400000 */
[----:B------:R-:W-:Y:S01]  /*fb70*/  FMUL R238, R119, R142 ;  /* 0x0000008e77ee7220 */ /* 0x000fe20000400000 */
[----:B------:R-:W-:Y:S01]  /*fb80*/  STL [R1+0x148], R123 ;  /* 0x0001487b01007387 */ /* 0x000fe20000100800 */
[----:B------:R-:W-:-:S02]  /*fb90*/  @P0 FMUL R138, R138, 0.25 ;  /* 0x3e8000008a8a0820 */ /* 0x000fc40000400000 */
[C---:B------:R-:W-:Y:S01]  /*fba0*/  FMUL R122, R119.reuse, R143 ;  /* 0x0000008f777a7220 */ /* 0x040fe20000400000 */
[----:B------:R-:W-:Y:S01]  /*fbb0*/  STL [R1+0x620], R238 ;  /* 0x000620ee01007387 */ /* 0x000fe20000100800 */
[----:B------:R-:W-:Y:S01]  /*fbc0*/  @P0 FMUL R2, R2, 0.25 ;  /* 0x3e80000002020820 */ /* 0x000fe20000400000 */
[----:B0-----:R-:W-:Y:S01]  /*fbd0*/  MOV R126, R190 ;  /* 0x000000be007e7202 */ /* 0x001fe20000000f00 */
[C---:B------:R-:W-:Y:S01]  /*fbe0*/  FMUL R239, R119.reuse, R3 ;  /* 0x0000000377ef7220 */ /* 0x040fe20000400000 */
[----:B------:R0:W-:Y:S01]  /*fbf0*/  STL [R1+0x144], R122 ;  /* 0x0001447a01007387 */ /* 0x0001e20000100800 */
[----:B------:R-:W-:Y:S02]  /*fc00*/  @P0 FMUL R0, R0, 0.25 ;  /* 0x3e80000000000820 */ /* 0x000fe40000400000 */
[----:B------:R-:W-:Y:S01]  /*fc10*/  FMUL R118, R119, R118 ;  /* 0x0000007677767220 */ /* 0x000fe20000400000 */
[----:B------:R-:W-:Y:S01]  /*fc20*/  STL [R1+0x624], R239 ;  /* 0x000624ef01007387 */ /* 0x000fe20000100800 */
[----:B------:R-:W-:-:S02]  /*fc30*/  @!P3 FMUL R139, R139, 16777216 ;  /* 0x4b8000008b8bb820 */ /* 0x000fc40000400000 */
[----:B------:R-:W-:Y:S01]  /*fc40*/  @!P3 FMUL R138, R138, 16777216 ;  /* 0x4b8000008a8ab820 */ /* 0x000fe20000400000 */
[----:B------:R1:W-:Y:S01]  /*fc50*/  STL [R1+0x140], R118 ;  /* 0x0001407601007387 */ /* 0x0003e20000100800 */
[----:B------:R-:W-:Y:S02]  /*fc60*/  @!P3 FMUL R2, R2, 16777216 ;  /* 0x4b8000000202b820 */ /* 0x000fe40000400000 */
[----:B------:R-:W-:Y:S02]  /*fc70*/  @!P3 FMUL R0, R0, 16777216 ;  /* 0x4b8000000000b820 */ /* 0x000fe40000400000 */
[----:B------:R-:W-:Y:S02]  /*fc80*/  @P0 FMUL R135, R135, 0.25 ;  /* 0x3e80000087870820 */ /* 0x000fe40000400000 */
[----:B0-----:R-:W-:Y:S02]  /*fc90*/  FMUL R122, R119, R139 ;  /* 0x0000008b777a7220 */ /* 0x001fe40000400000 */
[----:B------:R-:W-:-:S02]  /*fca0*/  @P0 FMUL R251, R251, 0.25 ;  /* 0x3e800000fbfb0820 */ /* 0x000fc40000400000 */
[C---:B-1----:R-:W-:Y:S01]  /*fcb0*/  FMUL R118, R119.reuse, R138 ;  /* 0x0000008a77767220 */ /* 0x042fe20000400000 */
[----:B------:R-:W-:Y:S01]  /*fcc0*/  STL [R1+0x13c], R122 ;  /* 0x00013c7a01007387 */ /* 0x000fe20000100800 */
[C---:B------:R-:W-:Y:S01]  /*fcd0*/  FMUL R3, R119.reuse, R2 ;  /* 0x0000000277037220 */ /* 0x040fe20000400000 */
[----:B------:R-:W-:Y:S01]  /*fce0*/  MOV R138, R184 ;  /* 0x000000b8008a7202 */ /* 0x000fe20000000f00 */
[----:B------:R-:W-:Y:S01]  /*fcf0*/  FMUL R0, R119, R0 ;  /* 0x0000000077007220 */ /* 0x000fe20000400000 */
[----:B------:R-:W-:Y:S01]  /*fd00*/  STL [R1+0x134], R118 ;  /* 0x0001347601007387 */ /* 0x000fe20000100800 */
[----:B------:R-:W-:Y:S02]  /*fd10*/  @!P3 FMUL R135, R135, 16777216 ;  /* 0x4b8000008787b820 */ /* 0x000fe40000400000 */
[----:B------:R-:W-:Y:S01]  /*fd20*/  @!P3 FMUL R251, R251, 16777216 ;  /* 0x4b800000fbfbb820 */ /* 0x000fe20000400000 */
[----:B------:R-:W-:Y:S01]  /*fd30*/  STL [R1+0x138], R3 ;  /* 0x0001380301007387 */ /* 0x000fe20000100800 */
[----:B------:R-:W-:-:S02]  /*fd40*/  FMUL R2, R119, R135 ;  /* 0x0000008777027220 */ /* 0x000fc40000400000 */
[----:B------:R-:W-:Y:S01]  /*fd50*/  @P0 FMUL R134, R134, 0.25 ;  /* 0x3e80000086860820 */ /* 0x000fe20000400000 */
[----:B------:R0:W-:Y:S01]  /*fd60*/  STL [R1+0x130], R0 ;  /* 0x0001300001007387 */ /* 0x0001e20000100800 */
[----:B------:R-:W-:Y:S02]  /*fd70*/  @P0 FMUL R250, R250, 0.25 ;  /* 0x3e800000fafa0820 */ /* 0x000fe40000400000 */
[----:B------:R-:W-:Y:S01]  /*fd80*/  @P0 FMUL R164, R164, 0.25 ;  /* 0x3e800000a4a40820 */ /* 0x000fe20000400000 */
[----:B------:R1:W-:Y:S01]  /*fd90*/  STL [R1+0x28], R2 ;  /* 0x0000280201007387 */ /* 0x0003e20000100800 */
[----:B------:R-:W-:Y:S02]  /*fda0*/  @P0 FMUL R165, R165, 0.25 ;  /* 0x3e800000a5a50820 */ /* 0x000fe40000400000 */
[----:B------:R-:W-:Y:S02]  /*fdb0*/  @P0 FMUL R247, R247, 0.25 ;  /* 0x3e800000f7f70820 */ /* 0x000fe40000400000 */
[----:B------:R-:W-:-:S02]  /*fdc0*/  @P0 FMUL R246, R246, 0.25 ;  /* 0x3e800000f6f60820 */ /* 0x000fc40000400000 */
[----:B0-----:R-:W-:Y:S02]  /*fdd0*/  FMUL R0, R119, R251 ;  /* 0x000000fb77007220 */ /* 0x001fe40000400000 */
[----:B------:R-:W-:Y:S01]  /*fde0*/  @P0 FMUL R166, R166, 0.25 ;  /* 0x3e800000a6a60820 */ /* 0x000fe20000400000 */
[----:B-1----:R-:W-:Y:S01]  /*fdf0*/  FSEL R2, RZ, -23, P1 ;  /* 0xc1b80000ff027808 */ /* 0x002fe20000800000 */
[----:B------:R-:W-:Y:S01]  /*fe00*/  @P0 FMUL R167, R167, 0.25 ;  /* 0x3e800000a7a70820 */ /* 0x000fe20000400000 */
[----:B------:R0:W-:Y:S01]  /*fe10*/  STL [R1+0x1c], R0 ;  /* 0x00001c0001007387 */ /* 0x0001e20000100800 */
[----:B------:R-:W-:Y:S02]  /*fe20*/  @P0 FMUL R168, R168, 0.25 ;  /* 0x3e800000a8a80820 */ /* 0x000fe40000400000 */
[----:B------:R-:W-:Y:S02]  /*fe30*/  @P0 FMUL R169, R169, 0.25 ;  /* 0x3e800000a9a90820 */ /* 0x000fe40000400000 */
[----:B------:R-:W-:-:S02]  /*fe40*/  @P0 FMUL R170, R170, 0.25 ;  /* 0x3e800000aaaa0820 */ /* 0x000fc40000400000 */
[----:B------:R-:W-:Y:S02]  /*fe50*/  @P0 FMUL R171, R171, 0.25 ;  /* 0x3e800000abab0820 */ /* 0x000fe40000400000 */
[----:B------:R-:W-:Y:S01]  /*fe60*/  @P0 FMUL R243, R243, 0.25 ;  /* 0x3e800000f3f30820 */ /* 0x000fe20000400000 */
[----:B0-----:R0:W1:Y:S01]  /*fe70*/  I2F R0, R172 ;  /* 0x000000ac00007306 */ /* 0x0010620000201400 */
[----:B------:R-:W-:Y:S01]  /*fe80*/  @P0 FMUL R242, R242, 0.25 ;  /* 0x3e800000f2f20820 */ /* 0x000fe20000400000 */
[----:B------:R-:W-:Y:S01]  /*fe90*/  ISETP.GE.U32.AND P0, PT, R131, 0x7f800000, PT ;  /* 0x7f8000008300780c */ /* 0x000fe20003f06070 */
[----:B------:R-:W-:Y:S02]  /*fea0*/  @!P3 FMUL R134, R134, 16777216 ;  /* 0x4b8000008686b820 */ /* 0x000fe40000400000 */
[----:B------:R-:W-:Y:S02]  /*feb0*/  @!P3 FMUL R250, R250, 16777216 ;  /* 0x4b800000fafab820 */ /* 0x000fe40000400000 */
[----:B------:R-:W-:-:S02]  /*fec0*/  @!P3 FMUL R164, R164, 16777216 ;  /* 0x4b800000a4a4b820 */ /* 0x000fc40000400000 */
[----:B0-----:R-:W-:Y:S02]  /*fed0*/  IMAD.IADD R172, R131, 0x1, -R172 ;  /* 0x0000000183ac7824 */ /* 0x001fe400078e0aac */
[----:B------:R-:W-:Y:S02]  /*fee0*/  @!P3 FMUL R165, R165, 16777216 ;  /* 0x4b800000a5a5b820 */ /* 0x000fe40000400000 */
[----:B------:R-:W-:Y:S02]  /*fef0*/  FADD R172, R172, -1 ;  /* 0xbf800000acac7421 */ /* 0x000fe40000000000 */
[----:B------:R-:W-:Y:S02]  /*ff00*/  @!P3 FMUL R247, R247, 16777216 ;  /* 0x4b800000f7f7b820 */ /* 0x000fe40000400000 */
[----:B-1----:R-:W-:Y:S02]  /*ff10*/  FFMA.FTZ R0, R0, 1.1920928955078125e-07, R2 ;  /* 0x3400000000007823 */ /* 0x002fe40000010002 */
[----:B------:R-:W-:-:S02]  /*ff20*/  FFMA.FTZ R2, R172, R179, -0.16845393180847167969 ;  /* 0xbe2c7f30ac027423 */ /* 0x000fc400000100b3 */
[----:B------:R-:W-:Y:S02]  /*ff30*/  @!P3 FMUL R246, R246, 16777216 ;  /* 0x4b800000f6f6b820 */ /* 0x000fe40000400000 */
[----:B------:R-:W-:Y:S02]  /*ff40*/  FFMA.FTZ R2, R172, R2, 0.1716887056827545166 ;  /* 0x3e2fcf2aac027423 */ /* 0x000fe40000010002 */
[----:B------:R-:W-:Y:S02]  /*ff50*/  @!P3 FMUL R166, R166, 16777216 ;  /* 0x4b800000a6a6b820 */ /* 0x000fe40000400000 */
[C---:B------:R-:W-:Y:S02]  /*ff60*/  FFMA.FTZ R2, R172.reuse, R2, -0.17900948226451873779 ;  /* 0xbe374e43ac027423 */ /* 0x040fe40000010002 */
[----:B------:R-:W-:Y:S02]  /*ff70*/  @!P3 FMUL R167, R167, 16777216 ;  /* 0x4b800000a7a7b820 */ /* 0x000fe40000400000 */
[----:B------:R-:W-:-:S02]  /*ff80*/  FFMA.FTZ R2, R172, R2, 0.20512372255325317383 ;  /* 0x3e520bf4ac027423 */ /* 0x000fc40000010002 */
[----:B------:R-:W-:Y:S02]  /*ff90*/  @!P3 FMUL R168, R168, 16777216 ;  /* 0x4b800000a8a8b820 */ /* 0x000fe40000400000 */
[C---:B------:R-:W-:Y:S02]  /*ffa0*/  FFMA.FTZ R2, R172.reuse, R2, -0.24046532809734344482 ;  /* 0xbe763c8bac027423 */ /* 0x040fe40000010002 */
[----:B------:R-:W-:Y:S02]  /*ffb0*/  @!P3 FMUL R169, R169, 16777216 ;  /* 0x4b800000a9a9b820 */ /* 0x000fe40000400000 */
[----:B------:R-:W-:Y:S02]  /*ffc0*/  FFMA.FTZ R2, R172, R2, 0.28857114911079406738 ;  /* 0x3e93bf99ac027423 */ /* 0x000fe40000010002 */
[----:B------:R-:W-:Y:S02]  /*ffd0*/  @!P3 FMUL R170, R170, 16777216 ;  /* 0x4b800000aaaab820 */ /* 0x000fe40000400000 */
[----:B------:R-:W-:-:S02]  /*ffe0*/  FFMA.FTZ R2, R172, R2, -0.36067417263984680176 ;  /* 0xbeb8aa49ac027423 */ /* 0x000fc40000010002 */
[----:B------:R-:W-:Y:S02]  /*fff0*/  @!P3 FMUL R171, R171, 16777216 ;  /* 0x4b800000ababb820 */ /* 0x000fe40000400000 */
[C---:B------:R-:W-:Y:S02]  /*10000*/  FFMA.FTZ R2, R172.reuse, R2, 0.48089820146560668945 ;  /* 0x3ef6384aac027423 */ /* 0x040fe40000010002 */
[----:B------:R-:W-:Y:S02]  /*10010*/  @!P3 FMUL R243, R243, 16777216 ;  /* 0x4b800000f3f3b820 */ /* 0x000fe40000400000 */
[----:B------:R-:W-:Y:S02]  /*10020*/  FFMA.FTZ R2, R172, R2, -0.72134751081466674805 ;  /* 0xbf38aa3bac027423 */ /* 0x000fe40000010002 */
[----:B------:R-:W-:Y:S01]  /*10030*/  @!P3 FMUL R242, R242, 16777216 ;  /* 0x4b800000f2f2b820 */ /* 0x000fe20000400000 */
[----:B------:R-:W-:Y:S01]  /*10040*/  FSETP.GEU.AND P3, PT, |R130|, 1.175494350822287508e-38, PT ;  /* 0x008000008200780b */ /* 0x000fe20003f6e200 */
[----:B------:R-:W-:-:S02]  /*10050*/  FMUL R2, R172, R2 ;  /* 0x00000002ac027220 */ /* 0x000fc40000400000 */
[----:B------:R-:W-:Y:S02]  /*10060*/  IMAD.MOV.U32 R135, RZ, RZ, R185 ;  /* 0x000000ffff877224 */ /* 0x000fe400078e00b9 */
[C---:B------:R-:W-:Y:S02]  /*10070*/  FMUL R2, R172.reuse, R2 ;  /* 0x00000002ac027220 */ /* 0x040fe40000400000 */
[----:B------:R-:W-:Y:S02]  /*10080*/  FMUL R173, R119, R134 ;  /* 0x0000008677ad7220 */ /* 0x000fe40000400000 */
[----:B------:R-:W-:Y:S02]  /*10090*/  FFMA.FTZ R2, R172, 1.4426950216293334961, R2 ;  /* 0x3fb8aa3bac027823 */ /* 0x000fe40000010002 */
[----:B------:R-:W-:Y:S02]  /*100a0*/  IMAD.MOV.U32 R134, RZ, RZ, R187 ;  /* 0x000000ffff867224 */ /* 0x000fe400078e00bb */
[----:B------:R-:W-:Y:S01]  /*100b0*/  FADD R3, R0, R2 ;  /* 0x0000000200037221 */ /* 0x000fe20000000000 */
[----:B------:R-:W-:Y:S01]  /*100c0*/  MOV R2, R186 ;  /* 0x000000ba00027202 */ /* 0x000fe20000000f00 */
[----:B------:R-:W-:-:S02]  /*100d0*/  @P0 IMAD.MOV.U32 R0, RZ, RZ, 0x7f800000 ;  /* 0x7f800000ff000424 */ /* 0x000fc400078e00ff */
[----:B------:R-:W-:Y:S01]  /*100e0*/  IMAD.MOV.U32 R127, RZ, RZ, R189 ;  /* 0x000000ffff7f7224 */ /* 0x000fe200078e00bd */
[----:B------:R-:W-:Y:S01]  /*100f0*/  FSETP.GEU.AND P1, PT, R2, 1.175494350822287508e-38, PT ;  /* 0x008000000200780b */ /* 0x000fe20003f2e000 */
[C---:B------:R-:W-:Y:S01]  /*10100*/  @P0 FFMA.FTZ R3, R131.reuse, R0, +INF ;  /* 0x7f80000083030423 */ /* 0x040fe20000010000 */
[----:B------:R-:W-:Y:S01]  /*10110*/  FSETP.NEU.AND P0, PT, R131, RZ, PT ;  /* 0x000000ff8300720b */ /* 0x000fe20003f0d000 */
[C---:B------:R-:W-:Y:S01]  /*10120*/  FMUL R178, R119.reuse, R250 ;  /* 0x000000fa77b27220 */ /* 0x040fe20000400000 */
[----:B------:R-:W-:Y:S01]  /*10130*/  MOV R131, R188 ;  /* 0x000000bc00837202 */ /* 0x000fe20000000f00 */
[C---:B------:R-:W-:Y:S01]  /*10140*/  FMUL R235, R119.reuse, R164 ;  /* 0x000000a477eb7220 */ /* 0x040fe20000400000 */
[----:B------:R0:W-:Y:S01]  /*10150*/  STL [R1+0x12c], R3 ;  /* 0x00012c0301007387 */ /* 0x0001e20000100800 */
[C---:B------:R-:W-:Y:S01]  /*10160*/  FMUL R250, R119.reuse, R165 ;  /* 0x000000a577fa7220 */ /* 0x040fe20000400000 */
[----:B------:R-:W-:Y:S01]  /*10170*/  MOV R0, R116 ;  /* 0x0000007400007202 */ /* 0x000fe20000000f00 */
[----:B------:R-:W-:-:S02]  /*10180*/  FMUL R251, R119, R247 ;  /* 0x000000f777fb7220 */ /* 0x000fc40000400000 */
[C---:B------:R-:W-:Y:S02]  /*10190*/  FMUL R246, R119.reuse, R246 ;  /* 0x000000f677f67220 */ /* 0x040fe40000400000 */
[C---:B------:R-:W-:Y:S01]  /*101a0*/  FMUL R191, R119.reuse, R166 ;  /* 0x000000a677bf7220 */ /* 0x040fe20000400000 */
[----:B------:R-:W-:Y:S01]  /*101b0*/  MOV R166, R249 ;  /* 0x000000f900a67202 */ /* 0x000fe20000000f00 */
[C---:B------:R-:W-:Y:S01]  /*101c0*/  FMUL R176, R119.reuse, R167 ;  /* 0x000000a777b07220 */ /* 0x040fe20000400000 */
[----:B0-----:R-:W-:Y:S01]  /*101d0*/  P2R R3, PR, RZ, 0x1 ;  /* 0x00000001ff037803 */ /* 0x001fe20000000000 */
[C---:B------:R-:W-:Y:S01]  /*101e0*/  FMUL R177, R119.reuse, R168 ;  /* 0x000000a877b17220 */ /* 0x040fe20000400000 */
[----:B------:R-:W-:Y:S01]  /*101f0*/  FSETP.GT.AND P0, PT, |R130|, 8.50705917302346158658e+37, PT ;  /* 0x7e8000008200780b */ /* 0x000fe20003f04200 */
[C---:B------:R-:W-:Y:S02]  /*10200*/  FMUL R175, R119.reuse, R169 ;  /* 0x000000a977af7220 */ /* 0x040fe40000400000 */
[----:B------:R-:W-:-:S02]  /*10210*/  FMUL R174, R119, R170 ;  /* 0x000000aa77ae7220 */ /* 0x000fc40000400000 */
[C---:B------:R-:W-:Y:S02]  /*10220*/  FMUL R171, R119.reuse, R171 ;  /* 0x000000ab77ab7220 */ /* 0x040fe40000400000 */
[C---:B------:R-:W-:Y:S02]  /*10230*/  FMUL R243, R119.reuse, R243 ;  /* 0x000000f377f37220 */ /* 0x040fe40000400000 */
[----:B------:R-:W-:Y:S02]  /*10240*/  FMUL R242, R119, R242 ;  /* 0x000000f277f27220 */ /* 0x000fe40000400000 */
[----:B------:R-:W-:Y:S02]  /*10250*/  IMAD.MOV.U32 R123, RZ, RZ, R192 ;  /* 0x000000ffff7b7224 */ /* 0x000fe400078e00c0 */
[----:B------:R-:W-:Y:S02]  /*10260*/  @P0 FMUL R130, R130, 0.25 ;  /* 0x3e80000082820820 */ /* 0x000fe40000400000 */
[----:B------:R-:W-:-:S02]  /*10270*/  @P0 FMUL R149, R149, 0.25 ;  /* 0x3e80000095950820 */ /* 0x000fc40000400000 */
[----:B------:R-:W-:Y:S02]  /*10280*/  @!P3 FMUL R130, R130, 16777216 ;  /* 0x4b8000008282b820 */ /* 0x000fe40000400000 */
[----:B------:R-:W-:Y:S02]  /*10290*/  @P0 FMUL R138, R138, 0.25 ;  /* 0x3e8000008a8a0820 */ /* 0x000fe40000400000 */
[----:B------:R-:W-:Y:S02]  /*102a0*/  @P0 FMUL R148, R148, 0.25 ;  /* 0x3e80000094940820 */ /* 0x000fe40000400000 */
[----:B------:R-:W0:Y:S01]  /*102b0*/  MUFU.RCP R130, R130 ;  /* 0x0000008200827308 */ /* 0x000e220000001000 */
[----:B------:R-:W-:Y:S02]  /*102c0*/  @!P3 FMUL R149, R149, 16777216 ;  /* 0x4b8000009595b820 */ /* 0x000fe40000400000 */
[----:B------:R-:W-:Y:S02]  /*102d0*/  @!P3 FMUL R138, R138, 16777216 ;  /* 0x4b8000008a8ab820 */ /* 0x000fe40000400000 */
[----:B------:R-:W-:-:S02]  /*102e0*/  @!P3 FMUL R148, R148, 16777216 ;  /* 0x4b8000009494b820 */ /* 0x000fc40000400000 */
[----:B------:R-:W-:Y:S02]  /*102f0*/  @P0 FMUL R135, R135, 0.25 ;  /* 0x3e80000087870820 */ /* 0x000fe40000400000 */
[----:B------:R-:W-:Y:S02]  /*10300*/  @P0 FMUL R145, R145, 0.25 ;  /* 0x3e80000091910820 */ /* 0x000fe40000400000 */
[----:B------:R-:W-:Y:S02]  /*10310*/  @P0 FMUL R144, R144, 0.25 ;  /* 0x3e80000090900820 */ /* 0x000fe40000400000 */
[----:B------:R-:W-:Y:S02]  /*10320*/  @P0 FMUL R134, R134, 0.25 ;  /* 0x3e80000086860820 */ /* 0x000fe40000400000 */
[----:B------:R-:W-:Y:S02]  /*10330*/  @P0 FMUL R141, R141, 0.25 ;  /* 0x3e8000008d8d0820 */ /* 0x000fe40000400000 */
[----:B0-----:R-:W-:-:S02]  /*10340*/  FMUL R239, R130, R149 ;  /* 0x0000009582ef7220 */ /* 0x001fc40000400000 */
[C---:B------:R-:W-:Y:S02]  /*10350*/  FMUL R238, R130.reuse, R138 ;  /* 0x0000008a82ee7220 */ /* 0x040fe40000400000 */
[----:B------:R-:W-:Y:S01]  /*10360*/  FMUL R139, R130, R148 ;  /* 0x00000094828b7220 */ /* 0x000fe20000400000 */
[----:B------:R-:W-:Y:S01]  /*10370*/  STL [R1+0x628], R239 ;  /* 0x000628ef01007387 */ /* 0x000fe20000100800 */
[----:B------:R-:W-:Y:S02]  /*10380*/  @!P3 FMUL R135, R135, 16777216 ;  /* 0x4b8000008787b820 */ /* 0x000fe40000400000 */
[----:B------:R-:W-:Y:S01]  /*10390*/  @P0 FMUL R131, R131, 0.25 ;  /* 0x3e80000083830820 */ /* 0x000fe20000400000 */
[----:B------:R-:W-:Y:S01]  /*103a0*/  STL [R1+0x62c], R238 ;  /* 0x00062cee01007387 */ /* 0x000fe20000100800 */
[----:B------:R-:W-:Y:S02]  /*103b0*/  @!P3 FMUL R145, R145, 16777216 ;  /* 0x4b8000009191b820 */ /* 0x000fe40000400000 */
[----:B------:R-:W-:Y:S01]  /*103c0*/  @P0 FMUL R127, R127, 0.25 ;  /* 0x3e8000007f7f0820 */ /* 0x000fe20000400000 */
[----:B------:R0:W-:Y:S01]  /*103d0*/  STL [R1+0x128], R139 ;  /* 0x0001288b01007387 */ /* 0x0001e20000100800 */
[----:B------:R-:W-:-:S02]  /*103e0*/  @!P3 FMUL R144, R144, 16777216 ;  /* 0x4b8000009090b820 */ /* 0x000fc40000400000 */
[----:B------:R-:W-:Y:S02]  /*103f0*/  @!P3 FMUL R134, R134, 16777216 ;  /* 0x4b8000008686b820 */ /* 0x000fe40000400000 */
[----:B------:R-:W-:Y:S02]  /*10400*/  @!P3 FMUL R141, R141, 16777216 ;  /* 0x4b8000008d8db820 */ /* 0x000fe40000400000 */
[----:B------:R-:W-:Y:S02]  /*10410*/  @!P3 FMUL R131, R131, 16777216 ;  /* 0x4b8000008383b820 */ /* 0x000fe40000400000 */
[C---:B------:R-:W-:Y:S02]  /*10420*/  FMUL R138, R130.reuse, R145 ;  /* 0x00000091828a7220 */ /* 0x040fe40000400000 */
[----:B0-----:R-:W-:Y:S02]  /*10430*/  FMUL R139, R130, R135 ;  /* 0x00000087828b7220 */ /* 0x001fe40000400000 */
[----:B------:R-:W-:-:S02]  /*10440*/  @!P3 FMUL R127, R127, 16777216 ;  /* 0x4b8000007f7fb820 */ /* 0x000fc40000400000 */
[----:B------:R-:W-:Y:S01]  /*10450*/  FMUL R135, R130, R144 ;  /* 0x0000009082877220 */ /* 0x000fe20000400000 */
[----:B------:R-:W-:Y:S01]  /*10460*/  STL [R1+0x124], R139 ;  /* 0x0001248b01007387 */ /* 0x000fe20000100800 */
[----:B------:R-:W-:Y:S02]  /*10470*/  @P0 FMUL R140, R140, 0.25 ;  /* 0x3e8000008c8c0820 */ /* 0x000fe40000400000 */
[C---:B------:R-:W-:Y:S01]  /*10480*/  FMUL R134, R130.reuse, R134 ;  /* 0x0000008682867220 */ /* 0x040fe20000400000 */
[----:B------:R-:W-:Y:S01]  /*10490*/  STL [R1+0x120], R138 ;  /* 0x0001208a01007387 */ /* 0x000fe20000100800 */
[----:B------:R-:W-:Y:S02]  /*104a0*/  @P0 FMUL R137, R137, 0.25 ;  /* 0x3e80000089890820 */ /* 0x000fe40000400000 */
[----:B------:R-:W-:Y:S01]  /*104b0*/  FMUL R238, R130, R141 ;  /* 0x0000008d82ee7220 */ /* 0x000fe20000400000 */
[----:B------:R-:W-:Y:S01]  /*104c0*/  STL [R1+0x118], R135 ;  /* 0x0001188701007387 */ /* 0x000fe20000100800 */
[----:B------:R-:W-:-:S02]  /*104d0*/  @P0 FMUL R126, R126, 0.25 ;  /* 0x3e8000007e7e0820 */ /* 0x000fc40000400000 */
[C---:B------:R-:W-:Y:S01]  /*104e0*/  FMUL R131, R130.reuse, R131 ;  /* 0x0000008382837220 */ /* 0x040fe20000400000 */
[----:B------:R-:W-:Y:S01]  /*104f0*/  STL [R1+0x11c], R134 ;  /* 0x00011c8601007387 */ /* 0x000fe20000100800 */
[----:B------:R-:W-:Y:S02]  /*10500*/  FMUL R239, R130, R127 ;  /* 0x0000007f82ef7220 */ /* 0x000fe40000400000 */
[----:B------:R-:W-:Y:S01]  /*10510*/  IMAD.MOV.U32 R119, RZ, RZ, R120 ;  /* 0x000000ffff777224 */ /* 0x000fe200078e0078 */
[----:B------:R-:W-:Y:S01]  /*10520*/  STL [R1+0x630], R238 ;  /* 0x000630ee01007387 */ /* 0x000fe20000100800 */
[----:B------:R-:W-:Y:S02]  /*10530*/  @!P3 FMUL R140, R140, 16777216 ;  /* 0x4b8000008c8cb820 */ /* 0x000fe40000400000 */
[----:B------:R-:W-:Y:S01]  /*10540*/  IMAD.MOV.U32 R120, RZ, RZ, R193 ;  /* 0x000000ffff787224 */ /* 0x000fe200078e00c1 */
[----:B------:R0:W-:Y:S01]  /*10550*/  STL [R1+0x114], R131 ;  /* 0x0001148301007387 */ /* 0x0001e20000100800 */
[----:B------:R-:W-:-:S02]  /*10560*/  @!P3 FMUL R137, R137, 16777216 ;  /* 0x4b8000008989b820 */ /* 0x000fc40000400000 */
[----:B------:R-:W-:Y:S01]  /*10570*/  @!P3 FMUL R126, R126, 16777216 ;  /* 0x4b8000007e7eb820 */ /* 0x000fe20000400000 */
[----:B------:R1:W-:Y:S01]  /*10580*/  STL [R1+0x634], R239 ;  /* 0x000634ef01007387 */ /* 0x0003e20000100800 */
[----:B------:R-:W-:Y:S02]  /*10590*/  @P0 FMUL R123, R123, 0.25 ;  /* 0x3e8000007b7b0820 */ /* 0x000fe40000400000 */
[----:B------:R-:W-:Y:S02]  /*105a0*/  FMUL R122, R2, 8388608 ;  /* 0x4b000000027a7820 */ /* 0x000fe40000400000 */
[----:B------:R-:W-:Y:S02]  /*105b0*/  @P0 FMUL R136, R136, 0.25 ;  /* 0x3e80000088880820 */ /* 0x000fe40000400000 */
[----:B0-----:R-:W-:Y:S01]  /*105c0*/  FMUL R131, R130, R140 ;  /* 0x0000008c82837220 */ /* 0x001fe20000400000 */
[----:B------:R-:W-:Y:S01]  /*105d0*/  FSEL R122, R122, R2, !P1 ;  /* 0x000000027a7a7208 */ /* 0x000fe20004800000 */
[----:B------:R-:W-:-:S02]  /*105e0*/  @P0 FMUL R120, R120, 0.25 ;  /* 0x3e80000078780820 */ /* 0x000fc40000400000 */
[C---:B-1----:R-:W-:Y:S01]  /*105f0*/  FMUL R239, R130.reuse, R137 ;  /* 0x0000008982ef7220 */ /* 0x042fe20000400000 */
[----:B------:R-:W-:Y:S01]  /*10600*/  STL [R1+0x10c], R131 ;  /* 0x00010c8301007387 */ /* 0x000fe20000100800 */
[----:B------:R-:W-:Y:S02]  /*10610*/  FMUL R126, R130, R126 ;  /* 0x0000007e827e7220 */ /* 0x000fe40000400000 */
[----:B------:R-:W-:Y:S01]  /*10620*/  @!P3 FMUL R123, R123, 16777216 ;  /* 0x4b8000007b7bb820 */ /* 0x000fe20000400000 */
[----:B------:R-:W-:Y:S01]  /*10630*/  STL [R1+0x638], R239 ;  /* 0x000638ef01007387 */ /* 0x000fe20000100800 */
[----:B------:R-:W-:Y:S02]  /*10640*/  @!P3 FMUL R136, R136, 16777216 ;  /* 0x4b8000008888b820 */ /* 0x000fe40000400000 */
[----:B------:R-:W-:Y:S01]  /*10650*/  @!P3 FMUL R120, R120, 16777216 ;  /* 0x4b8000007878b820 */ /* 0x000fe20000400000 */
[----:B------:R0:W-:Y:S01]  /*10660*/  STL [R1+0x108], R126 ;  /* 0x0001087e01007387 */ /* 0x0001e20000100800 */
[----:B------:R-:W-:Y:S01]  /*10670*/  IMAD.MOV.U32 R116, RZ, RZ, R117 ;  /* 0x000000ffff747224 */ /* 0x000fe200078e0075 */
[----:B------:R-:W-:Y:S01]  /*10680*/  MOV R117, R124 ;  /* 0x0000007c00757202 */ /* 0x000fe20000000f00 */
[----:B------:R-:W-:Y:S01]  /*10690*/  @P0 FMUL R0, R0, 0.25 ;  /* 0x3e80000000000820 */ /* 0x000fe20000400000 */
[----:B------:R-:W-:Y:S01]  /*106a0*/  IADD3 R124, R122, -0x3f3504f3, RZ ;  /* 0xc0cafb0d7a7c7810 */ /* 0x000fe20007ffe0ff */
[C---:B------:R-:W-:Y:S01]  /*106b0*/  FMUL R238, R130.reuse, R123 ;  /* 0x0000007b82ee7220 */ /* 0x040fe20000400000 */
[----:B------:R-:W-:Y:S01]  /*106c0*/  FSEL R123, RZ, -23, P1 ;  /* 0xc1b80000ff7b7808 */ /* 0x000fe20000800000 */
[----:B------:R-:W-:Y:S01]  /*106d0*/  FMUL R120, R130, R120 ;  /* 0x0000007882787220 */ /* 0x000fe20000400000 */
[----:B------:R-:W-:Y:S01]  /*106e0*/  LOP3.LUT R124, R124, 0xff800000, RZ, 0xc0, !PT ;  /* 0xff8000007c7c7812 */ /* 0x000fe200078ec0ff */
[----:B------:R-:W-:Y:S01]  /*106f0*/  @!P3 FMUL R0, R0, 16777216 ;  /* 0x4b8000000000b820 */ /* 0x000fe20000400000 */
[----:B------:R-:W-:Y:S01]  /*10700*/  STL [R1+0x63c], R238 ;  /* 0x00063cee01007387 */ /* 0x000fe20000100800 */
[----:B0-----:R-:W-:Y:S01]  /*10710*/  FMUL R126, R130, R136 ;  /* 0x00000088827e7220 */ /* 0x001fe20000400000 */
[----:B------:R-:W-:Y:S01]  /*10720*/  MOV R131, R182 ;  /* 0x000000b600837202 */ /* 0x000fe20000000f00 */
[----:B------:R-:W-:-:S02]  /*10730*/  IMAD.MOV.U32 R118, RZ, RZ, R241 ;  /* 0x000000ffff767224 */ /* 0x000fc400078e00f1 */
[----:B------:R-:W-:Y:S01]  /*10740*/  IMAD.MOV.U32 R142, RZ, RZ, R244 ;  /* 0x000000ffff8e7224 */ /* 0x000fe200078e00f4 */
[----:B------:R-:W-:Y:S01]  /*10750*/  STL [R1+0x104], R126 ;  /* 0x0001047e01007387 */ /* 0x000fe20000100800 */
[----:B------:R-:W-:Y:S02]  /*10760*/  IMAD.MOV.U32 R164, RZ, RZ, R248 ;  /* 0x000000ffffa47224 */ /* 0x000fe400078e00f8 */
[----:B------:R-:W-:Y:S01]  /*10770*/  @P0 FMUL R133, R133, 0.25 ;  /* 0x3e80000085850820 */ /* 0x000fe20000400000 */
[----:B------:R0:W-:Y:S01]  /*10780*/  STL [R1+0x100], R120 ;  /* 0x0001007801007387 */ /* 0x0001e20000100800 */
[----:B------:R-:W-:Y:S02]  /*10790*/  @P0 FMUL R132, R132, 0.25 ;  /* 0x3e80000084840820 */ /* 0x000fe40000400000 */
[----:B------:R-:W-:Y:S02]  /*107a0*/  @P0 FMUL R166, R166, 0.25 ;  /* 0x3e800000a6a60820 */ /* 0x000fe40000400000 */
[----:B------:R-:W-:-:S02]  /*107b0*/  @P0 FMUL R164, R164, 0.25 ;  /* 0x3e800000a4a40820 */ /* 0x000fc40000400000 */
[----:B------:R-:W-:Y:S02]  /*107c0*/  @P0 FMUL R129, R129, 0.25 ;  /* 0x3e80000081810820 */ /* 0x000fe40000400000 */
[----:B------:R-:W-:Y:S02]  /*107d0*/  @P0 FMUL R128, R128, 0.25 ;  /* 0x3e80000080800820 */ /* 0x000fe40000400000 */
[----:B0-----:R-:W-:Y:S02]  /*107e0*/  FMUL R120, R130, R0 ;  /* 0x0000000082787220 */ /* 0x001fe40000400000 */
[----:B------:R-:W0:Y:S01]  /*107f0*/  I2F R0, R124 ;  /* 0x0000007c00007306 */ /* 0x000e220000201400 */
[----:B------:R-:W-:Y:S02]  /*10800*/  @P0 FMUL R245, R245, 0.25 ;  /* 0x3e800000f5f50820 */ /* 0x000fe40000400000 */
[----:B------:R-:W-:Y:S02]  /*10810*/  @P0 FMUL R142, R142, 0.25 ;  /* 0x3e8000008e8e0820 */ /* 0x000fe40000400000 */
[----:B------:R-:W-:-:S02]  /*10820*/  @P0 FMUL R125, R125, 0.25 ;  /* 0x3e8000007d7d0820 */ /* 0x000fc40000400000 */
[----:B------:R-:W-:Y:S02]  /*10830*/  @P0 FMUL R117, R117, 0.25 ;  /* 0x3e80000075750820 */ /* 0x000fe40000400000 */
[----:B------:R-:W-:Y:S02]  /*10840*/  @P0 FMUL R121, R121, 0.25 ;  /* 0x3e80000079790820 */ /* 0x000fe40000400000 */
[----:B------:R-:W-:Y:S02]  /*10850*/  @P0 FMUL R119, R119, 0.25 ;  /* 0x3e80000077770820 */ /* 0x000fe40000400000 */
[----:B------:R-:W-:Y:S02]  /*10860*/  @P0 FMUL R116, R116, 0.25 ;  /* 0x3e80000074740820 */ /* 0x000fe40000400000 */
[----:B------:R-:W-:Y:S02]  /*10870*/  @P0 FMUL R118, R118, 0.25 ;  /* 0x3e80000076760820 */ /* 0x000fe40000400000 */
[----:B0-----:R-:W-:-:S02]  /*10880*/  FFMA.FTZ R0, R0, 1.1920928955078125e-07, R123 ;  /* 0x3400000000007823 */ /* 0x001fc4000001007b */
[----:B------:R-:W-:Y:S02]  /*10890*/  IMAD.IADD R123, R122, 0x1, -R124 ;  /* 0x000000017a7b7824 */ /* 0x000fe400078e0a7c */
[----:B------:R-:W-:Y:S01]  /*108a0*/  @P0 FMUL R240, R240, 0.25 ;  /* 0x3e800000f0f00820 */ /* 0x000fe20000400000 */
[----:B------:R-:W-:Y:S01]  /*108b0*/  ISETP.GE.U32.AND P0, PT, R122, 0x7f800000, PT ;  /* 0x7f8000007a00780c */ /* 0x000fe20003f06070 */
[----:B------:R-:W-:Y:S02]  /*108c0*/  FADD R123, R123, -1 ;  /* 0xbf8000007b7b7421 */ /* 0x000fe40000000000 */
[----:B------:R-:W-:Y:S02]  /*108d0*/  @!P3 FMUL R121, R121, 16777216 ;  /* 0x4b8000007979b820 */ /* 0x000fe40000400000 */
[----:B------:R-:W-:Y:S02]  /*108e0*/  FFMA.FTZ R124, R123, R179, -0.16845393180847167969 ;  /* 0xbe2c7f307b7c7423 */ /* 0x000fe400000100b3 */
[----:B------:R-:W-:-:S02]  /*108f0*/  @!P3 FMUL R133, R133, 16777216 ;  /* 0x4b8000008585b820 */ /* 0x000fc40000400000 */
[C---:B------:R-:W-:Y:S02]  /*10900*/  FFMA.FTZ R124, R123.reuse, R124, 0.1716887056827545166 ;  /* 0x3e2fcf2a7b7c7423 */ /* 0x040fe4000001007c */
[----:B------:R-:W-:Y:S02]  /*10910*/  @!P3 FMUL R132, R132, 16777216 ;  /* 0x4b8000008484b820 */ /* 0x000fe40000400000 */
[C---:B------:R-:W-:Y:S02]  /*10920*/  FFMA.FTZ R124, R123.reuse, R124, -0.17900948226451873779 ;  /* 0xbe374e437b7c7423 */ /* 0x040fe4000001007c */
[----:B------:R-:W-:Y:S02]  /*10930*/  @!P3 FMUL R166, R166, 16777216 ;  /* 0x4b800000a6a6b820 */ /* 0x000fe40000400000 */
[----:B------:R-:W-:Y:S02]  /*10940*/  FFMA.FTZ R124, R123, R124, 0.20512372255325317383 ;  /* 0x3e520bf47b7c7423 */ /* 0x000fe4000001007c */
[----:B------:R-:W-:-:S02]  /*10950*/  @!P3 FMUL R164, R164, 16777216 ;  /* 0x4b800000a4a4b820 */ /* 0x000fc40000400000 */
[----:B------:R-:W-:Y:S02]  /*10960*/  FFMA.FTZ R124, R123, R124, -0.24046532809734344482 ;  /* 0xbe763c8b7b7c7423 */ /* 0x000fe4000001007c */
[----:B------:R-:W-:Y:S02]  /*10970*/  @!P3 FMUL R129, R129, 16777216 ;  /* 0x4b8000008181b820 */ /* 0x000fe40000400000 */
[C---:B------:R-:W-:Y:S02]  /*10980*/  FFMA.FTZ R124, R123.reuse, R124, 0.28857114911079406738 ;  /* 0x3e93bf997b7c7423 */ /* 0x040fe4000001007c */
[----:B------:R-:W-:Y:S02]  /*10990*/  @!P3 FMUL R128, R128, 16777216 ;  /* 0x4b8000008080b820 */ /* 0x000fe40000400000 */
[----:B------:R-:W-:Y:S02]  /*109a0*/  FFMA.FTZ R124, R123, R124, -0.36067417263984680176 ;  /* 0xbeb8aa497b7c7423 */ /* 0x000fe4000001007c */
[----:B------:R-:W-:-:S02]  /*109b0*/  @!P3 FMUL R245, R245, 16777216 ;  /* 0x4b800000f5f5b820 */ /* 0x000fc40000400000 */
[C---:B------:R-:W-:Y:S02]  /*109c0*/  FFMA.FTZ R124, R123.reuse, R124, 0.48089820146560668945 ;  /* 0x3ef6384a7b7c7423 */ /* 0x040fe4000001007c */
[----:B------:R-:W-:Y:S02]  /*109d0*/  @!P3 FMUL R142, R142, 16777216 ;  /* 0x4b8000008e8eb820 */ /* 0x000fe40000400000 */
[----:B------:R-:W-:Y:S02]  /*109e0*/  FFMA.FTZ R124, R123, R124, -0.72134751081466674805 ;  /* 0xbf38aa3b7b7c7423 */ /* 0x000fe4000001007c */
[----:B------:R-:W-:Y:S02]  /*109f0*/  @!P3 FMUL R125, R125, 16777216 ;  /* 0x4b8000007d7db820 */ /* 0x000fe40000400000 */
[----:B------:R-:W-:Y:S02]  /*10a00*/  FMUL R124, R123, R124 ;  /* 0x0000007c7b7c7220 */ /* 0x000fe40000400000 */
[----:B------:R-:W-:-:S02]  /*10a10*/  @!P3 FMUL R117, R117, 16777216 ;  /* 0x4b8000007575b820 */ /* 0x000fc40000400000 */
[----:B------:R-:W-:Y:S02]  /*10a20*/  FMUL R124, R123, R124 ;  /* 0x0000007c7b7c7220 */ /* 0x000fe40000400000 */
[----:B------:R-:W-:Y:S02]  /*10a30*/  @!P3 FMUL R119, R119, 16777216 ;  /* 0x4b8000007777b820 */ /* 0x000fe40000400000 */
[----:B------:R-:W-:Y:S02]  /*10a40*/  FFMA.FTZ R124, R123, 1.4426950216293334961, R124 ;  /* 0x3fb8aa3b7b7c7823 */ /* 0x000fe4000001007c */
[----:B------:R-:W-:Y:S02]  /*10a50*/  @!P3 FMUL R116, R116, 16777216 ;  /* 0x4b8000007474b820 */ /* 0x000fe40000400000 */
[----:B------:R-:W-:Y:S01]  /*10a60*/  FADD R126, R0, R124 ;  /* 0x0000007c007e7221 */ /* 0x000fe20000000000 */
[----:B------:R-:W-:Y:S01]  /*10a70*/  @P0 MOV R0, 0x7f800000 ;  /* 0x7f80000000000802 */ /* 0x000fe20000000f00 */
[----:B------:R-:W-:-:S02]  /*10a80*/  @!P3 FMUL R118, R118, 16777216 ;  /* 0x4b8000007676b820 */ /* 0x000fc40000400000 */
[----:B------:R-:W-:Y:S02]  /*10a90*/  @!P3 FMUL R240, R240, 16777216 ;  /* 0x4b800000f0f0b820 */ /* 0x000fe40000400000 */
[C---:B------:R-:W-:Y:S01]  /*10aa0*/  @P0 FFMA.FTZ R126, R122.reuse, R0, +INF ;  /* 0x7f8000007a7e0423 */ /* 0x040fe20000010000 */
[----:B------:R-:W-:Y:S01]  /*10ab0*/  FSETP.NEU.AND P0, PT, R122, RZ, PT ;  /* 0x000000ff7a00720b */ /* 0x000fe20003f0d000 */
[C---:B------:R-:W-:Y:S02]  /*10ac0*/  FMUL R140, R130.reuse, R121 ;  /* 0x00000079828c7220 */ /* 0x040fe40000400000 */
[C---:B------:R-:W-:Y:S01]  /*10ad0*/  FMUL R167, R130.reuse, R133 ;  /* 0x0000008582a77220 */ /* 0x040fe20000400000 */
[----:B------:R0:W-:Y:S01]  /*10ae0*/  STL [R1+0x110], R126 ;  /* 0x0001107e01007387 */ /* 0x0001e20000100800 */
[C---:B------:R-:W-:Y:S01]  /*10af0*/  FMUL R165, R130.reuse, R132 ;  /* 0x0000008482a57220 */ /* 0x040fe20000400000 */
[----:B------:R-:W-:Y:S01]  /*10b00*/  P2R R122, PR, RZ, 0x1 ;  /* 0x00000001ff7a7803 */ /* 0x000fe20000000000 */
        /* <DEDUP_REMOVED lines=11> */
[----:B------:R-:W-:Y:S01]  /*10bc0*/  FMUL R121, R130, R240 ;  /* 0x000000f082797220 */ /* 0x000fe20000400000 */
[C---:B------:R-:W-:Y:S01]  /*10bd0*/  FSETP.GEU.AND P3, PT, |R2|.reuse, 1.175494350822287508e-38, PT ;  /* 0x008000000200780b */ /* 0x040fe20003f6e200 */
[----:B------:R-:W2:Y:S01]  /*10be0*/  LDL.LU R130, [R1+0xd8] ;  /* 0x0000d80001827983 */ /* 0x000ea20000300800 */
[----:B------:R-:W-:Y:S01]  /*10bf0*/  IMAD.MOV.U32 R0, RZ, RZ, R181 ;  /* 0x000000ffff007224 */ /* 0x000fe200078e00b5 */
[----:B------:R-:W-:Y:S01]  /*10c00*/  MOV R133, R180 ;  /* 0x000000b400857202 */ /* 0x000fe20000000f00 */
[----:B------:R-:W-:Y:S01]  /*10c10*/  IMAD.MOV.U32 R132, RZ, RZ, R183 ;  /* 0x000000ffff847224 */ /* 0x000fe200078e00b7 */
[----:B------:R-:W3:Y:S04]  /*10c20*/  LDL.LU R129, [R1+0xdc] ;  /* 0x0000dc0001817983 */ /* 0x000ee80000300800 */
[----:B------:R-:W4:Y:S04]  /*10c30*/  LDL.LU R134, [R1+0xc8] ;  /* 0x0000c80001867983 */ /* 0x000f280000300800 */
[----:B------:R-:W2:Y:S04]  /*10c40*/  LDL.LU R135, [R1+0xcc] ;  /* 0x0000cc0001877983 */ /* 0x000ea80000300800 */
[----:B------:R-:W2:Y:S04]  /*10c50*/  LDL.LU R128, [R1+0xb8] ;  /* 0x0000b80001807983 */ /* 0x000ea80000300800 */
[----:B------:R-:W2:Y:S04]  /*10c60*/  LDL.LU R127, [R1+0xbc] ;  /* 0x0000bc00017f7983 */ /* 0x000ea80000300800 */
[----:B------:R-:W2:Y:S04]  /*10c70*/  LDL.LU R123, [R1+0xa8] ;  /* 0x0000a800017b7983 */ /* 0x000ea80000300800 */
[----:B------:R-:W2:Y:S04]  /*10c80*/  LDL.LU R137, [R1+0xac] ;  /* 0x0000ac0001897983 */ /* 0x000ea80000300800 */
[----:B0-----:R-:W2:Y:S04]  /*10c90*/  LDL.LU R126, [R1+0x98] ;  /* 0x00009800017e7983 */ /* 0x001ea80000300800 */
[----:B------:R-:W2:Y:S04]  /*10ca0*/  LDL.LU R125, [R1+0x9c] ;  /* 0x00009c00017d7983 */ /* 0x000ea80000300800 */
[----:B------:R-:W2:Y:S04]  /*10cb0*/  LDL.LU R124, [R1+0x78] ;  /* 0x00007800017c7983 */ /* 0x000ea80000300800 */
[----:B------:R-:W2:Y:S04]  /*10cc0*/  LDL.LU R138, [R1+0x7c] ;  /* 0x00007c00018a7983 */ /* 0x000ea80000300800 */
[----:B------:R-:W2:Y:S04]  /*10cd0*/  LDL.LU R248, [R1+0x68] ;  /* 0x0000680001f87983 */ /* 0x000ea80000300800 */
[----:B------:R-:W2:Y:S04]  /*10ce0*/  LDL.LU R147, [R1+0x6c] ;  /* 0x00006c0001937983 */ /* 0x000ea80000300800 */
[----:B------:R-:W3:Y:S04]  /*10cf0*/  LDL.LU R249, [R1+0x58] ;  /* 0x0000580001f97983 */ /* 0x000ee80000300800 */
[----:B------:R-:W3:Y:S04]  /*10d00*/  LDL.LU R148, [R1+0x5c] ;  /* 0x00005c0001947983 */ /* 0x000ee80000300800 */
[----:B------:R-:W4:Y:S04]  /*10d10*/  LDL.LU R149, [R1+0x48] ;  /* 0x0000480001957983 */ /* 0x000f280000300800 */
[----:B------:R-:W4:Y:S04]  /*10d20*/  LDL.LU R150, [R1+0x4c] ;  /* 0x00004c0001967983 */ /* 0x000f280000300800 */
[----:B------:R-:W4:Y:S01]  /*10d30*/  LDL.LU R136, [R1+0x1b4] ;  /* 0x0001b40001887983 */ /* 0x000f220000300800 */
[----:B------:R-:W-:-:S13]  /*10d40*/  FSETP.GT.AND P0, PT, |R2|, 8.50705917302346158658e+37, PT ;  /* 0x7e8000000200780b */ /* 0x000fda0003f04200 */
[----:B------:R-:W-:-:S04]  /*10d50*/  @P0 FMUL R2, R2, 0.25 ;  /* 0x3e80000002020820 */ /* 0x000fc80000400000 */
[----:B------:R-:W-:-:S04]  /*10d60*/  @!P3 FMUL R2, R2, 16777216 ;  /* 0x4b8000000202b820 */ /* 0x000fc80000400000 */
[----:B------:R-:W0:Y:S01]  /*10d70*/  MUFU.RCP R146, R2 ;  /* 0x0000000200927308 */ /* 0x000e220000001000 */
[----:B------:R-:W-:Y:S02]  /*10d80*/  @P0 FMUL R155, R155, 0.25 ;  /* 0x3e8000009b9b0820 */ /* 0x000fe40000400000 */
[----:B------:R-:W-:Y:S02]  /*10d90*/  @P0 FMUL R115, R115, 0.25 ;  /* 0x3e80000073730820 */ /* 0x000fe40000400000 */
[----:B------:R-:W-:Y:S02]  /*10da0*/  @P0 FMUL R154, R154, 0.25 ;  /* 0x3e8000009a9a0820 */ /* 0x000fe40000400000 */
[----:B------:R-:W-:Y:S02]  /*10db0*/  @!P3 FMUL R155, R155, 16777216 ;  /* 0x4b8000009b9bb820 */ /* 0x000fe40000400000 */
[----:B------:R-:W-:Y:S02]  /*10dc0*/  @!P3 FMUL R115, R115, 16777216 ;  /* 0x4b8000007373b820 */ /* 0x000fe40000400000 */
[----:B------:R-:W-:-:S02]  /*10dd0*/  @!P3 FMUL R154, R154, 16777216 ;  /* 0x4b8000009a9ab820 */ /* 0x000fc40000400000 */
[----:B------:R-:W-:Y:S02]  /*10de0*/  @P0 FMUL R114, R114, 0.25 ;  /* 0x3e80000072720820 */ /* 0x000fe40000400000 */
[----:B------:R-:W-:Y:S02]  /*10df0*/  @P0 FMUL R111, R111, 0.25 ;  /* 0x3e8000006f6f0820 */ /* 0x000fe40000400000 */
[C---:B0-----:R-:W-:Y:S02]  /*10e00*/  FMUL R238, R146.reuse, R155 ;  /* 0x0000009b92ee7220 */ /* 0x041fe40000400000 */
[----:B------:R-:W-:Y:S02]  /*10e10*/  FMUL R239, R146, R115 ;  /* 0x0000007392ef7220 */ /* 0x000fe40000400000 */
[----:B------:R-:W-:Y:S02]  /*10e20*/  @P0 FMUL R110, R110, 0.25 ;  /* 0x3e8000006e6e0820 */ /* 0x000fe40000400000 */
[----:B------:R-:W-:Y:S01]  /*10e30*/  FMUL R151, R146, R154 ;  /* 0x0000009a92977220 */ /* 0x000fe20000400000 */
[----:B------:R-:W-:Y:S01]  /*10e40*/  STL [R1+0x640], R238 ;  /* 0x000640ee01007387 */ /* 0x000fe20000100800 */
[----:B------:R-:W-:-:S02]  /*10e50*/  @P0 FMUL R159, R159, 0.25 ;  /* 0x3e8000009f9f0820 */ /* 0x000fc40000400000 */
[----:B------:R-:W-:Y:S01]  /*10e60*/  @!P3 FMUL R114, R114, 16777216 ;  /* 0x4b8000007272b820 */ /* 0x000fe20000400000 */
[----:B------:R-:W-:Y:S01]  /*10e70*/  STL [R1+0x644], R239 ;  /* 0x000644ef01007387 */ /* 0x000fe20000100800 */
[----:B------:R-:W-:Y:S02]  /*10e80*/  @P0 FMUL R158, R158, 0.25 ;  /* 0x3e8000009e9e0820 */ /* 0x000fe40000400000 */
[----:B------:R-:W-:Y:S01]  /*10e90*/  @!P3 FMUL R111, R111, 16777216 ;  /* 0x4b8000006f6fb820 */ /* 0x000fe20000400000 */
[----:B------:R0:W-:Y:S01]  /*10ea0*/  STL [R1+0x68], R151 ;  /* 0x0000689701007387 */ /* 0x0001e20000100800 */
[----:B------:R-:W-:Y:S02]  /*10eb0*/  @P0 FMUL R107, R107, 0.25 ;  /* 0x3e8000006b6b0820 */ /* 0x000fe40000400000 */
[----:B------:R-:W-:Y:S02]  /*10ec0*/  @P0 FMUL R106, R106, 0.25 ;  /* 0x3e8000006a6a0820 */ /* 0x000fe40000400000 */
[----:B------:R-:W-:-:S02]  /*10ed0*/  @!P3 FMUL R110, R110, 16777216 ;  /* 0x4b8000006e6eb820 */ /* 0x000fc40000400000 */
[----:B------:R-:W-:Y:S02]  /*10ee0*/  @P0 FMUL R0, R0, 0.25 ;  /* 0x3e80000000000820 */ /* 0x000fe40000400000 */
[----:B------:R-:W-:Y:S02]  /*10ef0*/  @!P3 FMUL R159, R159, 16777216 ;  /* 0x4b8000009f9fb820 */ /* 0x000fe40000400000 */
[----:B0-----:R-:W-:Y:S02]  /*10f00*/  FMUL R151, R146, R114 ;  /* 0x0000007292977220 */ /* 0x001fe40000400000 */
[----:B------:R-:W-:Y:S02]  /*10f10*/  @!P3 FMUL R158, R158, 16777216 ;  /* 0x4b8000009e9eb820 */ /* 0x000fe40000400000 */
[----:B------:R-:W-:Y:S02]  /*10f20*/  FMUL R115, R146, R111 ;  /* 0x0000006f92737220 */ /* 0x000fe40000400000 */
[----:B------:R-:W-:-:S02]  /*10f30*/  @!P3 FMUL R107, R107, 16777216 ;  /* 0x4b8000006b6bb820 */ /* 0x000fc40000400000 */
[----:B------:R-:W-:Y:S02]  /*10f40*/  @!P3 FMUL R106, R106, 16777216 ;  /* 0x4b8000006a6ab820 */ /* 0x000fe40000400000 */
[----:B------:R-:W-:Y:S02]  /*10f50*/  FMUL R114, R146, R110 ;  /* 0x0000006e92727220 */ /* 0x000fe40000400000 */
[----:B------:R-:W-:Y:S01]  /*10f60*/  @!P3 FMUL R0, R0, 16777216 ;  /* 0x4b8000000000b820 */ /* 0x000fe20000400000 */
[----:B------:R-:W-:Y:S01]  /*10f70*/  STL [R1+0x5c], R151 ;  /* 0x00005c9701007387 */ /* 0x000fe20000100800 */
[C---:B------:R-:W-:Y:S02]  /*10f80*/  FMUL R111, R146.reuse, R159 ;  /* 0x0000009f926f7220 */ /* 0x040fe40000400000 */
[C---:B------:R-:W-:Y:S01]  /*10f90*/  FMUL R110, R146.reuse, R158 ;  /* 0x0000009e926e7220 */ /* 0x040fe20000400000 */
[----:B------:R-:W-:Y:S01]  /*10fa0*/  STL [R1+0x58], R115 ;  /* 0x0000587301007387 */ /* 0x000fe20000100800 */
[----:B------:R-:W-:-:S02]  /*10fb0*/  FMUL R107, R146, R107 ;  /* 0x0000006b926b7220 */ /* 0x000fc40000400000 */
[----:B------:R-:W-:Y:S01]  /*10fc0*/  FMUL R239, R146, R106 ;  /* 0x0000006a92ef7220 */ /* 0x000fe20000400000 */
[----:B------:R0:W-:Y:S01]  /*10fd0*/  STL [R1+0x30], R114 ;  /* 0x0000307201007387 */ /* 0x0001e20000100800 */
[----:B------:R-:W-:-:S03]  /*10fe0*/  @P0 FMUL R133, R133, 0.25 ;  /* 0x3e80000085850820 */ /* 0x000fc60000400000 */
[----:B------:R-:W-:Y:S04]  /*10ff0*/  STL [R1+0x34], R111 ;  /* 0x0000346f01007387 */ /* 0x000fe80000100800 */
[----:B------:R-:W-:Y:S01]  /*11000*/  STL [R1+0x2c], R110 ;  /* 0x00002c6e01007387 */ /* 0x000fe20000100800 */
[----:B0-----:R-:W-:-:S03]  /*11010*/  FMUL R114, R146, R0 ;  /* 0x0000000092727220 */ /* 0x001fc60000400000 */
[----:B------:R0:W-:Y:S01]  /*11020*/  STL [R1+0x24], R107 ;  /* 0x0000246b01007387 */ /* 0x0001e20000100800 */
[----:B------:R-:W-:Y:S02]  /*11030*/  @!P3 FMUL R133, R133, 16777216 ;  /* 0x4b8000008585b820 */ /* 0x000fe40000400000 */
[----:B------:R-:W-:Y:S02]  /*11040*/  @P0 FMUL R131, R131, 0.25 ;  /* 0x3e80000083830820 */ /* 0x000fe40000400000 */
[----:B------:R-:W-:Y:S02]  /*11050*/  @P0 FMUL R132, R132, 0.25 ;  /* 0x3e80000084840820 */ /* 0x000fe40000400000 */
[----:B------:R-:W-:Y:S02]  /*11060*/  @!P3 FMUL R131, R131, 16777216 ;  /* 0x4b8000008383b820 */ /* 0x000fe40000400000 */
[----:B------:R-:W-:Y:S02]  /*11070*/  @!P3 FMUL R132, R132, 16777216 ;  /* 0x4b8000008484b820 */ /* 0x000fe40000400000 */
[----:B------:R-:W-:-:S02]  /*11080*/  FMUL R131, R146, R131 ;  /* 0x0000008392837220 */ /* 0x000fc40000400000 */
[----:B------:R-:W-:Y:S02]  /*11090*/  FMUL R132, R146, R132 ;  /* 0x0000008492847220 */ /* 0x000fe40000400000 */
[----:B--2---:R-:W-:Y:S02]  /*110a0*/  @P0 FMUL R147, R147, 0.25 ;  /* 0x3e80000093930820 */ /* 0x004fe40000400000 */
[----:B---3--:R-:W-:Y:S02]  /*110b0*/  @P0 FMUL R148, R148, 0.25 ;  /* 0x3e80000094940820 */ /* 0x008fe40000400000 */
[C---:B----4-:R-:W-:Y:S01]  /*110c0*/  FMUL R139, R136.reuse, 8388608 ;  /* 0x4b000000888b7820 */ /* 0x050fe20000400000 */
[----:B------:R-:W-:Y:S01]  /*110d0*/  FSETP.GEU.AND P1, PT, R136, 1.175494350822287508e-38, PT ;  /* 0x008000008800780b */ /* 0x000fe20003f2e000 */
[----:B------:R-:W-:-:S03]  /*110e0*/  @P0 FMUL R150, R150, 0.25 ;  /* 0x3e80000096960820 */ /* 0x000fc60000400000 */
[----:B------:R-:W-:Y:S01]  /*110f0*/  FSEL R139, R139, R136, !P1 ;  /* 0x000000888b8b7208 */ /* 0x000fe20004800000 */
[----:B------:R-:W-:-:S03]  /*11100*/  @!P3 FMUL R150, R150, 16777216 ;  /* 0x4b8000009696b820 */ /* 0x000fc60000400000 */
[----:B------:R-:W-:Y:S01]  /*11110*/  IADD3 R2, R139, -0x3f3504f3, RZ ;  /* 0xc0cafb0d8b027810 */ /* 0x000fe20007ffe0ff */
[----:B------:R-:W-:-:S03]  /*11120*/  FMUL R106, R146, R150 ;  /* 0x00000096926a7220 */ /* 0x000fc60000400000 */
[----:B------:R-:W-:Y:S01]  /*11130*/  LOP3.LUT R2, R2, 0xff800000, RZ, 0xc0, !PT ;  /* 0xff80000002027812 */ /* 0x000fe200078ec0ff */
[----:B------:R-:W-:Y:S02]  /*11140*/  @!P3 FMUL R148, R148, 16777216 ;  /* 0x4b8000009494b820 */ /* 0x000fe40000400000 */
[----:B------:R-:W-:Y:S01]  /*11150*/  @!P3 FMUL R147, R147, 16777216 ;  /* 0x4b8000009393b820 */ /* 0x000fe20000400000 */
[----:B------:R1:W2:Y:S01]  /*11160*/  I2F R0, R2 ;  /* 0x0000000200007306 */ /* 0x0002a20000201400 */
[C---:B0-----:R-:W-:Y:S01]  /*11170*/  FMUL R107, R146.reuse, R148 ;  /* 0x00000094926b7220 */ /* 0x041fe20000400000 */
[----:B------:R0:W-:Y:S04]  /*11180*/  STL [R1+0x20], R106 ;  /* 0x0000206a01007387 */ /* 0x0001e80000100800 */
[----:B------:R-:W-:Y:S01]  /*11190*/  STL [R1+0x4], R107 ;  /* 0x0000046b01007387 */ /* 0x000fe20000100800 */
[----:B0-----:R-:W-:-:S02]  /*111a0*/  FMUL R106, R146, R147 ;  /* 0x00000093926a7220 */ /* 0x001fc40000400000 */
[----:B-1----:R-:W-:-:S03]  /*111b0*/  IMAD.IADD R2, R139, 0x1, -R2 ;  /* 0x000000018b027824 */ /* 0x002fc600078e0a02 */
[----:B------:R0:W-:Y:S01]  /*111c0*/  STL [R1], R106 ;  /* 0x0000006a01007387 */ /* 0x0001e20000100800 */
[----:B------:R-:W-:Y:S02]  /*111d0*/  FADD R2, R2, -1 ;  /* 0xbf80000002027421 */ /* 0x000fe40000000000 */
[----:B------:R-:W-:Y:S01]  /*111e0*/  @P0 FMUL R149, R149, 0.25 ;  /* 0x3e80000095950820 */ /* 0x000fe20000400000 */
[----:B------:R-:W3:Y:S01]  /*111f0*/  LDL.LU R155, [R1+0xf0] ;  /* 0x0000f000019b7983 */ /* 0x000ee20000300800 */
[----:B0-----:R-:W-:Y:S01]  /*11200*/  FMUL R106, R146, R133 ;  /* 0x00000085926a7220 */ /* 0x001fe20000400000 */
[----:B------:R-:W-:-:S05]  /*11210*/  FSEL R133, RZ, -23, P1 ;  /* 0xc1b80000ff857808 */ /* 0x000fca0000800000 */
[----:B--2---:R-:W-:Y:S02]  /*11220*/  FFMA.FTZ R0, R0, 1.1920928955078125e-07, R133 ;  /* 0x3400000000007823 */ /* 0x004fe40000010085 */
[----:B------:R-:W-:-:S04]  /*11230*/  FFMA.FTZ R133, R2, R179, -0.16845393180847167969 ;  /* 0xbe2c7f3002857423 */ /* 0x000fc800000100b3 */
[----:B------:R-:W-:-:S04]  /*11240*/  FFMA.FTZ R133, R2, R133, 0.1716887056827545166 ;  /* 0x3e2fcf2a02857423 */ /* 0x000fc80000010085 */
[----:B------:R-:W-:-:S04]  /*11250*/  FFMA.FTZ R133, R2, R133, -0.17900948226451873779 ;  /* 0xbe374e4302857423 */ /* 0x000fc80000010085 */
[----:B------:R-:W-:-:S04]  /*11260*/  FFMA.FTZ R133, R2, R133, 0.20512372255325317383 ;  /* 0x3e520bf402857423 */ /* 0x000fc80000010085 */
[----:B------:R-:W-:-:S04]  /*11270*/  FFMA.FTZ R133, R2, R133, -0.24046532809734344482 ;  /* 0xbe763c8b02857423 */ /* 0x000fc80000010085 */
[----:B------:R-:W-:-:S04]  /*11280*/  FFMA.FTZ R133, R2, R133, 0.28857114911079406738 ;  /* 0x3e93bf9902857423 */ /* 0x000fc80000010085 */
[----:B------:R-:W-:-:S04]  /*11290*/  FFMA.FTZ R133, R2, R133, -0.36067417263984680176 ;  /* 0xbeb8aa4902857423 */ /* 0x000fc80000010085 */
[----:B------:R-:W-:-:S04]  /*112a0*/  FFMA.FTZ R133, R2, R133, 0.48089820146560668945 ;  /* 0x3ef6384a02857423 */ /* 0x000fc80000010085 */
[----:B------:R-:W-:Y:S02]  /*112b0*/  FFMA.FTZ R133, R2, R133, -0.72134751081466674805 ;  /* 0xbf38aa3b02857423 */ /* 0x000fe40000010085 */
[----:B------:R-:W-:Y:S02]  /*112c0*/  @P0 FMUL R249, R249, 0.25 ;  /* 0x3e800000f9f90820 */ /* 0x000fe40000400000 */
[----:B------:R-:W-:Y:S02]  /*112d0*/  @P0 FMUL R248, R248, 0.25 ;  /* 0x3e800000f8f80820 */ /* 0x000fe40000400000 */
        /* <DEDUP_REMOVED lines=8> */
[----:B------:R-:W-:-:S02]  /*11360*/  @P0 FMUL R135, R135, 0.25 ;  /* 0x3e80000087870820 */ /* 0x000fc40000400000 */
[----:B------:R-:W-:Y:S02]  /*11370*/  @P0 FMUL R134, R134, 0.25 ;  /* 0x3e80000086860820 */ /* 0x000fe40000400000 */
[----:B------:R-:W-:Y:S02]  /*11380*/  @P0 FMUL R129, R129, 0.25 ;  /* 0x3e80000081810820 */ /* 0x000fe40000400000 */
[----:B------:R-:W-:Y:S01]  /*11390*/  @P0 FMUL R130, R130, 0.25 ;  /* 0x3e80000082820820 */ /* 0x000fe20000400000 */
[----:B------:R-:W-:Y:S01]  /*113a0*/  ISETP.GE.U32.AND P0, PT, R139, 0x7f800000, PT ;  /* 0x7f8000008b00780c */ /* 0x000fe20003f06070 */
[----:B------:R-:W-:-:S04]  /*113b0*/  FMUL R133, R2, R133 ;  /* 0x0000008502857220 */ /* 0x000fc80000400000 */
[----:B------:R-:W-:-:S04]  /*113c0*/  FMUL R133, R2, R133 ;  /* 0x0000008502857220 */ /* 0x000fc80000400000 */
[----:B------:R-:W-:-:S04]  /*113d0*/  FFMA.FTZ R133, R2, 1.4426950216293334961, R133 ;  /* 0x3fb8aa3b02857823 */ /* 0x000fc80000010085 */
[----:B------:R-:W-:Y:S01]  /*113e0*/  FADD R148, R0, R133 ;  /* 0x0000008500947221 */ /* 0x000fe20000000000 */
[----:B------:R-:W-:-:S05]  /*113f0*/  @P0 MOV R0, 0x7f800000 ;  /* 0x7f80000000000802 */ /* 0x000fca0000000f00 */
[C---:B------:R-:W-:Y:S01]  /*11400*/  @P0 FFMA.FTZ R148, R139.reuse, R0, +INF ;  /* 0x7f8000008b940423 */ /* 0x040fe20000010000 */
[----:B------:R-:W-:-:S04]  /*11410*/  FSETP.NEU.AND P0, PT, R139, RZ, PT ;  /* 0x000000ff8b00720b */ /* 0x000fc80003f0d000 */
[----:B------:R-:W-:Y:S01]  /*11420*/  P2R R2, PR, RZ, 0x1 ;  /* 0x00000001ff027803 */ /* 0x000fe20000000000 */
[----:B------:R-:W-:Y:S01]  /*11430*/  STL [R1+0x7c], R148 ;  /* 0x00007c9401007387 */ /* 0x000fe20000100800 */
[----:B------:R-:W-:-:S03]  /*11440*/  @!P3 FMUL R134, R134, 16777216 ;  /* 0x4b8000008686b820 */ /* 0x000fc60000400000 */
[----:B------:R-:W2:Y:S01]  /*11450*/  LDL.LU R0, [R1+0xf4] ;  /* 0x0000f40001007983 */ /* 0x000ea20000300800 */
[----:B------:R-:W-:-:S03]  /*11460*/  @!P3 FMUL R149, R149, 16777216 ;  /* 0x4b8000009595b820 */ /* 0x000fc60000400000 */
[----:B------:R-:W4:Y:S04]  /*11470*/  LDL.LU R154, [R1+0xe0] ;  /* 0x0000e000019a7983 */ /* 0x000f280000300800 */
[----:B------:R0:W-:Y:S01]  /*11480*/  STL [R1+0x98], R2 ;  /* 0x0000980201007387 */ /* 0x0001e20000100800 */
[----:B------:R-:W-:Y:S02]  /*11490*/  @!P3 FMUL R249, R249, 16777216 ;  /* 0x4b800000f9f9b820 */ /* 0x000fe40000400000 */
[----:B------:R-:W-:Y:S02]  /*114a0*/  @!P3 FMUL R248, R248, 16777216 ;  /* 0x4b800000f8f8b820 */ /* 0x000fe40000400000 */
[----:B------:R-:W-:Y:S02]  /*114b0*/  @!P3 FMUL R138, R138, 16777216 ;  /* 0x4b8000008a8ab820 */ /* 0x000fe40000400000 */
[----:B------:R-:W-:Y:S01]  /*114c0*/  @!P3 FMUL R124, R124, 16777216 ;  /* 0x4b8000007c7cb820 */ /* 0x000fe20000400000 */
[----:B0-----:R-:W4:Y:S01]  /*114d0*/  LDL.LU R2, [R1+0xe4] ;  /* 0x0000e40001027983 */ /* 0x001f220000300800 */
[----:B------:R-:W-:-:S03]  /*114e0*/  @!P3 FMUL R125, R125, 16777216 ;  /* 0x4b8000007d7db820 */ /* 0x000fc60000400000 */
[----:B------:R-:W4:Y:S01]  /*114f0*/  LDL.LU R133, [R1+0xd0] ;  /* 0x0000d00001857983 */ /* 0x000f220000300800 */
[----:B------:R-:W-:Y:S02]  /*11500*/  @!P3 FMUL R126, R126, 16777216 ;  /* 0x4b8000007e7eb820 */ /* 0x000fe40000400000 */
[----:B------:R-:W-:Y:S01]  /*11510*/  @!P3 FMUL R137, R137, 16777216 ;  /* 0x4b8000008989b820 */ /* 0x000fe20000400000 */
[----:B------:R-:W4:Y:S01]  /*11520*/  LDL.LU R150, [R1+0xd4] ;  /* 0x0000d40001967983 */ /* 0x000f220000300800 */
[----:B------:R-:W-:Y:S02]  /*11530*/  @!P3 FMUL R123, R123, 16777216 ;  /* 0x4b8000007b7bb820 */ /* 0x000fe40000400000 */
[----:B------:R-:W-:Y:S01]  /*11540*/  @!P3 FMUL R127, R127, 16777216 ;  /* 0x4b8000007f7fb820 */ /* 0x000fe20000400000 */
[----:B------:R-:W4:Y:S01]  /*11550*/  LDL.LU R151, [R1+0xc0] ;  /* 0x0000c00001977983 */ /* 0x000f220000300800 */
[----:B------:R-:W-:Y:S02]  /*11560*/  @!P3 FMUL R128, R128, 16777216 ;  /* 0x4b8000008080b820 */ /* 0x000fe40000400000 */
[----:B------:R-:W-:-:S02]  /*11570*/  @!P3 FMUL R135, R135, 16777216 ;  /* 0x4b8000008787b820 */ /* 0x000fc40000400000 */
[----:B------:R-:W-:Y:S02]  /*11580*/  @!P3 FMUL R129, R129, 16777216 ;  /* 0x4b8000008181b820 */ /* 0x000fe40000400000 */
[----:B------:R-:W-:Y:S02]  /*11590*/  @!P3 FMUL R130, R130, 16777216 ;  /* 0x4b8000008282b820 */ /* 0x000fe40000400000 */
[C---:B------:R-:W-:Y:S02]  /*115a0*/  FMUL R115, R146.reuse, R134 ;  /* 0x0000008692737220 */ /* 0x040fe40000400000 */
[C---:B------:R-:W-:Y:S01]  /*115b0*/  FMUL R238, R146.reuse, R149 ;  /* 0x0000009592ee7220 */ /* 0x040fe20000400000 */
[----:B------:R-:W4:Y:S01]  /*115c0*/  LDL.LU R134, [R1+0xc4] ;  /* 0x0000c40001867983 */ /* 0x000f220000300800 */
[----:B------:R-:W-:-:S03]  /*115d0*/  FMUL R249, R146, R249 ;  /* 0x000000f992f97220 */ /* 0x000fc60000400000 */
[----:B------:R-:W4:Y:S01]  /*115e0*/  LDL.LU R149, [R1+0xb0] ;  /* 0x0000b00001957983 */ /* 0x000f220000300800 */
[C---:B------:R-:W-:Y:S02]  /*115f0*/  FMUL R248, R146.reuse, R248 ;  /* 0x000000f892f87220 */ /* 0x040fe40000400000 */
[C---:B------:R-:W-:Y:S01]  /*11600*/  FMUL R111, R146.reuse, R138 ;  /* 0x0000008a926f7220 */ /* 0x040fe20000400000 */
[----:B------:R-:W4:Y:S01]  /*11610*/  LDL.LU R147, [R1+0xb4] ;  /* 0x0000b40001937983 */ /* 0x000f220000300800 */
[C---:B------:R-:W-:Y:S02]  /*11620*/  FMUL R124, R146.reuse, R124 ;  /* 0x0000007c927c7220 */ /* 0x040fe40000400000 */
[C---:B------:R-:W-:Y:S01]  /*11630*/  FMUL R125, R146.reuse, R125 ;  /* 0x0000007d927d7220 */ /* 0x040fe20000400000 */
[----:B------:R-:W4:Y:S01]  /*11640*/  LDL.LU R148, [R1+0xa0] ;  /* 0x0000a00001947983 */ /* 0x000f220000300800 */
        /* <DEDUP_REMOVED lines=19> */
[----:B------:R-:W4:Y:S01]  /*11780*/  LDL.LU R135, [R1+0x1b8] ;  /* 0x0001b80001877983 */ /* 0x000f220000300800 */
[----:B------:R-:W-:-:S02]  /*11790*/  FSETP.GT.AND P0, PT, |R136|, 8.50705917302346158658e+37, PT ;  /* 0x7e8000008800780b */ /* 0x000fc40003f04200 */
[----:B------:R-:W-:-:S11]  /*117a0*/  FSETP.GEU.AND P3, PT, |R136|, 1.175494350822287508e-38, PT ;  /* 0x008000008800780b */ /* 0x000fd60003f6e200 */
[----:B------:R-:W-:-:S04]  /*117b0*/  @P0 FMUL R136, R136, 0.25 ;  /* 0x3e80000088880820 */ /* 0x000fc80000400000 */
[----:B------:R-:W-:-:S04]  /*117c0*/  @!P3 FMUL R136, R136, 16777216 ;  /* 0x4b8000008888b820 */ /* 0x000fc80000400000 */
[----:B------:R-:W0:Y:S01]  /*117d0*/  MUFU.RCP R157, R136 ;  /* 0x00000088009d7308 */ /* 0x000e220000001000 */
[----:B------:R-:W-:-:S04]  /*117e0*/  @P0 FMUL R153, R153, 0.25 ;  /* 0x3e80000099990820 */ /* 0x000fc80000400000 */
[----:B------:R-:W-:Y:S02]  /*117f0*/  @!P3 FMUL R153, R153, 16777216 ;  /* 0x4b8000009999b820 */ /* 0x000fe40000400000 */
[----:B------:R-:W-:Y:S02]  /*11800*/  @P0 FMUL R108, R108, 0.25 ;  /* 0x3e8000006c6c0820 */ /* 0x000fe40000400000 */
[----:B0-----:R-:W-:Y:S02]  /*11810*/  FMUL R247, R157, R153 ;  /* 0x000000999df77220 */ /* 0x001fe40000400000 */
[----:B------:R-:W-:-:S04]  /*11820*/  @!P3 FMUL R108, R108, 16777216 ;  /* 0x4b8000006c6cb820 */ /* 0x000fc80000400000 */
[----:B------:R-:W-:Y:S02]  /*11830*/  FMUL R233, R157, R108 ;  /* 0x0000006c9de97220 */ /* 0x000fe40000400000 */
[----:B------:R-:W-:-:S04]  /*11840*/  @P0 FMUL R152, R152, 0.25 ;  /* 0x3e80000098980820 */ /* 0x000fc80000400000 */
[----:B------:R-:W-:-:S04]  /*11850*/  @!P3 FMUL R152, R152, 16777216 ;  /* 0x4b8000009898b820 */ /* 0x000fc80000400000 */
[----:B------:R-:W-:Y:S02]  /*11860*/  FMUL R244, R157, R152 ;  /* 0x000000989df47220 */ /* 0x000fe40000400000 */
[----:B------:R-:W-:Y:S02]  /*11870*/  @P0 FMUL R113, R113, 0.25 ;  /* 0x3e80000071710820 */ /* 0x000fe40000400000 */
[----:B------:R-:W-:Y:S02]  /*11880*/  @P0 FMUL R112, R112, 0.25 ;  /* 0x3e80000070700820 */ /* 0x000fe40000400000 */
[----:B------:R-:W-:Y:S02]  /*11890*/  @P0 FMUL R109, R109, 0.25 ;  /* 0x3e8000006d6d0820 */ /* 0x000fe40000400000 */
[----:B------:R-:W-:Y:S02]  /*118a0*/  @P0 FMUL R234, R234, 0.25 ;  /* 0x3e800000eaea0820 */ /* 0x000fe40000400000 */
[----:B------:R-:W-:-:S02]  /*118b0*/  @P0 FMUL R232, R232, 0.25 ;  /* 0x3e800000e8e80820 */ /* 0x000fc40000400000 */
[----:B------:R-:W-:Y:S02]  /*118c0*/  @P0 FMUL R105, R105, 0.25 ;  /* 0x3e80000069690820 */ /* 0x000fe40000400000 */
[----:B------:R-:W-:Y:S02]  /*118d0*/  @P0 FMUL R104, R104, 0.25 ;  /* 0x3e80000068680820 */ /* 0x000fe40000400000 */
[----:B---3--:R-:W-:Y:S02]  /*118e0*/  @P0 FMUL R155, R155, 0.25 ;  /* 0x3e8000009b9b0820 */ /* 0x008fe40000400000 */
[----:B------:R-:W-:Y:S02]  /*118f0*/  IMAD.MOV.U32 R184, RZ, RZ, R6 ;  /* 0x000000ffffb87224 */ /* 0x000fe400078e0006 */
[----:B--2---:R-:W-:-:S04]  /*11900*/  @P0 FMUL R0, R0, 0.25 ;  /* 0x3e80000000000820 */ /* 0x004fc80000400000 */
[----:B------:R-:W-:-:S04]  /*11910*/  @!P3 FMUL R0, R0, 16777216 ;  /* 0x4b8000000000b820 */ /* 0x000fc80000400000 */
[----:B------:R-:W-:Y:S02]  /*11920*/  FMUL R153, R157, R0 ;  /* 0x000000009d997220 */ /* 0x000fe40000400000 */
[----:B----4-:R-:W-:-:S04]  /*11930*/  @P0 FMUL R2, R2, 0.25 ;  /* 0x3e80000002020820 */ /* 0x010fc80000400000 */
[----:B------:R-:W-:-:S04]  /*11940*/  @!P3 FMUL R2, R2, 16777216 ;  /* 0x4b8000000202b820 */ /* 0x000fc80000400000 */
[----:B------:R-:W-:Y:S02]  /*11950*/  FMUL R108, R157, R2 ;  /* 0x000000029d6c7220 */ /* 0x000fe40000400000 */
[----:B------:R-:W-:-:S04]  /*11960*/  @P0 FMUL R133, R133, 0.25 ;  /* 0x3e80000085850820 */ /* 0x000fc80000400000 */
[----:B------:R-:W-:-:S04]  /*11970*/  @!P3 FMUL R133, R133, 16777216 ;  /* 0x4b8000008585b820 */ /* 0x000fc80000400000 */
[----:B------:R-:W-:Y:S02]  /*11980*/  FMUL R152, R157, R133 ;  /* 0x000000859d987220 */ /* 0x000fe40000400000 */
[----:B------:R-:W-:Y:S02]  /*11990*/  @P0 FMUL R151, R151, 0.25 ;  /* 0x3e80000097970820 */ /* 0x000fe40000400000 */
[C---:B------:R-:W-:Y:S01]  /*119a0*/  FMUL R156, R135.reuse, 8388608 ;  /* 0x4b000000879c7820 */ /* 0x040fe20000400000 */
[----:B------:R-:W-:-:S04]  /*119b0*/  FSETP.GEU.AND P1, PT, R135, 1.175494350822287508e-38, PT ;  /* 0x008000008700780b */ /* 0x000fc80003f2e000 */
[----:B------:R-:W-:-:S04]  /*119c0*/  FSEL R156, R156, R135, !P1 ;  /* 0x000000879c9c7208 */ /* 0x000fc80004800000 */
[----:B------:R-:W-:-:S04]  /*119d0*/  IADD3 R136, R156, -0x3f3504f3, RZ ;  /* 0xc0cafb0d9c887810 */ /* 0x000fc80007ffe0ff */
[----:B------:R-:W-:-:S04]  /*119e0*/  LOP3.LUT R136, R136, 0xff800000, RZ, 0xc0, !PT ;  /* 0xff80000088887812 */ /* 0x000fc800078ec0ff */
[----:B------:R-:W0:Y:S01]  /*119f0*/  I2F R0, R136 ;  /* 0x0000008800007306 */ /* 0x000e220000201400 */
[----:B------:R-:W-:-:S05]  /*11a00*/  FSEL R2, RZ, -23, P1 ;  /* 0xc1b80000ff027808 */ /* 0x000fca0000800000 */
[----:B0-----:R-:W-:Y:S02]  /*11a10*/  FFMA.FTZ R0, R0, 1.1920928955078125e-07, R2 ;  /* 0x3400000000007823 */ /* 0x001fe40000010002 */
[----:B------:R-:W-:-:S04]  /*11a20*/  IMAD.IADD R2, R156, 0x1, -R136 ;  /* 0x000000019c027824 */ /* 0x000fc800078e0a88 */
[----:B------:R-:W-:-:S04]  /*11a30*/  FADD R2, R2, -1 ;  /* 0xbf80000002027421 */ /* 0x000fc80000000000 */
        /* <DEDUP_REMOVED lines=32> */
[----:B------:R-:W-:-:S05]  /*11c40*/  @P0 FFMA.FTZ R236, R156, R0, +INF ;  /* 0x7f8000009cec0423 */ /* 0x000fca0000010000 */
[----:B------:R0:W-:Y:S04]  /*11c50*/  STL.64 [R1+0x5e8], R236 ;  /* 0x0005e8ec01007387 */ /* 0x0001e80000100a00 */
[----:B------:R-:W2:Y:S01]  /*11c60*/  LDL.LU R6, [R1+0x1bc] ;  /* 0x0001bc0001067983 */ /* 0x000ea20000300800 */
[----:B------:R-:W-:Y:S02]  /*11c70*/  @!P3 FMUL R113, R113, 16777216 ;  /* 0x4b8000007171b820 */ /* 0x000fe40000400000 */
[----:B------:R-:W-:Y:S02]  /*11c80*/  @!P3 FMUL R112, R112, 16777216 ;  /* 0x4b8000007070b820 */ /* 0x000fe40000400000 */
[----:B------:R-:W-:Y:S02]  /*11c90*/  @!P3 FMUL R109, R109, 16777216 ;  /* 0x4b8000006d6db820 */ /* 0x000fe40000400000 */
[----:B------:R-:W-:-:S02]  /*11ca0*/  @!P3 FMUL R234, R234, 16777216 ;  /* 0x4b800000eaeab820 */ /* 0x000fc40000400000 */
[----:B------:R-:W-:Y:S02]  /*11cb0*/  @!P3 FMUL R232, R232, 16777216 ;  /* 0x4b800000e8e8b820 */ /* 0x000fe40000400000 */
[----:B------:R-:W-:Y:S02]  /*11cc0*/  @!P3 FMUL R105, R105, 16777216 ;  /* 0x4b8000006969b820 */ /* 0x000fe40000400000 */
        /* <DEDUP_REMOVED lines=19> */
[----:B------:R-:W-:Y:S01]  /*11e00*/  @!P3 FMUL R155, R155, 16777216 ;  /* 0x4b8000009b9bb820 */ /* 0x000fe20000400000 */
[C---:B------:R-:W-:Y:S02]  /*11e10*/  FSETP.GT.AND P3, PT, |R135|.reuse, 8.50705917302346158658e+37, PT ;  /* 0x7e8000008700780b */ /* 0x040fe40003f64200 */
[----:B------:R-:W-:-:S11]  /*11e20*/  FSETP.GEU.AND P1, PT, |R135|, 1.175494350822287508e-38, PT ;  /* 0x008000008700780b */ /* 0x000fd60003f2e200 */
[----:B------:R-:W-:-:S04]  /*11e30*/  @P3 FMUL R135, R135, 0.25 ;  /* 0x3e80000087873820 */ /* 0x000fc80000400000 */
[----:B------:R-:W-:-:S06]  /*11e40*/  @!P1 FMUL R135, R135, 16777216 ;  /* 0x4b80000087879820 */ /* 0x000fcc0000400000 */
[----:B------:R-:W1:Y:S01]  /*11e50*/  MUFU.RCP R135, R135 ;  /* 0x0000008700877308 */ /* 0x000e620000001000 */
[----:B------:R-:W-:-:S04]  /*11e60*/  @P3 FMUL R15, R15, 0.25 ;  /* 0x3e8000000f0f3820 */ /* 0x000fc80000400000 */
[----:B------:R-:W-:-:S04]  /*11e70*/  @!P1 FMUL R15, R15, 16777216 ;  /* 0x4b8000000f0f9820 */ /* 0x000fc80000400000 */
[----:B-1----:R-:W-:Y:S02]  /*11e80*/  FMUL R172, R135, R15 ;  /* 0x0000000f87ac7220 */ /* 0x002fe40000400000 */
[----:B------:R-:W3:Y:S01]  /*11e90*/  LDL.LU R15, [R1+0x1c0] ;  /* 0x0001c000010f7983 */ /* 0x000ee20000300800 */
[----:B------:R-:W-:Y:S01]  /*11ea0*/  MOV R193, R223 ;  /* 0x000000df00c17202 */ /* 0x000fe20000000f00 */
[----:B------:R-:W-:Y:S01]  /*11eb0*/  IMAD.MOV.U32 R183, RZ, RZ, R214 ;  /* 0x000000ffffb77224 */ /* 0x000fe200078e00d6 */
[----:B------:R-:W-:Y:S01]  /*11ec0*/  MOV R192, R219 ;  /* 0x000000db00c07202 */ /* 0x000fe20000000f00 */
[----:B------:R-:W-:Y:S01]  /*11ed0*/  IMAD.MOV.U32 R38, RZ, RZ, R210 ;  /* 0x000000ffff267224 */ /* 0x000fe200078e00d2 */
[----:B------:R-:W-:Y:S01]  /*11ee0*/  MOV R182, R215 ;  /* 0x000000d700b67202 */ /* 0x000fe20000000f00 */
[----:B------:R-:W-:Y:S01]  /*11ef0*/  IMAD.MOV.U32 R180, RZ, RZ, R206 ;  /* 0x000000ffffb47224 */ /* 0x000fe200078e00ce */
[----:B------:R-:W-:Y:S01]  /*11f00*/  MOV R181, R211 ;  /* 0x000000d300b57202 */ /* 0x000fe20000000f00 */
[----:B------:R-:W-:Y:S01]  /*11f10*/  IMAD.MOV.U32 R187, RZ, RZ, R202 ;  /* 0x000000ffffbb7224 */ /* 0x000fe200078e00ca */
[----:B------:R-:W-:-:S02]  /*11f20*/  MOV R179, R207 ;  /* 0x000000cf00b37202 */ /* 0x000fc40000000f00 */
[----:B------:R-:W-:Y:S02]  /*11f30*/  MOV R186, R7 ;  /* 0x0000000700ba7202 */ /* 0x000fe40000000f00 */
[----:B------:R-:W-:Y:S01]  /*11f40*/  MOV R189, R203 ;  /* 0x000000cb00bd7202 */ /* 0x000fe20000000f00 */
        /* <DEDUP_REMOVED lines=31> */
[----:B------:R-:W-:Y:S02]  /*12140*/  @!P1 FMUL R10, R10, 16777216 ;  /* 0x4b8000000a0a9820 */ /* 0x000fe40000400000 */
[C---:B------:R-:W-:Y:S02]  /*12150*/  FMUL R245, R157.reuse, R113 ;  /* 0x000000719df57220 */ /* 0x040fe40000400000 */
[----:B------:R-:W-:Y:S01]  /*12160*/  FMUL R113, R157, R137 ;  /* 0x000000899d717220 */ /* 0x000fe20000400000 */
[----:B------:R-:W-:Y:S01]  /*12170*/  MOV R137, R173 ;  /* 0x000000ad00897202 */ /* 0x000fe20000000f00 */
[----:B------:R-:W-:-:S02]  /*12180*/  FMUL R173, R135, R10 ;  /* 0x0000000a87ad7220 */ /* 0x000fc40000400000 */
[----:B------:R-:W-:Y:S02]  /*12190*/  IMAD.MOV.U32 R223, RZ, RZ, 0x3dc6b27f ;  /* 0x3dc6b27fffdf7424 */ /* 0x000fe400078e00ff */
        /* <DEDUP_REMOVED lines=29> */
[C---:B--2---:R-:W-:Y:S01]  /*12370*/  FMUL R7, R6.reuse, 8388608 ;  /* 0x4b00000006077820 */ /* 0x044fe20000400000 */
[----:B------:R-:W-:-:S04]  /*12380*/  FSETP.GEU.AND P3, PT, R6, 1.175494350822287508e-38, PT ;  /* 0x008000000600780b */ /* 0x000fc80003f6e000 */
[----:B------:R-:W-:-:S04]  /*12390*/  FSEL R7, R7, R6, !P3 ;  /* 0x0000000607077208 */ /* 0x000fc80005800000 */
[----:B------:R-:W-:-:S04]  /*123a0*/  IADD3 R0, R7, -0x3f3504f3, RZ ;  /* 0xc0cafb0d07007810 */ /* 0x000fc80007ffe0ff */
[----:B------:R-:W-:-:S04]  /*123b0*/  LOP3.LUT R0, R0, 0xff800000, RZ, 0xc0, !PT ;  /* 0xff80000000007812 */ /* 0x000fc800078ec0ff */
[----:B------:R1:W2:Y:S01]  /*123c0*/  I2F R2, R0 ;  /* 0x0000000000027306 */ /* 0x0002a20000201400 */
[----:B------:R-:W-:Y:S02]  /*123d0*/  FSEL R10, RZ, -23, P3 ;  /* 0xc1b80000ff0a7808 */ /* 0x000fe40001800000 */
[----:B-1----:R-:W-:-:S05]  /*123e0*/  IADD3 R0, R7, -R0, RZ ;  /* 0x8000000007007210 */ /* 0x002fca0007ffe0ff */
[----:B------:R-:W-:Y:S02]  /*123f0*/  FADD R0, R0, -1 ;  /* 0xbf80000000007421 */ /* 0x000fe40000000000 */
        /* <DEDUP_REMOVED lines=8> */
[C---:B------:R-:W-:Y:S02]  /*12480*/  FFMA.FTZ R10, R0.reuse, R10, 0.48089820146560668945 ;  /* 0x3ef6384a000a7423 */ /* 0x040fe4000001000a */
[----:B------:R-:W-:Y:S01]  /*12490*/  @!P1 FMUL R199, R199, 16777216 ;  /* 0x4b800000c7c79820 */ /* 0x000fe20000400000 */
[----:B------:R-:W-:Y:S01]  /*124a0*/  ISETP.GE.U32.AND P1, PT, R7, 0x7f800000, PT ;  /* 0x7f8000000700780c */ /* 0x000fe20003f26070 */
[----:B------:R-:W-:-:S04]  /*124b0*/  FFMA.FTZ R10, R0, R10, -0.72134751081466674805 ;  /* 0xbf38aa3b000a7423 */ /* 0x000fc8000001000a */
[----:B------:R-:W-:-:S04]  /*124c0*/  FMUL R10, R0, R10 ;  /* 0x0000000a000a7220 */ /* 0x000fc80000400000 */
[----:B------:R-:W-:Y:S01]  /*124d0*/  FMUL R10, R0, R10 ;  /* 0x0000000a000a7220 */ /* 0x000fe20000400000 */
[----:B------:R-:W-:-:S03]  /*124e0*/  FSETP.GT.AND P3, PT, |R6|, 8.50705917302346158658e+37, PT ;  /* 0x7e8000000600780b */ /* 0x000fc60003f64200 */
[----:B------:R-:W-:Y:S02]  /*124f0*/  FFMA.FTZ R10, R0, 1.4426950216293334961, R10 ;  /* 0x3fb8aa3b000a7823 */ /* 0x000fe4000001000a */
[----:B------:R-:W-:Y:S02]  /*12500*/  @P1 IMAD.MOV.U32 R0, RZ, RZ, 0x7f800000 ;  /* 0x7f800000ff001424 */ /* 0x000fe400078e00ff */
[----:B------:R-:W-:Y:S02]  /*12510*/  FMUL R198, R135, R34 ;  /* 0x0000002287c67220 */ /* 0x000fe40000400000 */
[----:B------:R-:W-:Y:S02]  /*12520*/  FADD R34, R2, R10 ;  /* 0x0000000a02227221 */ /* 0x000fe40000000000 */
[----:B------:R-:W-:Y:S01]  /*12530*/  @P1 FFMA.FTZ R34, R7, R0, +INF ;  /* 0x7f80000007221423 */ /* 0x000fe20000010000 */
[C---:B------:R-:W-:Y:S01]  /*12540*/  FSETP.GEU.AND P1, PT, |R6|.reuse, 1.175494350822287508e-38, PT ;  /* 0x008000000600780b */ /* 0x040fe20003f2e200 */
[----:B------:R-:W-:Y:S01]  /*12550*/  @P3 FMUL R6, R6, 0.25 ;  /* 0x3e80000006063820 */ /* 0x000fe20000400000 */
[----:B------:R-:W-:Y:S01]  /*12560*/  MOV R10, R13 ;  /* 0x0000000d000a7202 */ /* 0x000fe20000000f00 */
[----:B------:R-:W-:-:S02]  /*12570*/  FMUL R241, R157, R112 ;  /* 0x000000709df17220 */ /* 0x000fc40000400000 */
[----:B------:R-:W-:Y:S01]  /*12580*/  FMUL R168, R135, R18 ;  /* 0x0000001287a87220 */ /* 0x000fe20000400000 */
[----:B------:R-:W-:Y:S01]  /*12590*/  MOV R18, R29 ;  /* 0x0000001d00127202 */ /* 0x000fe20000000f00 */
[C---:B------:R-:W-:Y:S01]  /*125a0*/  FMUL R240, R157.reuse, R109 ;  /* 0x0000006d9df07220 */ /* 0x040fe20000400000 */
[----:B------:R-:W-:Y:S01]  /*125b0*/  FSETP.NEU.AND P0, PT, R156, RZ, PT ;  /* 0x000000ff9c00720b */ /* 0x000fe20003f0d000 */
[C---:B------:R-:W-:Y:S01]  /*125c0*/  FMUL R231, R157.reuse, R105 ;  /* 0x000000699de77220 */ /* 0x040fe20000400000 */
[----:B------:R-:W-:Y:S01]  /*125d0*/  MOV R211, R36 ;  /* 0x0000002400d37202 */ /* 0x000fe20000000f00 */
[C---:B------:R-:W-:Y:S01]  /*125e0*/  FMUL R229, R157.reuse, R104 ;  /* 0x000000689de57220 */ /* 0x040fe20000400000 */
[----:B------:R-:W-:Y:S01]  /*125f0*/  MOV R206, R221 ;  /* 0x000000dd00ce7202 */ /* 0x000fe20000000f00 */
[C---:B------:R-:W-:Y:S01]  /*12600*/  FMUL R112, R157.reuse, R139 ;  /* 0x0000008b9d707220 */ /* 0x040fe20000400000 */
[----:B------:R-:W-:Y:S01]  /*12610*/  MOV R202, R209 ;  /* 0x000000d100ca7202 */ /* 0x000fe20000000f00 */
[----:B------:R-:W-:Y:S01]  /*12620*/  IMAD.MOV.U32 R0, RZ, RZ, R37 ;  /* 0x000000ffff007224 */ /* 0x000fe200078e0025 */
[----:B------:R-:W-:Y:S01]  /*12630*/  MOV R37, R217 ;  /* 0x000000d900257202 */ /* 0x000fe20000000f00 */
[----:B------:R-:W-:Y:S01]  /*12640*/  IMAD.MOV.U32 R13, RZ, RZ, R4 ;  /* 0x000000ffff0d7224 */ /* 0x000fe200078e0004 */
[----:B------:R-:W-:Y:S01]  /*12650*/  MOV R29, R16 ;  /* 0x00000010001d7202 */ /* 0x000fe20000000f00 */
[C---:B------:R-:W-:Y:S01]  /*12660*/  FMUL R234, R157.reuse, R234 ;  /* 0x000000ea9dea7220 */ /* 0x040fe20000400000 */
[----:B------:R-:W-:Y:S01]  /*12670*/  MOV R139, R160 ;  /* 0x000000a0008b7202 */ /* 0x000fe20000000f00 */
[C---:B------:R-:W-:Y:S01]  /*12680*/  FMUL R232, R157.reuse, R232 ;  /* 0x000000e89de87220 */ /* 0x040fe20000400000 */
[----:B------:R-:W-:Y:S01]  /*12690*/  MOV R4, R200 ;  /* 0x000000c800047202 */ /* 0x000fe20000000f00 */
        /* <DEDUP_REMOVED lines=19> */
[----:B------:R-:W-:Y:S02]  /*127d0*/  FMUL R170, R135, R19 ;  /* 0x0000001387aa7220 */ /* 0x000fe40000400000 */
[----:B------:R-:W-:Y:S02]  /*127e0*/  IMAD.MOV.U32 R207, RZ, RZ, R216 ;  /* 0x000000ffffcf7224 */ /* 0x000fe400078e00d8 */
[----:B------:R-:W-:Y:S02]  /*127f0*/  IMAD.MOV.U32 R203, RZ, RZ, R213 ;  /* 0x000000ffffcb7224 */ /* 0x000fe400078e00d5 */
[----:B------:R-:W-:Y:S02]  /*12800*/  IMAD.MOV.U32 R11, RZ, RZ, R28 ;  /* 0x000000ffff0b7224 */ /* 0x000fe400078e001c */
[----:B------:R-:W-:Y:S02]  /*12810*/  IMAD.MOV.U32 R14, RZ, RZ, R24 ;  /* 0x000000ffff0e7224 */ /* 0x000fe400078e0018 */
[----:B------:R-:W-:-:S02]  /*12820*/  IMAD.MOV.U32 R19, RZ, RZ, R17 ;  /* 0x000000ffff137224 */ /* 0x000fc400078e0011 */
[----:B------:R-:W-:Y:S02]  /*12830*/  IMAD.MOV.U32 R157, RZ, RZ, R161 ;  /* 0x000000ffff9d7224 */ /* 0x000fe400078e00a1 */
[----:B------:R-:W-:Y:S02]  /*12840*/  IMAD.MOV.U32 R156, RZ, RZ, R201 ;  /* 0x000000ffff9c7224 */ /* 0x000fe400078e00c9 */
[----:B------:R-:W-:Y:S02]  /*12850*/  @!P1 FMUL R6, R6, 16777216 ;  /* 0x4b80000006069820 */ /* 0x000fe40000400000 */
[----:B------:R-:W-:Y:S02]  /*12860*/  @P3 FMUL R157, R157, 0.25 ;  /* 0x3e8000009d9d3820 */ /* 0x000fe40000400000 */
[----:B------:R-:W-:Y:S01]  /*12870*/  @P3 FMUL R139, R139, 0.25 ;  /* 0x3e8000008b8b3820 */ /* 0x000fe20000400000 */
[----:B------:R-:W1:Y:S01]  /*12880*/  MUFU.RCP R17, R6 ;  /* 0x0000000600117308 */ /* 0x000e620000001000 */
        /* <DEDUP_REMOVED lines=29> */
[----:B------:R-:W-:Y:S01]  /*12a60*/  @P3 FMUL R211, R211, 0.25 ;  /* 0x3e800000d3d33820 */ /* 0x000fe20000400000 */
[C---:B---3--:R-:W-:Y:S01]  /*12a70*/  FSETP.GEU.AND P3, PT, R15.reuse, 1.175494350822287508e-38, PT ;  /* 0x008000000f00780b */ /* 0x048fe20003f6e000 */
[----:B------:R-:W-:-:S05]  /*12a80*/  FMUL R2, R15, 8388608 ;  /* 0x4b0000000f027820 */ /* 0x000fca0000400000 */
[----:B------:R-:W-:Y:S01]  /*12a90*/  FSEL R2, R2, R15, !P3 ;  /* 0x0000000f02027208 */ /* 0x000fe20005800000 */
[----:B------:R-:W-:-:S03]  /*12aa0*/  @!P1 FMUL R0, R0, 16777216 ;  /* 0x4b80000000009820 */ /* 0x000fc60000400000 */
[----:B------:R-:W-:Y:S01]  /*12ab0*/  IADD3 R16, R2, -0x3f3504f3, RZ ;  /* 0xc0cafb0d02107810 */ /* 0x000fe20007ffe0ff */
[----:B-1----:R-:W-:-:S03]  /*12ac0*/  FMUL R209, R17, R0 ;  /* 0x0000000011d17220 */ /* 0x002fc60000400000 */
[----:B------:R-:W-:-:S04]  /*12ad0*/  LOP3.LUT R16, R16, 0xff800000, RZ, 0xc0, !PT ;  /* 0xff80000010107812 */ /* 0x000fc800078ec0ff */
[----:B------:R-:W1:Y:S01]  /*12ae0*/  I2F R0, R16 ;  /* 0x0000001000007306 */ /* 0x000e620000201400 */
[----:B------:R-:W-:-:S04]  /*12af0*/  @!P1 FMUL R11, R11, 16777216 ;  /* 0x4b8000000b0b9820 */ /* 0x000fc80000400000 */
[----:B------:R-:W-:Y:S01]  /*12b00*/  FMUL R200, R17, R11 ;  /* 0x0000000b11c87220 */ /* 0x000fe20000400000 */
[----:B------:R-:W-:-:S05]  /*12b10*/  FSEL R11, RZ, -23, P3 ;  /* 0xc1b80000ff0b7808 */ /* 0x000fca0001800000 */
[----:B-1----:R-:W-:Y:S01]  /*12b20*/  FFMA.FTZ R0, R0, 1.1920928955078125e-07, R11 ;  /* 0x3400000000007823 */ /* 0x002fe2000001000b */
[----:B------:R-:W-:-:S05]  /*12b30*/  IADD3 R11, R2, -R16, RZ ;  /* 0x80000010020b7210 */ /* 0x000fca0007ffe0ff */
[----:B------:R-:W-:-:S04]  /*12b40*/  FADD R11, R11, -1 ;  /* 0xbf8000000b0b7421 */ /* 0x000fc80000000000 */
[----:B------:R-:W-:-:S04]  /*12b50*/  FFMA.FTZ R16, R11, R223, -0.16845393180847167969 ;  /* 0xbe2c7f300b107423 */ /* 0x000fc800000100df */
[----:B------:R-:W-:-:S04]  /*12b60*/  FFMA.FTZ R16, R11, R16, 0.1716887056827545166 ;  /* 0x3e2fcf2a0b107423 */ /* 0x000fc80000010010 */
[----:B------:R-:W-:-:S04]  /*12b70*/  FFMA.FTZ R16, R11, R16, -0.17900948226451873779 ;  /* 0xbe374e430b107423 */ /* 0x000fc80000010010 */
[----:B------:R-:W-:-:S04]  /*12b80*/  FFMA.FTZ R16, R11, R16, 0.20512372255325317383 ;  /* 0x3e520bf40b107423 */ /* 0x000fc80000010010 */
[----:B------:R-:W-:Y:S01]  /*12b90*/  FFMA.FTZ R16, R11, R16, -0.24046532809734344482 ;  /* 0xbe763c8b0b107423 */ /* 0x000fe20000010010 */
[----:B------:R-:W-:-:S03]  /*12ba0*/  FSETP.GT.AND P3, PT, |R15|, 8.50705917302346158658e+37, PT ;  /* 0x7e8000000f00780b */ /* 0x000fc60003f64200 */
[----:B------:R-:W-:Y:S02]  /*12bb0*/  FFMA.FTZ R16, R11, R16, 0.28857114911079406738 ;  /* 0x3e93bf990b107423 */ /* 0x000fe40000010010 */
[----:B------:R-:W-:Y:S02]  /*12bc0*/  @!P1 FMUL R13, R13, 16777216 ;  /* 0x4b8000000d0d9820 */ /* 0x000fe40000400000 */
[----:B------:R-:W-:Y:S02]  /*12bd0*/  FFMA.FTZ R16, R11, R16, -0.36067417263984680176 ;  /* 0xbeb8aa490b107423 */ /* 0x000fe40000010010 */
        /* <DEDUP_REMOVED lines=28> */
[----:B------:R-:W-:Y:S01]  /*12da0*/  @!P1 FMUL R211, R211, 16777216 ;  /* 0x4b800000d3d39820 */ /* 0x000fe20000400000 */
[----:B------:R-:W-:Y:S01]  /*12db0*/  FSETP.NEU.AND P1, PT, R7, RZ, PT ;  /* 0x000000ff0700720b */ /* 0x000fe20003f2d000 */
[----:B------:R-:W-:Y:S02]  /*12dc0*/  IMAD.MOV.U32 R138, RZ, RZ, R178 ;  /* 0x000000ffff8a7224 */ /* 0x000fe400078e00b2 */
[----:B------:R-:W-:Y:S02]  /*12dd0*/  FMUL R188, R135, R162 ;  /* 0x000000a287bc7220 */ /* 0x000fe40000400000 */
[----:B------:R-:W-:Y:S02]  /*12de0*/  FMUL R7, R17, R13 ;  /* 0x0000000d11077220 */ /* 0x000fe40000400000 */
[----:B------:R-:W-:-:S02]  /*12df0*/  FFMA.FTZ R16, R11, R16, 0.48089820146560668945 ;  /* 0x3ef6384a0b107423 */ /* 0x000fc40000010010 */
[C---:B------:R-:W-:Y:S02]  /*12e00*/  FMUL R190, R135.reuse, R163 ;  /* 0x000000a387be7220 */ /* 0x040fe40000400000 */
[C---:B------:R-:W-:Y:S01]  /*12e10*/  FMUL R162, R135.reuse, R27 ;  /* 0x0000001b87a27220 */ /* 0x040fe20000400000 */
[----:B------:R-:W-:Y:S01]  /*12e20*/  MOV R27, R50 ;  /* 0x00000032001b7202 */ /* 0x000fe20000000f00 */
[C---:B------:R-:W-:Y:S01]  /*12e30*/  FMUL R158, R135.reuse, R26 ;  /* 0x0000001a879e7220 */ /* 0x040fe20000400000 */
[----:B------:R-:W-:Y:S01]  /*12e40*/  MOV R26, R54 ;  /* 0x00000036001a7202 */ /* 0x000fe20000000f00 */
[----:B------:R-:W-:Y:S01]  /*12e50*/  FMUL R178, R135, R31 ;  /* 0x0000001f87b27220 */ /* 0x000fe20000400000 */
[----:B------:R-:W-:Y:S01]  /*12e60*/  MOV R31, R63 ;  /* 0x0000003f001f7202 */ /* 0x000fe20000000f00 */
[C---:B------:R-:W-:Y:S01]  /*12e70*/  FMUL R28, R17.reuse, R20 ;  /* 0x00000014111c7220 */ /* 0x040fe20000400000 */
[----:B------:R-:W-:Y:S01]  /*12e80*/  MOV R20, R47 ;  /* 0x0000002f00147202 */ /* 0x000fe20000000f00 */
[----:B------:R-:W-:Y:S01]  /*12e90*/  FMUL R13, R17, R25 ;  /* 0x00000019110d7220 */ /* 0x000fe20000400000 */
[----:B------:R-:W-:Y:S01]  /*12ea0*/  MOV R25, R51 ;  /* 0x0000003300197202 */ /* 0x000fe20000000f00 */
[----:B------:R-:W-:-:S02]  /*12eb0*/  FMUL R163, R135, R23 ;  /* 0x0000001787a37220 */ /* 0x000fc40000400000 */
[C---:B------:R-:W-:Y:S02]  /*12ec0*/  FMUL R159, R135.reuse, R22 ;  /* 0x00000016879f7220 */ /* 0x040fe40000400000 */
[C---:B------:R-:W-:Y:S02]  /*12ed0*/  FMUL R39, R135.reuse, R30 ;  /* 0x0000001e87277220 */ /* 0x040fe40000400000 */
[----:B------:R-:W-:Y:S02]  /*12ee0*/  FMUL R196, R135, R35 ;  /* 0x0000002387c47220 */ /* 0x000fe40000400000 */
[----:B------:R-:W-:Y:S02]  /*12ef0*/  FMUL R24, R17, R21 ;  /* 0x0000001511187220 */ /* 0x000fe40000400000 */
[----:B------:R-:W-:Y:S02]  /*12f00*/  IMAD.MOV.U32 R35, RZ, RZ, R75 ;  /* 0x000000ffff237224 */ /* 0x000fe400078e004b */
[----:B------:R-:W-:-:S02]  /*12f10*/  IMAD.MOV.U32 R30, RZ, RZ, R59 ;  /* 0x000000ffff1e7224 */ /* 0x000fc400078e003b */
[----:B------:R-:W-:Y:S02]  /*12f20*/  IMAD.MOV.U32 R23, RZ, RZ, R55 ;  /* 0x000000ffff177224 */ /* 0x000fe400078e0037 */
[----:B------:R-:W-:Y:S02]  /*12f30*/  IMAD.MOV.U32 R21, RZ, RZ, R42 ;  /* 0x000000ffff157224 */ /* 0x000fe400078e002a */
[----:B------:R-:W-:Y:S02]  /*12f40*/  IMAD.MOV.U32 R22, RZ, RZ, R46 ;  /* 0x000000ffff167224 */ /* 0x000fe400078e002e */
[----:B------:R-:W-:Y:S01]  /*12f50*/  FFMA.FTZ R16, R11, R16, -0.72134751081466674805 ;  /* 0xbf38aa3b0b107423 */ /* 0x000fe20000010010 */
[----:B------:R-:W-:Y:S01]  /*12f60*/  FSETP.GEU.AND P4, PT, |R15|, 1.175494350822287508e-38, PT ;  /* 0x008000000f00780b */ /* 0x000fe20003f8e200 */
        /* <DEDUP_REMOVED lines=32> */
[----:B------:R-:W-:Y:S01]  /*13170*/  @P3 FMUL R15, R15, 0.25 ;  /* 0x3e8000000f0f3820 */ /* 0x000fe20000400000 */
[----:B------:R-:W-:Y:S01]  /*13180*/  ISETP.GE.U32.AND P3, PT, R2, 0x7f800000, PT ;  /* 0x7f8000000200780c */ /* 0x000fe20003f66070 */
[----:B------:R-:W-:-:S04]  /*13190*/  FMUL R16, R11, R16 ;  /* 0x000000100b107220 */ /* 0x000fc80000400000 */
[----:B------:R-:W-:-:S04]  /*131a0*/  FMUL R16, R11, R16 ;  /* 0x000000100b107220 */ /* 0x000fc80000400000 */
[----:B------:R-:W-:-:S04]  /*131b0*/  FFMA.FTZ R11, R11, 1.4426950216293334961, R16 ;  /* 0x3fb8aa3b0b0b7823 */ /* 0x000fc80000010010 */
[----:B------:R-:W-:Y:S02]  /*131c0*/  FADD R213, R0, R11 ;  /* 0x0000000b00d57221 */ /* 0x000fe40000000000 */
[----:B------:R-:W-:-:S04]  /*131d0*/  @P3 IMAD.MOV.U32 R11, RZ, RZ, 0x7f800000 ;  /* 0x7f800000ff0b3424 */ /* 0x000fc800078e00ff */
[----:B------:R-:W-:-:S05]  /*131e0*/  @P3 FFMA.FTZ R213, R2, R11, +INF ;  /* 0x7f80000002d53423 */ /* 0x000fca000001000b */
[----:B------:R-:W-:Y:S04]  /*131f0*/  STL [R1+0x48], R213 ;  /* 0x000048d501007387 */ /* 0x000fe80000100800 */
[----:B------:R-:W2:Y:S01]  /*13200*/  LDL.LU R54, [R1+0x1c4] ;  /* 0x0001c40001367983 */ /* 0x000ea20000300800 */
[----:B------:R-:W-:-:S04]  /*13210*/  IADD3 R0, R252, -0x3f3504f3, RZ ;  /* 0xc0cafb0dfc007810 */ /* 0x000fc80007ffe0ff */
[----:B------:R-:W-:Y:S01]  /*13220*/  LOP3.LUT R0, R0, 0xff800000, RZ, 0xc0, !PT ;  /* 0xff80000000007812 */ /* 0x000fe200078ec0ff */
[----:B0-----:R-:W-:Y:S01]  /*13230*/  IMAD.MOV.U32 R236, RZ, RZ, R138 ;  /* 0x000000ffffec7224 */ /* 0x001fe200078e008a */
[----:B------:R-:W-:Y:S02]  /*13240*/  MOV R237, R137 ;  /* 0x0000008900ed7202 */ /* 0x000fe40000000f00 */
[----:B------:R-:W0:Y:S01]  /*13250*/  I2F R42, R0 ;  /* 0x00000000002a7306 */ /* 0x000e220000201400 */
[----:B------:R-:W-:Y:S01]  /*13260*/  @!P4 FMUL R15, R15, 16777216 ;  /* 0x4b8000000f0fc820 */ /* 0x000fe20000400000 */
[----:B------:R-:W-:Y:S01]  /*13270*/  MOV R222, R236 ;  /* 0x000000ec00de7202 */ /* 0x000fe20000000f00 */
[----:B------:R-:W-:Y:S01]  /*13280*/  IMAD.MOV.U32 R236, RZ, RZ, R237 ;  /* 0x000000ffffec7224 */ /* 0x000fe200078e00ed */
[----:B------:R-:W-:Y:S02]  /*13290*/  MOV R237, R235 ;  /* 0x000000eb00ed7202 */ /* 0x000fe40000000f00 */
[----:B------:R-:W-:-:S02]  /*132a0*/  FSEL R11, RZ, -23, P2 ;  /* 0xc1b80000ff0b7808 */ /* 0x000fc40001000000 */
[----:B------:R-:W1:Y:S01]  /*132b0*/  MUFU.RCP R16, R15 ;  /* 0x0000000f00107308 */ /* 0x000e620000001000 */
[----:B------:R-:W-:Y:S02]  /*132c0*/  @!P4 FMUL R43, R43, 16777216 ;  /* 0x4b8000002b2bc820 */ /* 0x000fe40000400000 */
[----:B------:R-:W-:Y:S02]  /*132d0*/  @!P4 FMUL R21, R21, 16777216 ;  /* 0x4b8000001515c820 */ /* 0x000fe40000400000 */
[----:B0-----:R-:W-:Y:S02]  /*132e0*/  FFMA.FTZ R42, R42, 1.1920928955078125e-07, R11 ;  /* 0x340000002a2a7823 */ /* 0x001fe4000001000b */
        /* <DEDUP_REMOVED lines=45> */
[----:B------:R-:W-:Y:S02]  /*135c0*/  FMUL R199, R135, R199 ;  /* 0x000000c787c77220 */ /* 0x000fe40000400000 */
[C---:B------:R-:W-:Y:S02]  /*135d0*/  FMUL R36, R17.reuse, R33 ;  /* 0x0000002111247220 */ /* 0x040fe40000400000 */
[----:B------:R-:W-:Y:S02]  /*135e0*/  FMUL R210, R17, R32 ;  /* 0x0000002011d27220 */ /* 0x000fe40000400000 */
[C---:B-1----:R-:W-:Y:S02]  /*135f0*/  FMUL R15, R16.reuse, R43 ;  /* 0x0000002b100f7220 */ /* 0x042fe40000400000 */
        /* <DEDUP_REMOVED lines=34> */
[C---:B------:R-:W-:Y:S01]  /*13820*/  FMUL R204, R17.reuse, R208 ;  /* 0x000000d011cc7220 */ /* 0x040fe20000400000 */
[----:B------:R-:W-:Y:S01]  /*13830*/  IADD3 R43, R252, -R0, RZ ;  /* 0x80000000fc2b7210 */ /* 0x000fe20007ffe0ff */
        /* <DEDUP_REMOVED lines=20> */
[----:B------:R-:W-:-:S04]  /*13980*/  FADD R43, R43, -1 ;  /* 0xbf8000002b2b7421 */ /* 0x000fc80000000000 */
[----:B------:R-:W-:-:S04]  /*13990*/  FFMA.FTZ R0, R43, R223, -0.16845393180847167969 ;  /* 0xbe2c7f302b007423 */ /* 0x000fc800000100df */
[----:B------:R-:W-:-:S04]  /*139a0*/  FFMA.FTZ R0, R43, R0, 0.1716887056827545166 ;  /* 0x3e2fcf2a2b007423 */ /* 0x000fc80000010000 */
[----:B------:R-:W-:-:S04]  /*139b0*/  FFMA.FTZ R0, R43, R0, -0.17900948226451873779 ;  /* 0xbe374e432b007423 */ /* 0x000fc80000010000 */
[----:B------:R-:W-:Y:S02]  /*139c0*/  FFMA.FTZ R0, R43, R0, 0.20512372255325317383 ;  /* 0x3e520bf42b007423 */ /* 0x000fe40000010000 */
[C---:B--2---:R-:W-:Y:S01]  /*139d0*/  FMUL R235, R54.reuse, 8388608 ;  /* 0x4b00000036eb7820 */ /* 0x044fe20000400000 */
[----:B------:R-:W-:-:S04]  /*139e0*/  FSETP.GEU.AND P2, PT, R54, 1.175494350822287508e-38, PT ;  /* 0x008000003600780b */ /* 0x000fc80003f4e000 */
[----:B------:R-:W-:-:S04]  /*139f0*/  FSEL R235, R235, R54, !P2 ;  /* 0x00000036ebeb7208 */ /* 0x000fc80005000000 */
[----:B------:R-:W-:-:S04]  /*13a00*/  IADD3 R11, R235, -0x3f3504f3, RZ ;  /* 0xc0cafb0deb0b7810 */ /* 0x000fc80007ffe0ff */
[----:B------:R-:W-:-:S04]  /*13a10*/  LOP3.LUT R11, R11, 0xff800000, RZ, 0xc0, !PT ;  /* 0xff8000000b0b7812 */ /* 0x000fc800078ec0ff */
[----:B------:R0:W1:Y:S01]  /*13a20*/  I2F R16, R11 ;  /* 0x0000000b00107306 */ /* 0x0000620000201400 */
[----:B------:R-:W-:Y:S01]  /*13a30*/  FSEL R17, RZ, -23, P2 ;  /* 0xc1b80000ff117808 */ /* 0x000fe20001000000 */
[----:B0-----:R-:W-:-:S04]  /*13a40*/  IMAD.IADD R11, R235, 0x1, -R11 ;  /* 0x00000001eb0b7824 */ /* 0x001fc800078e0a0b */
[----:B------:R-:W-:Y:S02]  /*13a50*/  FADD R11, R11, -1 ;  /* 0xbf8000000b0b7421 */ /* 0x000fe40000000000 */
[----:B-1----:R-:W-:Y:S02]  /*13a60*/  FFMA.FTZ R16, R16, 1.1920928955078125e-07, R17 ;  /* 0x3400000010107823 */ /* 0x002fe40000010011 */
[----:B------:R-:W-:-:S04]  /*13a70*/  FFMA.FTZ R17, R11, R223, -0.16845393180847167969 ;  /* 0xbe2c7f300b117423 */ /* 0x000fc800000100df */
[----:B------:R-:W-:-:S04]  /*13a80*/  FFMA.FTZ R17, R11, R17, 0.1716887056827545166 ;  /* 0x3e2fcf2a0b117423 */ /* 0x000fc80000010011 */
[----:B------:R-:W-:-:S04]  /*13a90*/  FFMA.FTZ R17, R11, R17, -0.17900948226451873779 ;  /* 0xbe374e430b117423 */ /* 0x000fc80000010011 */
[----:B------:R-:W-:-:S04]  /*13aa0*/  FFMA.FTZ R17, R11, R17, 0.20512372255325317383 ;  /* 0x3e520bf40b117423 */ /* 0x000fc80000010011 */
[----:B------:R-:W-:Y:S02]  /*13ab0*/  FFMA.FTZ R17, R11, R17, -0.24046532809734344482 ;  /* 0xbe763c8b0b117423 */ /* 0x000fe40000010011 */
[----:B------:R-:W-:Y:S01]  /*13ac0*/  FFMA.FTZ R0, R43, R0, -0.24046532809734344482 ;  /* 0xbe763c8b2b007423 */ /* 0x000fe20000010000 */
[----:B------:R-:W0:Y:S01]  /*13ad0*/  S2R R223, SR_TID.X ;  /* 0x0000000000df7919 */ /* 0x000e220000002100 */
[----:B------:R-:W-:Y:S02]  /*13ae0*/  FFMA.FTZ R17, R11, R17, 0.28857114911079406738 ;  /* 0x3e93bf990b117423 */ /* 0x000fe40000010011 */
[----:B------:R-:W-:Y:S01]  /*13af0*/  FFMA.FTZ R0, R43, R0, 0.28857114911079406738 ;  /* 0x3e93bf992b007423 */ /* 0x000fe20000010000 */
[----:B------:R-:W1:Y:S01]  /*13b00*/  S2R R63, SR_TID.X ;  /* 0x00000000003f7919 */ /* 0x000e620000002100 */
[----:B------:R-:W-:Y:S02]  /*13b10*/  FFMA.FTZ R17, R11, R17, -0.36067417263984680176 ;  /* 0xbeb8aa490b117423 */ /* 0x000fe40000010011 */
[----:B------:R-:W-:-:S02]  /*13b20*/  FFMA.FTZ R0, R43, R0, -0.36067417263984680176 ;  /* 0xbeb8aa492b007423 */ /* 0x000fc40000010000 */
[----:B------:R-:W-:Y:S02]  /*13b30*/  FFMA.FTZ R17, R11, R17, 0.48089820146560668945 ;  /* 0x3ef6384a0b117423 */ /* 0x000fe40000010011 */
[----:B------:R-:W-:Y:S02]  /*13b40*/  FFMA.FTZ R0, R43, R0, 0.48089820146560668945 ;  /* 0x3ef6384a2b007423 */ /* 0x000fe40000010000 */
[----:B------:R-:W-:Y:S02]  /*13b50*/  FFMA.FTZ R17, R11, R17, -0.72134751081466674805 ;  /* 0xbf38aa3b0b117423 */ /* 0x000fe40000010011 */
[----:B------:R-:W-:Y:S02]  /*13b60*/  FFMA.FTZ R0, R43, R0, -0.72134751081466674805 ;  /* 0xbf38aa3b2b007423 */ /* 0x000fe40000010000 */
[----:B------:R-:W-:Y:S02]  /*13b70*/  FMUL R17, R11, R17 ;  /* 0x000000110b117220 */ /* 0x000fe40000400000 */
[----:B------:R-:W-:-:S02]  /*13b80*/  FMUL R0, R43, R0 ;  /* 0x000000002b007220 */ /* 0x000fc40000400000 */
[----:B------:R-:W-:Y:S02]  /*13b90*/  FMUL R17, R11, R17 ;  /* 0x000000110b117220 */ /* 0x000fe40000400000 */
[----:B------:R-:W-:Y:S02]  /*13ba0*/  FMUL R0, R43, R0 ;  /* 0x000000002b007220 */ /* 0x000fe40000400000 */
[----:B------:R-:W-:Y:S01]  /*13bb0*/  FFMA.FTZ R17, R11, 1.4426950216293334961, R17 ;  /* 0x3fb8aa3b0b117823 */ /* 0x000fe20000010011 */
[----:B0-----:R-:W-:Y:S01]  /*13bc0*/  SHF.L.U32 R11, R223, 0x5, RZ ;  /* 0x00000005df0b7819 */ /* 0x001fe200000006ff */
[----:B------:R-:W-:Y:S01]  /*13bd0*/  FFMA.FTZ R43, R43, 1.4426950216293334961, R0 ;  /* 0x3fb8aa3b2b2b7823 */ /* 0x000fe20000010000 */
[C---:B-1----:R-:W-:Y:S01]  /*13be0*/  SHF.L.U32 R58, R63.reuse, 0x2, RZ ;  /* 0x000000023f3a7819 */ /* 0x042fe200000006ff */
[----:B------:R-:W-:Y:S01]  /*13bf0*/  IMAD.SHL.U32 R0, R63, 0x40, RZ ;  /* 0x000000403f007824 */ /* 0x000fe200078e00ff */
[----:B------:R-:W-:Y:S02]  /*13c00*/  LOP3.LUT R11, R11, 0x60, RZ, 0xc0, !PT ;  /* 0x000000600b0b7812 */ /* 0x000fe400078ec0ff */
[----:B------:R-:W-:-:S02]  /*13c10*/  LOP3.LUT R55, R63, 0x18, RZ, 0xc0, !PT ;  /* 0x000000183f377812 */ /* 0x000fc400078ec0ff */
[----:B------:R-:W-:Y:S02]  /*13c20*/  LOP3.LUT R0, R0, 0x1800, RZ, 0xc0, !PT ;  /* 0x0000180000007812 */ /* 0x000fe400078ec0ff */
[----:B------:R-:W-:Y:S02]  /*13c30*/  LOP3.LUT R11, R11, 0x70, R58, 0x78, !PT ;  /* 0x000000700b0b7812 */ /* 0x000fe400078e783a */
[----:B------:R-:W0:Y:S01]  /*13c40*/  S2R R58, SR_CTAID.X ;  /* 0x00000000003a7919 */ /* 0x000e220000002500 */
[----:B------:R-:W-:-:S03]  /*13c50*/  IMAD R0, R55, 0x400, R0 ;  /* 0x0000040037007824 */ /* 0x000fc600078e0200 */
[----:B------:R-:W1:Y:S01]  /*13c60*/  S2R R55, SR_CTAID.Y ;  /* 0x0000000000377919 */ /* 0x000e620000002600 */
[----:B------:R-:W-:Y:S01]  /*13c70*/  LOP3.LUT R59, R223, 0x3f, RZ, 0xc0, !PT ;  /* 0x0000003fdf3b7812 */ /* 0x000fe200078ec0ff */
[----:B------:R-:W-:Y:S01]  /*13c80*/  IMAD.IADD R11, R11, 0x1, R0 ;  /* 0x000000010b0b7824 */ /* 0x000fe200078e0200 */
[C---:B------:R-:W-:Y:S02]  /*13c90*/  FSETP.GT.AND P2, PT, |R54|.reuse, 8.50705917302346158658e+37, PT ;  /* 0x7e8000003600780b */ /* 0x040fe40003f44200 */
[----:B------:R-:W-:Y:S02]  /*13ca0*/  FSETP.GEU.AND P3, PT, |R54|, 1.175494350822287508e-38, PT ;  /* 0x008000003600780b */ /* 0x000fe40003f6e200 */
[----:B------:R-:W-:Y:S02]  /*13cb0*/  FSETP.NEU.AND P4, PT, R2, RZ, PT ;  /* 0x000000ff0200720b */ /* 0x000fe40003f8d000 */
[----:B0-----:R-:W-:Y:S01]  /*13cc0*/  LEA R58, R58, R59, 0x6 ;  /* 0x0000003b3a3a7211 */ /* 0x001fe200078e30ff */
[----:B-1----:R-:W-:-:S04]  /*13cd0*/  IMAD R55, R55, c[0x0][0x1c0], RZ ;  /* 0x0000700037377a24 */ /* 0x002fc800078e02ff */
[----:B------:R-:W-:Y:S01]  /*13ce0*/  IMAD R0, R58, c[0x0][0x1c4], RZ ;  /* 0x000071003a007a24 */ /* 0x000fe200078e02ff */
[----:B------:R-:W-:-:S03]  /*13cf0*/  SHF.L.U32 R59, R55, 0x1, RZ ;  /* 0x00000001373b7819 */ /* 0x000fc600000006ff */
[----:B------:R-:W-:Y:S02]  /*13d00*/  IMAD.SHL.U32 R2, R0, 0x2, RZ ;  /* 0x0000000200027824 */ /* 0x000fe400078e00ff */
[----:B------:R-:W-:-:S04]  /*13d10*/  IMAD.HI R58, R55, 0x2, RZ ;  /* 0x00000002373a7827 */ /* 0x000fc800078e02ff */
[----:B------:R-:W-:Y:S01]  /*13d20*/  IMAD.HI R55, R0, 0x2, RZ ;  /* 0x0000000200377827 */ /* 0x000fe200078e02ff */
[----:B------:R-:W-:-:S03]  /*13d30*/  IADD3 R0, P5, P6, R2, c[0x0][0x178], R59 ;  /* 0x00005e0002007a10 */ /* 0x000fc60007ebe03b */
[----:B------:R-:W-:Y:S01]  /*13d40*/  @P2 FMUL R54, R54, 0.25 ;  /* 0x3e80000036362820 */ /* 0x000fe20000400000 */
[----:B------:R-:W-:Y:S02]  /*13d50*/  IADD3.X R2, R55, c[0x0][0x17c], R58, P5, P6 ;  /* 0x00005f0037027a10 */ /* 0x000fe40002fec43a */
[----:B------:R-:W-:Y:S01]  /*13d60*/  ISETP.NE.AND P6, PT, R3, RZ, PT ;  /* 0x000000ff0300720c */ /* 0x000fe20003fc5270 */
[----:B------:R-:W-:Y:S01]  /*13d70*/  @!P3 FMUL R54, R54, 16777216 ;  /* 0x4b8000003636b820 */ /* 0x000fe20000400000 */
[----:B------:R-:W-:Y:S02]  /*13d80*/  FSEL R3, R34, -INF , P1 ;  /* 0xff80000022037808 */ /* 0x000fe40000800000 */
[----:B------:R-:W-:Y:S01]  /*13d90*/  MOV R59, R57 ;  /* 0x00000039003b7202 */ /* 0x000fe20000000f00 */
[----:B------:R-:W-:Y:S02]  /*13da0*/  IMAD.MOV.U32 R57, RZ, RZ, R41 ;  /* 0x000000ffff397224 */ /* 0x000fe400078e0029 */
[----:B------:R0:W-:Y:S01]  /*13db0*/  STL [R1+0x54], R3 ;  /* 0x0000540301007387 */ /* 0x0001e20000100800 */
[----:B------:R-:W1:Y:S01]  /*13dc0*/  MUFU.RCP R54, R54 ;  /* 0x0000003600367308 */ /* 0x000e620000001000 */
[----:B------:R-:W-:Y:S01]  /*13dd0*/  MOV R62, R69 ;  /* 0x00000045003e7202 */ /* 0x000fe20000000f00 */
[----:B------:R-:W-:Y:S01]  /*13de0*/  IMAD.MOV.U32 R55, RZ, RZ, R56 ;  /* 0x000000ffff377224 */ /* 0x000fe200078e0038 */
[----:B------:R-:W-:Y:S01]  /*13df0*/  MOV R41, R44 ;  /* 0x0000002c00297202 */ /* 0x000fe20000000f00 */
[----:B------:R-:W-:-:S02]  /*13e00*/  IMAD.MOV.U32 R19, RZ, RZ, R72 ;  /* 0x000000ffff137224 */ /* 0x000fc400078e0048 */
[----:B------:R-:W-:Y:S02]  /*13e10*/  IMAD.MOV.U32 R56, RZ, RZ, R45 ;  /* 0x000000ffff387224 */ /* 0x000fe400078e002d */
[----:B0-----:R-:W-:Y:S01]  /*13e20*/  IMAD.MOV.U32 R3, RZ, RZ, R60 ;  /* 0x000000ffff037224 */ /* 0x001fe200078e003c */
[----:B------:R-:W-:Y:S01]  /*13e30*/  MOV R60, R61 ;  /* 0x0000003d003c7202 */ /* 0x000fe20000000f00 */
        /* <DEDUP_REMOVED lines=31> */
[----:B------:R-:W-:Y:S01]  /*14030*/  @P2 FMUL R68, R68, 0.25 ;  /* 0x3e80000044442820 */ /* 0x000fe20000400000 */
[----:B------:R-:W-:Y:S01]  /*14040*/  ISETP.GE.U32.AND P2, PT, R235, 0x7f800000, PT ;  /* 0x7f800000eb00780c */ /* 0x000fe20003f46070 */
[----:B------:R-:W-:Y:S02]  /*14050*/  @!P3 FMUL R57, R57, 16777216 ;  /* 0x4b8000003939b820 */ /* 0x000fe40000400000 */
[----:B------:R-:W-:-:S02]  /*14060*/  @!P3 FMUL R49, R49, 16777216 ;  /* 0x4b8000003131b820 */ /* 0x000fc40000400000 */
[----:B------:R-:W-:Y:S02]  /*14070*/  @!P3 FMUL R52, R52, 16777216 ;  /* 0x4b8000003434b820 */ /* 0x000fe40000400000 */
[C---:B-1----:R-:W-:Y:S02]  /*14080*/  FMUL R45, R54.reuse, R57 ;  /* 0x00000039362d7220 */ /* 0x042fe40000400000 */
[C---:B------:R-:W-:Y:S02]  /*14090*/  FMUL R57, R54.reuse, R49 ;  /* 0x0000003136397220 */ /* 0x040fe40000400000 */
[----:B------:R-:W-:Y:S02]  /*140a0*/  FMUL R49, R54, R52 ;  /* 0x0000003436317220 */ /* 0x000fe40000400000 */
[----:B------:R-:W-:Y:S01]  /*140b0*/  @P2 MOV R52, 0x7f800000 ;  /* 0x7f80000000342802 */ /* 0x000fe20000000f00 */
[----:B------:R-:W-:-:S04]  /*140c0*/  FADD R67, R16, R17 ;  /* 0x0000001110437221 */ /* 0x000fc80000000000 */
[----:B------:R-:W-:Y:S01]  /*140d0*/  @P2 FFMA.FTZ R67, R235, R52, +INF ;  /* 0x7f800000eb432423 */ /* 0x000fe20000010034 */
[----:B------:R-:W-:Y:S01]  /*140e0*/  ISETP.GE.U32.AND P2, PT, R252, 0x7f800000, PT ;  /* 0x7f800000fc00780c */ /* 0x000fe20003f46070 */
[----:B------:R-:W-:Y:S02]  /*140f0*/  @!P3 FMUL R80, R80, 16777216 ;  /* 0x4b8000005050b820 */ /* 0x000fe40000400000 */
[----:B------:R-:W-:Y:S02]  /*14100*/  @!P3 FMUL R84, R84, 16777216 ;  /* 0x4b8000005454b820 */ /* 0x000fe40000400000 */
[C---:B------:R-:W-:Y:S02]  /*14110*/  FMUL R18, R54.reuse, R80 ;  /* 0x0000005036127220 */ /* 0x040fe40000400000 */
[----:B------:R-:W-:Y:S02]  /*14120*/  FMUL R84, R54, R84 ;  /* 0x0000005436547220 */ /* 0x000fe40000400000 */
[----:B------:R-:W-:Y:S01]  /*14130*/  @!P3 FMUL R3, R3, 16777216 ;  /* 0x4b8000000303b820 */ /* 0x000fe20000400000 */
[----:B------:R-:W-:-:S02]  /*14140*/  F2FP.BF16.PACK_AB R34, R51, R87 ;  /* 0x000000573322723e */ /* 0x000fc400000010ff */
[----:B------:R-:W-:Y:S01]  /*14150*/  F2FP.BF16.PACK_AB R18, R18, R84 ;  /* 0x000000541212723e */ /* 0x000fe200000010ff */
[----:B------:R-:W-:Y:S01]  /*14160*/  FMUL R51, R54, R3 ;  /* 0x0000000336337220 */ /* 0x000fe20000400000 */
[----:B------:R-:W-:Y:S01]  /*14170*/  SHF.L.U32 R84, R63, 0xc, RZ ;  /* 0x0000000c3f547819 */ /* 0x000fe200000006ff */
[----:B------:R-:W-:Y:S01]  /*14180*/  @P2 IMAD.MOV.U32 R3, RZ, RZ, 0x7f800000 ;  /* 0x7f800000ff032424 */ /* 0x000fe200078e00ff */
[----:B------:R-:W-:Y:S01]  /*14190*/  LOP3.LUT R223, R223, 0x7f, RZ, 0xc0, !PT ;  /* 0x0000007fdfdf7812 */ /* 0x000fe200078ec0ff */
[----:B------:R-:W-:Y:S01]  /*141a0*/  FADD R66, R42, R43 ;  /* 0x0000002b2a427221 */ /* 0x000fe20000000000 */
[----:B------:R-:W-:Y:S01]  /*141b0*/  LOP3.LUT R84, R84, 0x6000, RZ, 0xc0, !PT ;  /* 0x0000600054547812 */ /* 0x000fe200078ec0ff */
[----:B------:R-:W-:Y:S01]  /*141c0*/  @P2 FFMA.FTZ R66, R252, R3, +INF ;  /* 0x7f800000fc422423 */ /* 0x000fe20000010003 */
[C---:B------:R-:W-:Y:S01]  /*141d0*/  ISETP.GE.U32.AND P1, PT, R223.reuse, 0x40, PT ;  /* 0x00000040df00780c */ /* 0x040fe20003f26070 */
[----:B------:R-:W-:Y:S02]  /*141e0*/  STL [R1+0x4c], R67 ;  /* 0x00004c4301007387 */ /* 0x000fe40000100800 */
[----:B------:R-:W-:Y:S01]  /*141f0*/  IMAD R84, R223, 0x10, R84 ;  /* 0x00000010df547824 */ /* 0x000fe200078e0254 */
[----:B------:R-:W-:Y:S01]  /*14200*/  MOV R223, R236 ;  /* 0x000000ec00df7202 */ /* 0x000fe20000000f00 */
[----:B------:R-:W-:Y:S01]  /*14210*/  STL [R1+0x44], R66 ;  /* 0x0000444201007387 */ /* 0x000fe20000100800 */
[----:B------:R-:W-:-:S03]  /*14220*/  IMAD.MOV.U32 R218, RZ, RZ, R237 ;  /* 0x000000ffffda7224 */ /* 0x000fc600078e00ed */
[----:B------:R-:W2:Y:S04]  /*14230*/  LDL.LU R236, [R1+0x28] ;  /* 0x0000280001ec7983 */ /* 0x000ea80000300800 */
[----:B------:R-:W2:Y:S01]  /*14240*/  LDL.LU R237, [R1+0x1c] ;  /* 0x00001c0001ed7983 */ /* 0x000ea20000300800 */
[----:B------:R-:W-:Y:S02]  /*14250*/  @!P3 FMUL R88, R88, 16777216 ;  /* 0x4b8000005858b820 */ /* 0x000fe40000400000 */
[----:B------:R-:W-:Y:S02]  /*14260*/  @!P3 FMUL R92, R92, 16777216 ;  /* 0x4b8000005c5cb820 */ /* 0x000fe40000400000 */
[----:B------:R-:W-:Y:S02]  /*14270*/  @!P3 FMUL R96, R96, 16777216 ;  /* 0x4b8000006060b820 */ /* 0x000fe40000400000 */
[----:B------:R-:W-:-:S02]  /*14280*/  @!P3 FMUL R100, R100, 16777216 ;  /* 0x4b8000006464b820 */ /* 0x000fc40000400000 */
[----:B------:R-:W-:Y:S02]  /*14290*/  @!P3 FMUL R19, R19, 16777216 ;  /* 0x4b8000001313b820 */ /* 0x000fe40000400000 */
[----:B------:R-:W-:Y:S02]  /*142a0*/  @!P3 FMUL R76, R76, 16777216 ;  /* 0x4b8000004c4cb820 */ /* 0x000fe40000400000 */
[C---:B------:R-:W-:Y:S02]  /*142b0*/  FMUL R17, R54.reuse, R88 ;  /* 0x0000005836117220 */ /* 0x040fe40000400000 */
[C---:B------:R-:W-:Y:S02]  /*142c0*/  FMUL R16, R54.reuse, R96 ;  /* 0x0000006036107220 */ /* 0x040fe40000400000 */
[C---:B------:R-:W-:Y:S02]  /*142d0*/  FMUL R100, R54.reuse, R100 ;  /* 0x0000006436647220 */ /* 0x040fe40000400000 */
[----:B------:R-:W-:-:S02]  /*142e0*/  FMUL R92, R54, R92 ;  /* 0x0000005c365c7220 */ /* 0x000fc40000400000 */
[C---:B------:R-:W-:Y:S02]  /*142f0*/  FMUL R19, R54.reuse, R19 ;  /* 0x0000001336137220 */ /* 0x040fe40000400000 */
[----:B------:R-:W-:Y:S01]  /*14300*/  FMUL R76, R54, R76 ;  /* 0x0000004c364c7220 */ /* 0x000fe20000400000 */
[----:B------:R-:W-:Y:S02]  /*14310*/  F2FP.BF16.PACK_AB R16, R16, R100 ;  /* 0x000000641010723e */ /* 0x000fe400000010ff */
[----:B------:R-:W-:Y:S02]  /*14320*/  F2FP.BF16.PACK_AB R17, R17, R92 ;  /* 0x0000005c1111723e */ /* 0x000fe400000010ff */
[----:B------:R-:W-:Y:S01]  /*14330*/  F2FP.BF16.PACK_AB R19, R19, R76 ;  /* 0x0000004c1313723e */ /* 0x000fe200000010ff */
[----:B------:R-:W-:Y:S02]  /*14340*/  @!P3 FMUL R97, R97, 16777216 ;  /* 0x4b8000006161b820 */ /* 0x000fe40000400000 */
[----:B------:R-:W-:-:S02]  /*14350*/  @!P3 FMUL R101, R101, 16777216 ;  /* 0x4b8000006565b820 */ /* 0x000fc40000400000 */
[----:B------:R-:W-:Y:S02]  /*14360*/  @!P3 FMUL R73, R73, 16777216 ;  /* 0x4b8000004949b820 */ /* 0x000fe40000400000 */
[----:B------:R-:W-:Y:S02]  /*14370*/  @!P3 FMUL R77, R77, 16777216 ;  /* 0x4b8000004d4db820 */ /* 0x000fe40000400000 */
[----:B------:R-:W-:Y:S02]  /*14380*/  @!P3 FMUL R81, R81, 16777216 ;  /* 0x4b8000005151b820 */ /* 0x000fe40000400000 */
[----:B------:R-:W-:Y:S02]  /*14390*/  @!P3 FMUL R85, R85, 16777216 ;  /* 0x4b8000005555b820 */ /* 0x000fe40000400000 */
[----:B------:R-:W-:Y:S02]  /*143a0*/  @!P3 FMUL R89, R89, 16777216 ;  /* 0x4b8000005959b820 */ /* 0x000fe40000400000 */
[----:B------:R-:W-:Y:S01]  /*143b0*/  @!P3 FMUL R93, R93, 16777216 ;  /* 0x4b8000005d5db820 */ /* 0x000fe20000400000 */
[----:B------:R0:W-:Y:S01]  /*143c0*/  STS.128 [R11], R16 ;  /* 0x000000100b007388 */ /* 0x0001e20000000c00 */
[----:B------:R-:W-:-:S02]  /*143d0*/  FMUL R101, R54, R101 ;  /* 0x0000006536657220 */ /* 0x000fc40000400000 */
[C---:B------:R-:W-:Y:S02]  /*143e0*/  FMUL R93, R54.reuse, R93 ;  /* 0x0000005d365d7220 */ /* 0x040fe40000400000 */
[C---:B------:R-:W-:Y:S02]  /*143f0*/  FMUL R85, R54.reuse, R85 ;  /* 0x0000005536557220 */ /* 0x040fe40000400000 */
[C---:B------:R-:W-:Y:S02]  /*14400*/  FMUL R77, R54.reuse, R77 ;  /* 0x0000004d364d7220 */ /* 0x040fe40000400000 */
[C---:B0-----:R-:W-:Y:S02]  /*14410*/  FMUL R16, R54.reuse, R97 ;  /* 0x0000006136107220 */ /* 0x041fe40000400000 */
[C---:B------:R-:W-:Y:S02]  /*14420*/  FMUL R19, R54.reuse, R73 ;  /* 0x0000004936137220 */ /* 0x040fe40000400000 */
[----:B------:R-:W-:-:S02]  /*14430*/  FMUL R18, R54, R81 ;  /* 0x0000005136127220 */ /* 0x000fc40000400000 */
[----:B------:R-:W-:Y:S01]  /*14440*/  FMUL R17, R54, R89 ;  /* 0x0000005936117220 */ /* 0x000fe20000400000 */
[----:B------:R-:W-:Y:S02]  /*14450*/  F2FP.BF16.PACK_AB R16, R16, R101 ;  /* 0x000000651010723e */ /* 0x000fe400000010ff */
[----:B------:R-:W-:Y:S02]  /*14460*/  F2FP.BF16.PACK_AB R18, R18, R85 ;  /* 0x000000551212723e */ /* 0x000fe400000010ff */
[----:B------:R-:W-:Y:S02]  /*14470*/  F2FP.BF16.PACK_AB R17, R17, R93 ;  /* 0x0000005d1111723e */ /* 0x000fe400000010ff */
[----:B------:R-:W-:Y:S01]  /*14480*/  F2FP.BF16.PACK_AB R19, R19, R77 ;  /* 0x0000004d1313723e */ /* 0x000fe200000010ff */
[----:B------:R-:W-:-:S04]  /*14490*/  @!P3 FMUL R40, R40, 16777216 ;  /* 0x4b8000002828b820 */ /* 0x000fc80000400000 */
[----:B------:R0:W-:Y:S01]  /*144a0*/  STS.128 [R11+0x400], R16 ;  /* 0x000400100b007388 */ /* 0x0001e20000000c00 */
[----:B------:R-:W-:Y:S01]  /*144b0*/  @!P3 FMUL R41, R41, 16777216 ;  /* 0x4b8000002929b820 */ /* 0x000fe20000400000 */
[----:B------:R-:W-:Y:S02]  /*144c0*/  F2FP.BF16.PACK_AB R32, R32, R103 ;  /* 0x000000672020723e */ /* 0x000fe400000010ff */
[----:B------:R-:W-:Y:S02]  /*144d0*/  F2FP.BF16.PACK_AB R33, R33, R95 ;  /* 0x0000005f2121723e */ /* 0x000fe400000010ff */
[----:B------:R-:W-:Y:S02]  /*144e0*/  F2FP.BF16.PACK_AB R35, R35, R46 ;  /* 0x0000002e2323723e */ /* 0x000fe400000010ff */
[----:B------:R-:W-:Y:S01]  /*144f0*/  SHF.R.U32.HI R63, RZ, 0x6, R63 ;  /* 0x00000006ff3f7819 */ /* 0x000fe2000001163f */
[----:B------:R-:W-:Y:S01]  /*14500*/  FMUL R44, R54, R40 ;  /* 0x00000028362c7220 */ /* 0x000fe20000400000 */
[----:B0-----:R-:W-:-:S02]  /*14510*/  F2FP.BF16.PACK_AB R16, R98, R102 ;  /* 0x000000666210723e */ /* 0x001fc400000010ff */
[----:B------:R-:W-:Y:S02]  /*14520*/  F2FP.BF16.PACK_AB R17, R90, R94 ;  /* 0x0000005e5a11723e */ /* 0x000fe400000010ff */
[----:B------:R-:W-:Y:S02]  /*14530*/  F2FP.BF16.PACK_AB R18, R82, R86 ;  /* 0x000000565212723e */ /* 0x000fe400000010ff */
[----:B------:R-:W-:Y:S01]  /*14540*/  F2FP.BF16.PACK_AB R19, R47, R50 ;  /* 0x000000322f13723e */ /* 0x000fe200000010ff */
[----:B------:R-:W-:Y:S01]  /*14550*/  FMUL R47, R54, R41 ;  /* 0x00000029362f7220 */ /* 0x000fe20000400000 */
[----:B------:R-:W-:-:S03]  /*14560*/  F2FP.BF16.PACK_AB R40, R196, R197 ;  /* 0x000000c5c428723e */ /* 0x000fc600000010ff */
[----:B------:R0:W-:Y:S01]  /*14570*/  STS.128 [R11+0x80], R16 ;  /* 0x000080100b007388 */ /* 0x0001e20000000c00 */
[----:B------:R-:W-:Y:S02]  /*14580*/  F2FP.BF16.PACK_AB R41, R192, R193 ;  /* 0x000000c1c029723e */ /* 0x000fe400000010ff */
[----:B------:R-:W-:Y:S02]  /*14590*/  F2FP.BF16.PACK_AB R42, R181, R182 ;  /* 0x000000b6b52a723e */ /* 0x000fe400000010ff */
[----:B------:R-:W-:Y:S01]  /*145a0*/  F2FP.BF16.PACK_AB R43, R178, R179 ;  /* 0x000000b3b22b723e */ /* 0x000fe200000010ff */
[----:B------:R1:W-:Y:S01]  /*145b0*/  STS.128 [R11+0x480], R32 ;  /* 0x000480200b007388 */ /* 0x0003e20000000c00 */
[----:B------:R-:W-:Y:S02]  /*145c0*/  SGXT.U32 R63, R63, 0x1 ;  /* 0x000000013f3f781a */ /* 0x000fe40000000000 */
[----:B------:R-:W-:Y:S01]  /*145d0*/  F2FP.BF16.PACK_AB R38, R38, R183 ;  /* 0x000000b72626723e */ /* 0x000fe200000010ff */
[----:B------:R3:W-:Y:S01]  /*145e0*/  STS.128 [R11+0x580], R40 ;  /* 0x000580280b007388 */ /* 0x0007e20000000c00 */
[----:B------:R-:W-:-:S02]  /*145f0*/  F2FP.BF16.PACK_AB R39, R39, R180 ;  /* 0x000000b42727723e */ /* 0x000fc400000010ff */
[----:B0-----:R-:W-:Y:S02]  /*14600*/  F2FP.BF16.PACK_AB R16, R210, R211 ;  /* 0x000000d3d210723e */ /* 0x001fe400000010ff */
[----:B------:R-:W-:Y:S02]  /*14610*/  F2FP.BF16.PACK_AB R17, R207, R208 ;  /* 0x000000d0cf11723e */ /* 0x000fe400000010ff */
[----:B------:R-:W-:Y:S02]  /*14620*/  F2FP.BF16.PACK_AB R18, R204, R205 ;  /* 0x000000cdcc12723e */ /* 0x000fe400000010ff */
[----:B------:R-:W-:Y:S02]  /*14630*/  F2FP.BF16.PACK_AB R19, R200, R201 ;  /* 0x000000c9c813723e */ /* 0x000fe400000010ff */
[----:B-1----:R-:W-:Y:S02]  /*14640*/  F2FP.BF16.PACK_AB R32, R36, R209 ;  /* 0x000000d12420723e */ /* 0x002fe400000010ff */
[----:B------:R-:W-:Y:S01]  /*14650*/  F2FP.BF16.PACK_AB R33, R37, R206 ;  /* 0x000000ce2521723e */ /* 0x000fe200000010ff */
[----:B------:R0:W-:Y:S01]  /*14660*/  STS.128 [R11+0x100], R16 ;  /* 0x000100100b007388 */ /* 0x0001e20000000c00 */
[----:B------:R-:W-:-:S02]  /*14670*/  F2FP.BF16.PACK_AB R36, R198, R199 ;  /* 0x000000c7c624723e */ /* 0x000fc400000010ff */
[----:B------:R-:W-:Y:S01]  /*14680*/  F2FP.BF16.PACK_AB R37, R194, R195 ;  /* 0x000000c3c225723e */ /* 0x000fe200000010ff */
[----:B---3--:R-:W-:Y:S01]  /*14690*/  IMAD R41, R63, c[0x0][0x1c8], RZ ;  /* 0x000072003f297a24 */ /* 0x008fe200078e02ff */
[----:B------:R-:W-:-:S03]  /*146a0*/  MOV R3, c[0x0][0x1c8] ;  /* 0x0000720000037a02 */ /* 0x000fc60000000f00 */
[----:B------:R1:W-:Y:S01]  /*146b0*/  STS.128 [R11+0x180], R36 ;  /* 0x000180240b007388 */ /* 0x0003e20000000c00 */
[----:B0-----:R-:W-:Y:S02]  /*146c0*/  F2FP.BF16.PACK_AB R16, R154, R155 ;  /* 0x0000009b9a10723e */ /* 0x001fe400000010ff */
[----:B------:R-:W-:Y:S02]  /*146d0*/  F2FP.BF16.PACK_AB R17, R151, R152 ;  /* 0x000000989711723e */ /* 0x000fe400000010ff */
[----:B------:R-:W-:Y:S02]  /*146e0*/  F2FP.BF16.PACK_AB R18, R148, R149 ;  /* 0x000000959412723e */ /* 0x000fe400000010ff */
[----:B------:R-:W-:Y:S02]  /*146f0*/  F2FP.BF16.PACK_AB R19, R112, R113 ;  /* 0x000000717013723e */ /* 0x000fe400000010ff */
[----:B-1----:R-:W-:Y:S02]  /*14700*/  F2FP.BF16.PACK_AB R39, R124, R126 ;  /* 0x0000007e7c27723e */ /* 0x002fe400000010ff */
[----:B------:R-:W-:Y:S01]  /*14710*/  LEA R124, P2, R41, R0, 0x1 ;  /* 0x00000000297c7211 */ /* 0x000fe200078408ff */
[----:B------:R0:W-:Y:S01]  /*14720*/  STS.128 [R11+0x200], R16 ;  /* 0x000200100b007388 */ /* 0x0001e20000000c00 */
[----:B------:R-:W-:-:S02]  /*14730*/  F2FP.BF16.PACK_AB R111, R111, R125 ;  /* 0x0000007d6f6f723e */ /* 0x000fc400000010ff */
[----:B------:R-:W-:Y:S02]  /*14740*/  LEA.HI.X.SX32 R125, R41, R2, 0x1, P2 ;  /* 0x00000002297d7211 */ /* 0x000fe400010f0eff */
[----:B------:R-:W-:Y:S02]  /*14750*/  F2FP.BF16.PACK_AB R34, R202, R203 ;  /* 0x000000cbca22723e */ /* 0x000fe400000010ff */
[----:B------:R-:W-:Y:S01]  /*14760*/  F2FP.BF16.PACK_AB R35, R160, R161 ;  /* 0x000000a1a023723e */ /* 0x000fe200000010ff */
[----:B0-----:R-:W-:Y:S01]  /*14770*/  IMAD R17, R3, 0x2, R41 ;  /* 0x0000000203117824 */ /* 0x001fe200078e0229 */
[----:B------:R-:W-:-:S04]  /*14780*/  F2FP.BF16.PACK_AB R110, R110, R127 ;  /* 0x0000007f6e6e723e */ /* 0x000fc800000010ff */
[----:B------:R-:W-:Y:S02]  /*14790*/  LEA R126, P2, R17, R0, 0x1 ;  /* 0x00000000117e7211 */ /* 0x000fe400078408ff */
[----:B------:R-:W-:Y:S02]  /*147a0*/  LEA R19, R3, R17, 0x1 ;  /* 0x0000001103137211 */ /* 0x000fe400078e08ff */
[----:B------:R-:W-:Y:S02]  /*147b0*/  LEA.HI.X.SX32 R127, R17, R2, 0x1, P2 ;  /* 0x00000002117f7211 */ /* 0x000fe400010f0eff */
[----:B------:R-:W-:Y:S01]  /*147c0*/  LEA R182, P2, R19, R0, 0x1 ;  /* 0x0000000013b67211 */ /* 0x000fe200078408ff */
[----:B------:R-:W-:Y:S01]  /*147d0*/  IMAD R17, R3, 0x2, R19 ;  /* 0x0000000203117824 */ /* 0x000fe200078e0213 */
[----:B------:R0:W-:Y:S02]  /*147e0*/  STS.128 [R11+0x500], R32 ;  /* 0x000500200b007388 */ /* 0x0001e40000000c00 */
[----:B------:R-:W-:-:S02]  /*147f0*/  LEA.HI.X.SX32 R183, R19, R2, 0x1, P2 ;  /* 0x0000000213b77211 */ /* 0x000fc400010f0eff */
[----:B------:R-:W-:Y:S02]  /*14800*/  LEA R180, P2, R17, R0, 0x1 ;  /* 0x0000000011b47211 */ /* 0x000fe400078408ff */
[----:B------:R-:W-:Y:S02]  /*14810*/  LEA R19, R3, R17, 0x1 ;  /* 0x0000001103137211 */ /* 0x000fe400078e08ff */
[----:B------:R-:W-:Y:S02]  /*14820*/  LEA.HI.X.SX32 R181, R17, R2, 0x1, P2 ;  /* 0x0000000211b57211 */ /* 0x000fe400010f0eff */
[----:B------:R-:W-:Y:S02]  /*14830*/  LEA R178, P2, R19, R0, 0x1 ;  /* 0x0000000013b27211 */ /* 0x000fe400078408ff */
[----:B0-----:R-:W-:Y:S02]  /*14840*/  F2FP.BF16.PACK_AB R32, R108, R153 ;  /* 0x000000996c20723e */ /* 0x001fe400000010ff */
[----:B------:R-:W-:-:S02]  /*14850*/  F2FP.BF16.PACK_AB R33, R109, R150 ;  /* 0x000000966d21723e */ /* 0x000fc400000010ff */
[----:B------:R-:W-:Y:S02]  /*14860*/  F2FP.BF16.PACK_AB R34, R146, R147 ;  /* 0x000000939222723e */ /* 0x000fe400000010ff */
[----:B------:R-:W-:-:S05]  /*14870*/  F2FP.BF16.PACK_AB R35, R104, R105 ;  /* 0x000000696823723e */ /* 0x000fca00000010ff */
[----:B------:R0:W-:Y:S01]  /*14880*/  STS.128 [R11+0x600], R32 ;  /* 0x000600200b007388 */ /* 0x0001e20000000c00 */
[----:B------:R-:W-:Y:S02]  /*14890*/  LEA.HI.X.SX32 R179, R19, R2, 0x1, P2 ;  /* 0x0000000213b37211 */ /* 0x000fe400010f0eff */
[----:B------:R-:W-:Y:S02]  /*148a0*/  F2FP.BF16.PACK_AB R36, R114, R132 ;  /* 0x000000847224723e */ /* 0x000fe400000010ff */
[----:B------:R-:W-:Y:S02]  /*148b0*/  F2FP.BF16.PACK_AB R37, R115, R130 ;  /* 0x000000827325723e */ /* 0x000fe400000010ff */
[----:B------:R-:W-:Y:S01]  /*148c0*/  F2FP.BF16.PACK_AB R38, R123, R128 ;  /* 0x000000807b26723e */ /* 0x000fe200000010ff */
[----:B0-----:R-:W-:Y:S01]  /*148d0*/  IMAD R35, R3, 0x2, R19 ;  /* 0x0000000203237824 */ /* 0x001fe200078e0213 */
[----:B------:R-:W-:-:S04]  /*148e0*/  F2FP.BF16.PACK_AB R33, R176, R175 ;  /* 0x000000afb021723e */ /* 0x000fc800000010ff */
[----:B------:R-:W-:Y:S02]  /*148f0*/  LEA R176, P2, R35, R0, 0x1 ;  /* 0x0000000023b07211 */ /* 0x000fe400078408ff */
[----:B------:R-:W-:Y:S02]  /*14900*/  LEA R19, R3, R35, 0x1 ;  /* 0x0000002303137211 */ /* 0x000fe400078e08ff */
[----:B------:R-:W-:Y:S02]  /*14910*/  F2FP.BF16.PACK_AB R17, R191, R177 ;  /* 0x000000b1bf11723e */ /* 0x000fe400000010ff */
[----:B------:R-:W-:Y:S02]  /*14920*/  LEA.HI.X.SX32 R177, R35, R2, 0x1, P2 ;  /* 0x0000000223b17211 */ /* 0x000fe400010f0eff */
[----:B------:R-:W-:Y:S01]  /*14930*/  LEA R86, P2, R19, R0, 0x1 ;  /* 0x0000000013567211 */ /* 0x000fe200078408ff */
[----:B------:R0:W-:Y:S01]  /*14940*/  STS.128 [R11+0x280], R36 ;  /* 0x000280240b007388 */ /* 0x0001e20000000c00 */
[----:B------:R-:W-:-:S02]  /*14950*/  F2FP.BF16.PACK_AB R120, R120, R121 ;  /* 0x000000797878723e */ /* 0x000fc400000010ff */
[----:B------:R-:W-:Y:S02]  /*14960*/  ISETP.NE.AND P5, PT, R122, RZ, PT ;  /* 0x000000ff7a00720c */ /* 0x000fe40003fa5270 */
[----:B------:R-:W-:Y:S02]  /*14970*/  F2FP.BF16.PACK_AB R116, R116, R118 ;  /* 0x000000767474723e */ /* 0x000fe400000010ff */
[----:B------:R-:W-:Y:S02]  /*14980*/  F2FP.BF16.PACK_AB R121, R117, R119 ;  /* 0x000000777579723e */ /* 0x000fe400000010ff */
[----:B------:R-:W-:Y:S01]  /*14990*/  LEA.HI.X.SX32 R87, R19, R2, 0x1, P2 ;  /* 0x0000000213577211 */ /* 0x000fe200010f0eff */
[----:B------:R-:W-:Y:S01]  /*149a0*/  @!P3 FMUL R48, R48, 16777216 ;  /* 0x4b8000003030b820 */ /* 0x000fe20000400000 */
[----:B------:R-:W-:Y:S01]  /*149b0*/  F2FP.BF16.PACK_AB R108, R106, R131 ;  /* 0x000000836a6c723e */ /* 0x000fe200000010ff */
[----:B------:R-:W-:Y:S01]  /*149c0*/  @!P3 FMUL R53, R53, 16777216 ;  /* 0x4b8000003535b820 */ /* 0x000fe20000400000 */
[----:B------:R-:W-:-:S02]  /*149d0*/  F2FP.BF16.PACK_AB R109, R107, R129 ;  /* 0x000000816b6d723e */ /* 0x000fc400000010ff */
[----:B------:R-:W-:Y:S01]  /*149e0*/  F2FP.BF16.PACK_AB R117, R141, R140 ;  /* 0x0000008c8d75723e */ /* 0x000fe200000010ff */
[----:B0-----:R-:W-:Y:S01]  /*149f0*/  IMAD R37, R3, 0x2, R19 ;  /* 0x0000000203257824 */ /* 0x001fe200078e0213 */
[----:B------:R-:W-:Y:S02]  /*14a00*/  F2FP.BF16.PACK_AB R122, R143, R142 ;  /* 0x0000008e8f7a723e */ /* 0x000fe400000010ff */
[----:B------:R-:W-:Y:S02]  /*14a10*/  F2FP.BF16.PACK_AB R118, R145, R144 ;  /* 0x000000909176723e */ /* 0x000fe400000010ff */
[----:B------:R-:W-:Y:S02]  /*14a20*/  F2FP.BF16.PACK_AB R123, R165, R164 ;  /* 0x000000a4a57b723e */ /* 0x000fe400000010ff */
[----:B------:R-:W-:Y:S02]  /*14a30*/  F2FP.BF16.PACK_AB R119, R167, R166 ;  /* 0x000000a6a777723e */ /* 0x000fe400000010ff */
[----:B------:R-:W-:-:S02]  /*14a40*/  F2FP.BF16.PACK_AB R32, R171, R242 ;  /* 0x000000f2ab20723e */ /* 0x000fc400000010ff */
[----:B------:R-:W-:Y:S02]  /*14a50*/  F2FP.BF16.PACK_AB R16, R174, R243 ;  /* 0x000000f3ae10723e */ /* 0x000fe400000010ff */
[----:B------:R-:W-:Y:S02]  /*14a60*/  F2FP.BF16.PACK_AB R34, R250, R246 ;  /* 0x000000f6fa22723e */ /* 0x000fe400000010ff */
[----:B------:R-:W-:Y:S02]  /*14a70*/  F2FP.BF16.PACK_AB R18, R218, R251 ;  /* 0x000000fbda12723e */ /* 0x000fe400000010ff */
[----:B------:R-:W-:Y:S01]  /*14a80*/  F2FP.BF16.PACK_AB R35, R223, R222 ;  /* 0x000000dedf23723e */ /* 0x000fe200000010ff */
[----:B------:R-:W-:Y:S02]  /*14a90*/  @!P3 FMUL R56, R56, 16777216 ;  /* 0x4b8000003838b820 */ /* 0x000fe40000400000 */
[----:B------:R-:W-:Y:S02]  /*14aa0*/  @!P3 FMUL R59, R59, 16777216 ;  /* 0x4b8000003b3bb820 */ /* 0x000fe40000400000 */
[----:B------:R-:W-:-:S02]  /*14ab0*/  @!P3 FMUL R55, R55, 16777216 ;  /* 0x4b8000003737b820 */ /* 0x000fc40000400000 */
[----:B------:R-:W-:Y:S02]  /*14ac0*/  @!P3 FMUL R60, R60, 16777216 ;  /* 0x4b8000003c3cb820 */ /* 0x000fe40000400000 */
[----:B------:R-:W-:Y:S02]  /*14ad0*/  @!P3 FMUL R65, R65, 16777216 ;  /* 0x4b8000004141b820 */ /* 0x000fe40000400000 */
[----:B------:R-:W-:Y:S02]  /*14ae0*/  @!P3 FMUL R64, R64, 16777216 ;  /* 0x4b8000004040b820 */ /* 0x000fe40000400000 */
[----:B------:R-:W-:Y:S02]  /*14af0*/  @!P3 FMUL R62, R62, 16777216 ;  /* 0x4b8000003e3eb820 */ /* 0x000fe40000400000 */
[----:B------:R-:W-:Y:S01]  /*14b00*/  @!P3 FMUL R68, R68, 16777216 ;  /* 0x4b8000004444b820 */ /* 0x000fe20000400000 */
[----:B------:R-:W-:Y:S01]  /*14b10*/  STS.128 [R11+0x680], R108 ;  /* 0x0006806c0b007388 */ /* 0x000fe20000000c00 */
[----:B------:R-:W-:Y:S01]  /*14b20*/  FMUL R46, R54, R48 ;  /* 0x00000030362e7220 */ /* 0x000fe20000400000 */
[----:B--2---:R-:W-:Y:S01]  /*14b30*/  F2FP.BF16.PACK_AB R19, R236, R237 ;  /* 0x000000edec13723e */ /* 0x004fe200000010ff */
[C---:B------:R-:W-:Y:S01]  /*14b40*/  FMUL R58, R54.reuse, R53 ;  /* 0x00000035363a7220 */ /* 0x040fe20000400000 */
[----:B------:R-:W-:Y:S01]  /*14b50*/  STS.128 [R11+0x300], R120 ;  /* 0x000300780b007388 */ /* 0x000fe20000000c00 */
[C---:B------:R-:W-:Y:S01]  /*14b60*/  FMUL R56, R54.reuse, R56 ;  /* 0x0000003836387220 */ /* 0x040fe20000400000 */
[----:B------:R-:W-:Y:S01]  /*14b70*/  LEA R39, R3, R37, 0x1 ;  /* 0x0000002503277211 */ /* 0x000fe200078e08ff */
[C---:B------:R-:W-:Y:S01]  /*14b80*/  FMUL R59, R54.reuse, R59 ;  /* 0x0000003b363b7220 */ /* 0x040fe20000400000 */
[----:B------:R-:W-:Y:S01]  /*14b90*/  STS.128 [R11+0x700], R116 ;  /* 0x000700740b007388 */ /* 0x000fe20000000c00 */
[----:B------:R-:W-:-:S02]  /*14ba0*/  FMUL R48, R54, R55 ;  /* 0x0000003736307220 */ /* 0x000fc40000400000 */
[C---:B------:R-:W-:Y:S01]  /*14bb0*/  FMUL R60, R54.reuse, R60 ;  /* 0x0000003c363c7220 */ /* 0x040fe20000400000 */
[----:B------:R0:W-:Y:S01]  /*14bc0*/  STS.128 [R11+0x380], R32 ;  /* 0x000380200b007388 */ /* 0x0001e20000000c00 */
[C---:B------:R-:W-:Y:S02]  /*14bd0*/  FMUL R61, R54.reuse, R65 ;  /* 0x00000041363d7220 */ /* 0x040fe40000400000 */
[C---:B------:R-:W-:Y:S01]  /*14be0*/  FMUL R50, R54.reuse, R64 ;  /* 0x0000004036327220 */ /* 0x040fe20000400000 */
[----:B------:R1:W-:Y:S01]  /*14bf0*/  STS.128 [R11+0x780], R16 ;  /* 0x000780100b007388 */ /* 0x0003e20000000c00 */
[C---:B------:R-:W-:Y:S02]  /*14c00*/  FMUL R62, R54.reuse, R62 ;  /* 0x0000003e363e7220 */ /* 0x040fe40000400000 */
[----:B------:R-:W-:Y:S01]  /*14c10*/  FMUL R53, R54, R68 ;  /* 0x0000004436357220 */ /* 0x000fe20000400000 */
[----:B------:R-:W-:Y:S01]  /*14c20*/  BAR.SYNC.DEFER_BLOCKING 0x0 ;  /* 0x0000000000007b1d */ /* 0x000fe20000010000 */
[----:B------:R-:W-:-:S04]  /*14c30*/  LEA R54, P2, R37, R0, 0x1 ;  /* 0x0000000025367211 */ /* 0x000fc800078408ff */
[----:B------:R-:W-:Y:S01]  /*14c40*/  LEA.HI.X.SX32 R55, R37, R2, 0x1, P2 ;  /* 0x0000000225377211 */ /* 0x000fe200010f0eff */
[----:B------:R-:W-:Y:S01]  /*14c50*/  IMAD R37, R3, 0x2, R39 ;  /* 0x0000000203257824 */ /* 0x000fe200078e0227 */
[C---:B------:R-:W-:Y:S01]  /*14c60*/  LEA R52, P2, R39.reuse, R0, 0x1 ;  /* 0x0000000027347211 */ /* 0x040fe200078408ff */
[----:B------:R-:W2:Y:S01]  /*14c70*/  LDL.LU R236, [R1+0x4] ;  /* 0x0000040001ec7983 */ /* 0x000ea20000300800 */
[----:B0-----:R-:W-:Y:S02]  /*14c80*/  F2FP.BF16.PACK_AB R32, R50, R53 ;  /* 0x000000353220723e */ /* 0x001fe400000010ff */
[----:B------:R-:W-:Y:S01]  /*14c90*/  LEA.HI.X.SX32 R53, R39, R2, 0x1, P2 ;  /* 0x0000000227357211 */ /* 0x000fe200010f0eff */
[----:B------:R-:W2:Y:S01]  /*14ca0*/  LDL.LU R237, [R1] ;  /* 0x0000000001ed7983 */ /* 0x000ea20000300800 */
[----:B------:R-:W-:Y:S02]  /*14cb0*/  LEA R50, P2, R37, R0, 0x1 ;  /* 0x0000000025327211 */ /* 0x000fe400078408ff */
[----:B------:R-:W-:Y:S01]  /*14cc0*/  LEA R39, R3, R37, 0x1 ;  /* 0x0000002503277211 */ /* 0x000fe200078e08ff */
[----:B------:R-:W3:Y:S01]  /*14cd0*/  LDL.LU R213, [R1+0x24] ;  /* 0x0000240001d57983 */ /* 0x000ee20000300800 */
[----:B------:R-:W-:-:S02]  /*14ce0*/  F2FP.BF16.PACK_AB R33, R48, R51 ;  /* 0x000000333021723e */ /* 0x000fc400000010ff */
[----:B------:R-:W-:Y:S01]  /*14cf0*/  LEA.HI.X.SX32 R51, R37, R2, 0x1, P2 ;  /* 0x0000000225337211 */ /* 0x000fe200010f0eff */
[----:B------:R-:W-:Y:S01]  /*14d00*/  IMAD R37, R3, 0x2, R39 ;  /* 0x0000000203257824 */ /* 0x000fe200078e0227 */
[C---:B------:R-:W-:Y:S01]  /*14d10*/  LEA R48, P2, R39.reuse, R0, 0x1 ;  /* 0x0000000027307211 */ /* 0x040fe200078408ff */
[----:B------:R-:W3:Y:S01]  /*14d20*/  LDL.LU R217, [R1+0x20] ;  /* 0x0000200001d97983 */ /* 0x000ee20000300800 */
[----:B------:R-:W-:Y:S02]  /*14d30*/  F2FP.BF16.PACK_AB R34, R46, R49 ;  /* 0x000000312e22723e */ /* 0x000fe400000010ff */
[C---:B------:R-:W-:Y:S01]  /*14d40*/  LOP3.LUT R63, R84.reuse, 0x20, RZ, 0x3c, !PT ;  /* 0x00000020543f7812 */ /* 0x040fe200078e3cff */
[----:B------:R-:W0:Y:S01]  /*14d50*/  LDS.128 R120, [R84] ;  /* 0x0000000054787984 */ /* 0x000e220000000c00 */
[----:B------:R-:W-:Y:S02]  /*14d60*/  LEA.HI.X.SX32 R49, R39, R2, 0x1, P2 ;  /* 0x0000000227317211 */ /* 0x000fe400010f0eff */
[C---:B------:R-:W-:Y:S01]  /*14d70*/  LOP3.LUT R38, R84.reuse, 0x40, RZ, 0x3c, !PT ;  /* 0x0000004054267812 */ /* 0x040fe200078e3cff */
[----:B------:R-:W4:Y:S01]  /*14d80*/  LDS.128 R116, [R63] ;  /* 0x000000003f747984 */ /* 0x000f220000000c00 */
[----:B------:R-:W-:-:S02]  /*14d90*/  LOP3.LUT R36, R84, 0x60, RZ, 0x3c, !PT ;  /* 0x0000006054247812 */ /* 0x000fc400078e3cff */
[----:B------:R-:W-:Y:S01]  /*14da0*/  LEA R46, P2, R37, R0, 0x1 ;  /* 0x00000000252e7211 */ /* 0x000fe200078408ff */
[----:B------:R-:W-:Y:S01]  /*14db0*/  LDS.128 R100, [R63+0x800] ;  /* 0x000800003f647984 */ /* 0x000fe20000000c00 */
[----:B------:R-:W-:Y:S02]  /*14dc0*/  LEA R39, R3, R37, 0x1 ;  /* 0x0000002503277211 */ /* 0x000fe400078e08ff */
[----:B-1----:R-:W-:Y:S01]  /*14dd0*/  F2FP.BF16.PACK_AB R16, R61, R62 ;  /* 0x0000003e3d10723e */ /* 0x002fe200000010ff */
[----:B------:R-:W-:Y:S01]  /*14de0*/  LDS.128 R80, [R63+0x1000] ;  /* 0x001000003f507984 */ /* 0x000fe20000000c00 */
[----:B------:R-:W-:Y:S02]  /*14df0*/  F2FP.BF16.PACK_AB R17, R59, R60 ;  /* 0x0000003c3b11723e */ /* 0x000fe400000010ff */
[----:B------:R-:W-:Y:S01]  /*14e00*/  F2FP.BF16.PACK_AB R18, R57, R58 ;  /* 0x0000003a3912723e */ /* 0x000fe200000010ff */
[----:B------:R-:W-:Y:S01]  /*14e10*/  LDS.128 R64, [R63+0x1800] ;  /* 0x001800003f407984 */ /* 0x000fe20000000c00 */
[----:B------:R-:W-:-:S02]  /*14e20*/  F2FP.BF16.PACK_AB R35, R44, R47 ;  /* 0x0000002f2c23723e */ /* 0x000fc400000010ff */
[----:B------:R-:W-:Y:S01]  /*14e30*/  F2FP.BF16.PACK_AB R19, R45, R56 ;  /* 0x000000382d13723e */ /* 0x000fe200000010ff */
[----:B------:R-:W-:Y:S01]  /*14e40*/  LDS.128 R104, [R84+0x800] ;  /* 0x0008000054687984 */ /* 0x000fe20000000c00 */
[----:B------:R-:W-:Y:S01]  /*14e50*/  LEA.HI.X.SX32 R47, R37, R2, 0x1, P2 ;  /* 0x00000002252f7211 */ /* 0x000fe200010f0eff */
[----:B------:R-:W-:Y:S01]  /*14e60*/  IMAD R37, R3, 0x2, R39 ;  /* 0x0000000203257824 */ /* 0x000fe200078e0227 */
[C---:B------:R-:W-:Y:S01]  /*14e70*/  LEA R44, P2, R39.reuse, R0, 0x1 ;  /* 0x00000000272c7211 */ /* 0x040fe200078408ff */
[----:B------:R-:W-:Y:S04]  /*14e80*/  LDS.128 R88, [R84+0x1000] ;  /* 0x0010000054587984 */ /* 0x000fe80000000c00 */
[----:B------:R-:W-:Y:S04]  /*14e90*/  LDS.128 R68, [R84+0x1800] ;  /* 0x0018000054447984 */ /* 0x000fe80000000c00 */
[----:B------:R-:W1:Y:S04]  /*14ea0*/  LDS.128 R112, [R38] ;  /* 0x0000000026707984 */ /* 0x000e680000000c00 */
[----:B------:R-:W-:Y:S04]  /*14eb0*/  LDS.128 R96, [R38+0x800] ;  /* 0x0008000026607984 */ /* 0x000fe80000000c00 */
[----:B------:R-:W-:Y:S04]  /*14ec0*/  LDS.128 R76, [R38+0x1000] ;  /* 0x00100000264c7984 */ /* 0x000fe80000000c00 */
[----:B------:R0:W-:Y:S04]  /*14ed0*/  LDS.128 R60, [R38+0x1800] ;  /* 0x00180000263c7984 */ /* 0x0001e80000000c00 */
[----:B------:R-:W1:Y:S04]  /*14ee0*/  LDS.128 R108, [R36] ;  /* 0x00000000246c7984 */ /* 0x000e680000000c00 */
[----:B------:R-:W1:Y:S04]  /*14ef0*/  LDS.128 R92, [R36+0x800] ;  /* 0x00080000245c7984 */ /* 0x000e680000000c00 */
[----:B------:R-:W1:Y:S04]  /*14f00*/  LDS.128 R72, [R36+0x1000] ;  /* 0x0010000024487984 */ /* 0x000e680000000c00 */
[----:B------:R0:W1:Y:S04]  /*14f10*/  LDS.128 R56, [R36+0x1800] ;  /* 0x0018000024387984 */ /* 0x0000680000000c00 */
[----:B------:R-:W-:Y:S01]  /*14f20*/  BAR.SYNC.DEFER_BLOCKING 0x0 ;  /* 0x0000000000007b1d */ /* 0x000fe20000010000 */
[----:B------:R-:W-:-:S02]  /*14f30*/  LEA.HI.X.SX32 R45, R39, R2, 0x1, P2 ;  /* 0x00000002272d7211 */ /* 0x000fc400010f0eff */
[----:B------:R-:W-:Y:S02]  /*14f40*/  LEA R42, P2, R37, R0, 0x1 ;  /* 0x00000000252a7211 */ /* 0x000fe400078408ff */
[----:B------:R-:W-:Y:S01]  /*14f50*/  LEA R39, R3, R37, 0x1 ;  /* 0x0000002503277211 */ /* 0x000fe200078e08ff */
[----:B------:R-:W3:Y:S01]  /*14f60*/  LDL.LU R216, [R1+0x30] ;  /* 0x0000300001d87983 */ /* 0x000ee20000300800 */
[----:B------:R-:W-:Y:S02]  /*14f70*/  LEA.HI.X.SX32 R43, R37, R2, 0x1, P2 ;  /* 0x00000002252b7211 */ /* 0x000fe400010f0eff */
[----:B------:R-:W-:Y:S01]  /*14f80*/  LEA R40, P2, R39, R0, 0x1 ;  /* 0x0000000027287211 */ /* 0x000fe200078408ff */
[----:B------:R-:W-:Y:S01]  /*14f90*/  IMAD R37, R3, 0x2, R39 ;  /* 0x0000000203257824 */ /* 0x000fe200078e0227 */
[----:B------:R-:W-:Y:S01]  /*14fa0*/  F2FP.BF16.PACK_AB R130, R25, R23 ;  /* 0x000000171982723e */ /* 0x000fe200000010ff */
[----:B------:R-:W3:Y:S01]  /*14fb0*/  LDL.LU R221, [R1+0x2c] ;  /* 0x00002c0001dd7983 */ /* 0x000ee20000300800 */
[----:B------:R-:W-:-:S02]  /*14fc0*/  LEA.HI.X.SX32 R41, R39, R2, 0x1, P2 ;  /* 0x0000000227297211 */ /* 0x000fc400010f0eff */
[----:B0-----:R-:W-:Y:S01]  /*14fd0*/  LEA R38, P2, R37, R0, 0x1 ;  /* 0x0000000025267211 */ /* 0x001fe200078408ff */
[----:B------:R-:W3:Y:S01]  /*14fe0*/  LDL.LU R215, [R1+0x58] ;  /* 0x0000580001d77983 */ /* 0x000ee20000300800 */
[----:B------:R-:W-:Y:S02]  /*14ff0*/  LEA R85, R3, R37, 0x1 ;  /* 0x0000002503557211 */ /* 0x000fe400078e08ff */
[----:B------:R-:W-:Y:S01]  /*15000*/  LEA.HI.X.SX32 R39, R37, R2, 0x1, P2 ;  /* 0x0000000225277211 */ /* 0x000fe200010f0eff */
[----:B------:R-:W3:Y:S01]  /*15010*/  LDL.LU R214, [R1+0x34] ;  /* 0x0000340001d67983 */ /* 0x000ee20000300800 */
[----:B------:R-:W-:Y:S01]  /*15020*/  LEA R36, P2, R85, R0, 0x1 ;  /* 0x0000000055247211 */ /* 0x000fe200078408ff */
[----:B------:R-:W-:Y:S02]  /*15030*/  IMAD R131, R3, 0x2, R85 ;  /* 0x0000000203837824 */ /* 0x000fe400078e0255 */
[----:B------:R0:W-:Y:S01]  /*15040*/  STS.128 [R11], R32 ;  /* 0x000000200b007388 */ /* 0x0001e20000000c00 */
[----:B------:R-:W-:-:S03]  /*15050*/  LEA.HI.X.SX32 R37, R85, R2, 0x1, P2 ;  /* 0x0000000255257211 */ /* 0x000fc600010f0eff */
[----:B------:R1:W-:Y:S01]  /*15060*/  STS.128 [R11+0x400], R16 ;  /* 0x000400100b007388 */ /* 0x0003e20000000c00 */
[----:B------:R-:W-:Y:S02]  /*15070*/  F2FP.BF16.PACK_AB R28, R28, R14 ;  /* 0x0000000e1c1c723e */ /* 0x000fe400000010ff */
[----:B------:R-:W-:Y:S01]  /*15080*/  F2FP.BF16.PACK_AB R24, R24, R13 ;  /* 0x0000000d1818723e */ /* 0x000fe200000010ff */
[----:B------:R-:W3:Y:S01]  /*15090*/  LDL.LU R219, [R1+0x68] ;  /* 0x0000680001db7983 */ /* 0x000ee20000300800 */
[----:B------:R-:W-:Y:S02]  /*150a0*/  F2FP.BF16.PACK_AB R129, R30, R31 ;  /* 0x0000001f1e81723e */ /* 0x000fe400000010ff */
[----:B0-----:R-:W-:Y:S01]  /*150b0*/  LEA R34, P2, R131, R0, 0x1 ;  /* 0x0000000083227211 */ /* 0x001fe200078408ff */
[----:B------:R-:W3:Y:S01]  /*150c0*/  LDL.LU R218, [R1+0x5c] ;  /* 0x00005c0001da7983 */ /* 0x000ee20000300800 */
[----:B------:R-:W-:Y:S02]  /*150d0*/  LEA R33, R3, R131, 0x1 ;  /* 0x0000008303217211 */ /* 0x000fe400078e08ff */
[----:B-1----:R-:W-:Y:S01]  /*150e0*/  F2FP.BF16.PACK_AB R18, R27, R26 ;  /* 0x0000001a1b12723e */ /* 0x002fe200000010ff */
[----:B------:R-:W3:Y:S01]  /*150f0*/  LDL.LU R223, [R1+0x104] ;  /* 0x0001040001df7983 */ /* 0x000ee20000300800 */
[----:B------:R-:W-:Y:S01]  /*15100*/  LEA.HI.X.SX32 R35, R131, R2, 0x1, P2 ;  /* 0x0000000283237211 */ /* 0x000fe200010f0eff */
[----:B------:R-:W-:Y:S01]  /*15110*/  IMAD R27, R3, 0x2, R33 ;  /* 0x00000002031b7824 */ /* 0x000fe200078e0221 */
[----:B------:R-:W-:Y:S01]  /*15120*/  LEA R32, P2, R33, R0, 0x1 ;  /* 0x0000000021207211 */ /* 0x000fe200078408ff */
[----:B------:R-:W3:Y:S01]  /*15130*/  LDL.LU R222, [R1+0x100] ;  /* 0x0001000001de7983 */ /* 0x000ee20000300800 */
[----:B------:R-:W-:-:S02]  /*15140*/  F2FP.BF16.PACK_AB R16, R137, R138 ;  /* 0x0000008a8910723e */ /* 0x000fc400000010ff */
[----:B------:R-:W-:Y:S02]  /*15150*/  F2FP.BF16.PACK_AB R17, R133, R134 ;  /* 0x000000868511723e */ /* 0x000fe400000010ff */
[----:B------:R-:W-:Y:S02]  /*15160*/  F2FP.BF16.PACK_AB R19, R21, R22 ;  /* 0x000000161513723e */ /* 0x000fe400000010ff */
[----:B------:R-:W-:Y:S02]  /*15170*/  LEA.HI.X.SX32 R33, R33, R2, 0x1, P2 ;  /* 0x0000000221217211 */ /* 0x000fe400010f0eff */
[----:B------:R-:W-:Y:S02]  /*15180*/  LEA R22, P2, R27, R0, 0x1 ;  /* 0x000000001b167211 */ /* 0x000fe400078408ff */
[----:B------:R-:W-:Y:S01]  /*15190*/  LEA R21, R3, R27, 0x1 ;  /* 0x0000001b03157211 */ /* 0x000fe200078e08ff */
[----:B------:R0:W-:Y:S01]  /*151a0*/  STS.128 [R11+0x80], R16 ;  /* 0x000080100b007388 */ /* 0x0001e20000000c00 */
[----:B------:R-:W-:-:S02]  /*151b0*/  F2FP.BF16.PACK_AB R131, R15, R20 ;  /* 0x000000140f83723e */ /* 0x000fc400000010ff */
[----:B------:R-:W-:Y:S01]  /*151c0*/  LEA.HI.X.SX32 R23, R27, R2, 0x1, P2 ;  /* 0x000000021b177211 */ /* 0x000fe200010f0eff */
[----:B------:R-:W-:Y:S01]  /*151d0*/  IMAD R15, R3, 0x2, R21 ;  /* 0x00000002030f7824 */ /* 0x000fe200078e0215 */
[----:B0-----:R-:W-:-:S04]  /*151e0*/  LEA R18, P2, R21, R0, 0x1 ;  /* 0x0000000015127211 */ /* 0x001fc800078408ff */
[----:B------:R-:W-:Y:S02]  /*151f0*/  LEA.HI.X.SX32 R19, R21, R2, 0x1, P2 ;  /* 0x0000000215137211 */ /* 0x000fe400010f0eff */
[----:B------:R-:W-:Y:S02]  /*15200*/  LEA R16, P2, R15, R0, 0x1 ;  /* 0x000000000f107211 */ /* 0x000fe400078408ff */
[----:B------:R-:W-:Y:S02]  /*15210*/  LEA R21, R3, R15, 0x1 ;  /* 0x0000000f03157211 */ /* 0x000fe400078e08ff */
[----:B------:R-:W-:Y:S02]  /*15220*/  LEA.HI.X.SX32 R17, R15, R2, 0x1, P2 ;  /* 0x000000020f117211 */ /* 0x000fe400010f0eff */
[----:B------:R-:W-:Y:S01]  /*15230*/  LEA R14, P2, R21, R0, 0x1 ;  /* 0x00000000150e7211 */ /* 0x000fe200078408ff */
[----:B------:R-:W-:Y:S01]  /*15240*/  IMAD R13, R3, 0x2, R21 ;  /* 0x00000002030d7824 */ /* 0x000fe200078e0215 */
[----:B------:R-:W-:-:S02]  /*15250*/  F2FP.BF16.PACK_AB R30, R7, R8 ;  /* 0x00000008071e723e */ /* 0x000fc400000010ff */
[----:B------:R-:W-:Y:S02]  /*15260*/  LEA.HI.X.SX32 R15, R21, R2, 0x1, P2 ;  /* 0x00000002150f7211 */ /* 0x000fe400010f0eff */
[----:B------:R-:W-:Y:S02]  /*15270*/  LEA R8, P2, R13, R0, 0x1 ;  /* 0x000000000d087211 */ /* 0x000fe400078408ff */
[----:B------:R-:W-:Y:S02]  /*15280*/  LEA R7, R3, R13, 0x1 ;  /* 0x0000000d03077211 */ /* 0x000fe400078e08ff */
[----:B------:R-:W-:Y:S02]  /*15290*/  F2FP.BF16.PACK_AB R25, R10, R9 ;  /* 0x000000090a19723e */ /* 0x000fe400000010ff */
[----:B------:R-:W-:Y:S01]  /*152a0*/  F2FP.BF16.PACK_AB R26, R5, R6 ;  /* 0x00000006051a723e */ /* 0x000fe200000010ff */
[----:B------:R-:W-:Y:S01]  /*152b0*/  IMAD R5, R3, 0x2, R7 ;  /* 0x0000000203057824 */ /* 0x000fe200078e0207 */
[----:B------:R-:W-:-:S02]  /*152c0*/  LEA.HI.X.SX32 R9, R13, R2, 0x1, P2 ;  /* 0x000000020d097211 */ /* 0x000fc400010f0eff */
[----:B------:R-:W-:Y:S02]  /*152d0*/  LEA R174, P2, R7, R0, 0x1 ;  /* 0x0000000007ae7211 */ /* 0x000fe400078408ff */
[----:B------:R-:W-:Y:S02]  /*152e0*/  LEA R13, R3, R5, 0x1 ;  /* 0x00000005030d7211 */ /* 0x000fe400078e08ff */
[----:B------:R-:W-:Y:S02]  /*152f0*/  LEA.HI.X.SX32 R175, R7, R2, 0x1, P2 ;  /* 0x0000000207af7211 */ /* 0x000fe400010f0eff */
[C---:B------:R-:W-:Y:S02]  /*15300*/  LEA R6, P2, R5.reuse, R0, 0x1 ;  /* 0x0000000005067211 */ /* 0x040fe400078408ff */
[----:B------:R-:W-:Y:S02]  /*15310*/  F2FP.BF16.PACK_AB R29, R12, R29 ;  /* 0x0000001d0c1d723e */ /* 0x000fe400000010ff */
[----:B------:R-:W-:Y:S01]  /*15320*/  LEA.HI.X.SX32 R7, R5, R2, 0x1, P2 ;  /* 0x0000000205077211 */ /* 0x000fe200010f0eff */
[----:B------:R-:W-:Y:S01]  /*15330*/  IMAD R5, R3, 0x2, R13 ;  /* 0x0000000203057824 */ /* 0x000fe200078e020d */
[----:B------:R-:W-:-:S02]  /*15340*/  F2FP.BF16.PACK_AB R31, R139, R4 ;  /* 0x000000048b1f723e */ /* 0x000fc400000010ff */
[----:B------:R-:W-:-:S03]  /*15350*/  LEA R20, P2, R13, R0, 0x1 ;  /* 0x000000000d147211 */ /* 0x000fc600078408ff */
[----:B------:R0:W-:Y:S01]  /*15360*/  STS.128 [R11+0x100], R28 ;  /* 0x0001001c0b007388 */ /* 0x0001e20000000c00 */
[----:B------:R-:W-:Y:S02]  /*15370*/  LEA.HI.X.SX32 R21, R13, R2, 0x1, P2 ;  /* 0x000000020d157211 */ /* 0x000fe400010f0eff */
[----:B------:R-:W-:Y:S02]  /*15380*/  LEA R12, P2, R5, R0, 0x1 ;  /* 0x00000000050c7211 */ /* 0x000fe400078408ff */
[----:B------:R-:W-:Y:S02]  /*15390*/  F2FP.BF16.PACK_AB R27, R157, R156 ;  /* 0x0000009c9d1b723e */ /* 0x000fe400000010ff */
[----:B------:R-:W-:Y:S02]  /*153a0*/  LEA.HI.X.SX32 R13, R5, R2, 0x1, P2 ;  /* 0x00000002050d7211 */ /* 0x000fe400010f0eff */
[----:B0-----:R-:W-:Y:S01]  /*153b0*/  LEA R29, R3, R5, 0x1 ;  /* 0x00000005031d7211 */ /* 0x001fe200078e08ff */
[----:B------:R0:W-:Y:S03]  /*153c0*/  STS.128 [R11+0x500], R24 ;  /* 0x000500180b007388 */ /* 0x0001e60000000c00 */
[----:B------:R-:W-:-:S02]  /*153d0*/  LEA R4, P2, R29, R0, 0x1 ;  /* 0x000000001d047211 */ /* 0x000fc400078408ff */
[----:B------:R-:W-:Y:S02]  /*153e0*/  F2FP.BF16.PACK_AB R28, R225, R224 ;  /* 0x000000e0e11c723e */ /* 0x000fe400000010ff */
[----:B------:R-:W-:Y:S02]  /*153f0*/  LEA.HI.X.SX32 R5, R29, R2, 0x1, P2 ;  /* 0x000000021d057211 */ /* 0x000fe400010f0eff */
[----:B------:R-:W-:Y:S02]  /*15400*/  F2FP.BF16.PACK_AB R30, R233, R232 ;  /* 0x000000e8e91e723e */ /* 0x000fe400000010ff */
[----:B------:R-:W-:Y:S01]  /*15410*/  F2FP.BF16.PACK_AB R31, R244, R241 ;  /* 0x000000f1f41f723e */ /* 0x000fe200000010ff */
[----:B0-----:R-:W-:Y:S01]  /*15420*/  IMAD R25, R3, 0x2, R29 ;  /* 0x0000000203197824 */ /* 0x001fe200078e021d */
[----:B------:R-:W-:-:S05]  /*15430*/  F2FP.BF16.PACK_AB R29, R229, R228 ;  /* 0x000000e4e51d723e */ /* 0x000fca00000010ff */
[----:B------:R0:W-:Y:S02]  /*15440*/  STS.128 [R11+0x200], R28 ;  /* 0x0002001c0b007388 */ /* 0x0001e40000000c00 */
[----:B0-----:R-:W-:Y:S02]  /*15450*/  F2FP.BF16.PACK_AB R29, R239, R238 ;  /* 0x000000eeef1d723e */ /* 0x001fe400000010ff */
[----:B------:R-:W3:Y:S04]  /*15460*/  LDL.LU R239, [R1+0x644] ;  /* 0x0006440001ef7983 */ /* 0x000ee80000300800 */
[----:B------:R-:W3:Y:S01]  /*15470*/  LDL.LU R238, [R1+0x640] ;  /* 0x0006400001ee7983 */ /* 0x000ee20000300800 */
[----:B------:R-:W-:Y:S02]  /*15480*/  F2FP.BF16.PACK_AB R128, R135, R136 ;  /* 0x000000888780723e */ /* 0x000fe400000010ff */
[----:B------:R-:W-:-:S03]  /*15490*/  LEA R27, R3, R25, 0x1 ;  /* 0x00000019031b7211 */ /* 0x000fc600078e08ff */
[----:B------:R0:W-:Y:S01]  /*154a0*/  STS.128 [R11+0x480], R128 ;  /* 0x000480800b007388 */ /* 0x0001e20000000c00 */
[----:B------:R-:W-:Y:S02]  /*154b0*/  F2FP.BF16.PACK_AB R134, R184, R173 ;  /* 0x000000adb886723e */ /* 0x000fe400000010ff */
[----:B------:R-:W-:Y:S02]  /*154c0*/  F2FP.BF16.PACK_AB R133, R169, R168 ;  /* 0x000000a8a985723e */ /* 0x000fe400000010ff */
[----:B0-----:R-:W-:Y:S02]  /*154d0*/  F2FP.BF16.PACK_AB R129, R172, R170 ;  /* 0x000000aaac81723e */ /* 0x001fe400000010ff */
[----:B------:R-:W-:-:S04]  /*154e0*/  LEA R172, P2, R25, R0, 0x1 ;  /* 0x0000000019ac7211 */ /* 0x000fc800078408ff */
[----:B------:R-:W-:Y:S01]  /*154f0*/  LEA.HI.X.SX32 R173, R25, R2, 0x1, P2 ;  /* 0x0000000219ad7211 */ /* 0x000fe200010f0eff */
[----:B------:R-:W-:Y:S01]  /*15500*/  IMAD R25, R3, 0x2, R27 ;  /* 0x0000000203197824 */ /* 0x000fe200078e021b */
[----:B------:R-:W-:-:S04]  /*15510*/  LEA R170, P2, R27, R0, 0x1 ;  /* 0x000000001baa7211 */ /* 0x000fc800078408ff */
        /* <DEDUP_REMOVED lines=8> */
[----:B------:R-:W-:Y:S02]  /*155a0*/  F2FP.BF16.PACK_AB R25, R231, R230 ;  /* 0x000000e6e719723e */ /* 0x000fe400000010ff */
[----:B------:R-:W-:Y:S02]  /*155b0*/  F2FP.BF16.PACK_AB R26, R240, R234 ;  /* 0x000000eaf01a723e */ /* 0x000fe400000010ff */
[----:B------:R-:W-:-:S05]  /*155c0*/  F2FP.BF16.PACK_AB R27, R247, R245 ;  /* 0x000000f5f71b723e */ /* 0x000fca00000010ff */
[----:B------:R2:W-:Y:S02]  /*155d0*/  STS.128 [R11+0x600], R24 ;  /* 0x000600180b007388 */ /* 0x0005e40000000c00 */
[----:B--2---:R-:W-:Y:S02]  /*155e0*/  F2FP.BF16.PACK_AB R24, R236, R237 ;  /* 0x000000edec18723e */ /* 0x004fe400000010ff */
[----:B------:R-:W2:Y:S04]  /*155f0*/  LDL.LU R236, [R1+0x10c] ;  /* 0x00010c0001ec7983 */ /* 0x000ea80000300800 */
[----:B------:R-:W2:Y:S01]  /*15600*/  LDL.LU R237, [R1+0x108] ;  /* 0x0001080001ed7983 */ /* 0x000ea20000300800 */
[----:B---3--:R-:W-:-:S03]  /*15610*/  F2FP.BF16.PACK_AB R27, R238, R239 ;  /* 0x000000efee1b723e */ /* 0x008fc600000010ff */
[----:B------:R-:W3:Y:S04]  /*15620*/  LDL.LU R238, [R1+0x63c] ;  /* 0x00063c0001ee7983 */ /* 0x000ee80000300800 */
[----:B------:R-:W3:Y:S01]  /*15630*/  LDL.LU R239, [R1+0x638] ;  /* 0x0006380001ef7983 */ /* 0x000ee20000300800 */
[----:B------:R-:W-:Y:S02]  /*15640*/  F2FP.BF16.PACK_AB R25, R213, R217 ;  /* 0x000000d9d519723e */ /* 0x000fe400000010ff */
[----:B------:R-:W-:Y:S01]  /*15650*/  F2FP.BF16.PACK_AB R26, R215, R214 ;  /* 0x000000d6d71a723e */ /* 0x000fe200000010ff */
[----:B------:R-:W2:Y:S04]  /*15660*/  LDL.LU R198, [R1+0x118] ;  /* 0x0001180001c67983 */ /* 0x000ea80000300800 */
[----:B------:R-:W2:Y:S04]  /*15670*/  LDL.LU R209, [R1+0x114] ;  /* 0x0001140001d17983 */ /* 0x000ea80000300800 */
[----:B------:R-:W2:Y:S04]  /*15680*/  LDL.LU R211, [R1+0x120] ;  /* 0x0001200001d37983 */ /* 0x000ea80000300800 */
[----:B------:R-:W2:Y:S04]  /*15690*/  LDL.LU R210, [R1+0x11c] ;  /* 0x00011c0001d27983 */ /* 0x000ea80000300800 */
[----:B------:R-:W2:Y:S04]  /*156a0*/  LDL.LU R220, [R1+0x128] ;  /* 0x0001280001dc7983 */ /* 0x000ea80000300800 */
[----:B------:R3:W-:Y:S04]  /*156b0*/  STS.128 [R11+0x680], R24 ;  /* 0x000680180b007388 */ /* 0x0007e80000000c00 */
[----:B------:R-:W2:Y:S01]  /*156c0*/  LDL.LU R212, [R1+0x124] ;  /* 0x0001240001d47983 */ /* 0x000ea20000300800 */
[----:B---3--:R-:W-:-:S03]  /*156d0*/  F2FP.BF16.PACK_AB R24, R239, R238 ;  /* 0x000000eeef18723e */ /* 0x008fc600000010ff */
[----:B------:R-:W3:Y:S04]  /*156e0*/  LDL.LU R239, [R1+0x634] ;  /* 0x0006340001ef7983 */ /* 0x000ee80000300800 */
[----:B------:R-:W3:Y:S01]  /*156f0*/  LDL.LU R238, [R1+0x630] ;  /* 0x0006300001ee7983 */ /* 0x000ee20000300800 */
[----:B------:R-:W-:-:S03]  /*15700*/  F2FP.BF16.PACK_AB R30, R216, R221 ;  /* 0x000000ddd81e723e */ /* 0x000fc600000010ff */
[----:B------:R-:W2:Y:S04]  /*15710*/  LDL.LU R213, [R1+0x134] ;  /* 0x0001340001d57983 */ /* 0x000ea80000300800 */
[----:B------:R-:W2:Y:S01]  /*15720*/  LDL.LU R217, [R1+0x130] ;  /* 0x0001300001d97983 */ /* 0x000ea20000300800 */
[----:B------:R-:W-:-:S03]  /*15730*/  F2FP.BF16.PACK_AB R31, R219, R218 ;  /* 0x000000dadb1f723e */ /* 0x000fc600000010ff */
[----:B------:R-:W2:Y:S04]  /*15740*/  LDL.LU R216, [R1+0x13c] ;  /* 0x00013c0001d87983 */ /* 0x000ea80000300800 */
[----:B------:R-:W2:Y:S04]  /*15750*/  LDL.LU R221, [R1+0x138] ;  /* 0x0001380001dd7983 */ /* 0x000ea80000300800 */
[----:B------:R-:W2:Y:S04]  /*15760*/  LDL.LU R215, [R1+0x144] ;  /* 0x0001440001d77983 */ /* 0x000ea80000300800 */
[----:B------:R-:W2:Y:S04]  /*15770*/  LDL.LU R214, [R1+0x140] ;  /* 0x0001400001d67983 */ /* 0x000ea80000300800 */
[----:B------:R-:W2:Y:S04]  /*15780*/  LDL.LU R219, [R1+0x14c] ;  /* 0x00014c0001db7983 */ /* 0x000ea80000300800 */
[----:B------:R-:W4:Y:S01]  /*15790*/  LDL.LU R218, [R1+0x148] ;  /* 0x0001480001da7983 */ /* 0x000f220000300800 */
[----:B---3--:R-:W-:-:S03]  /*157a0*/  F2FP.BF16.PACK_AB R25, R238, R239 ;  /* 0x000000efee19723e */ /* 0x008fc600000010ff */
[----:B------:R-:W3:Y:S04]  /*157b0*/  LDL.LU R238, [R1+0x62c] ;  /* 0x00062c0001ee7983 */ /* 0x000ee80000300800 */
[----:B------:R-:W3:Y:S01]  /*157c0*/  LDL.LU R239, [R1+0x628] ;  /* 0x0006280001ef7983 */ /* 0x000ee20000300800 */
[----:B------:R-:W-:-:S05]  /*157d0*/  F2FP.BF16.PACK_AB R28, R249, R248 ;  /* 0x000000f8f91c723e */ /* 0x000fca00000010ff */
[----:B------:R0:W-:Y:S02]  /*157e0*/  STS.128 [R11+0x280], R28 ;  /* 0x0002801c0b007388 */ /* 0x0001e40000000c00 */
[----:B0-----:R-:W-:Y:S02]  /*157f0*/  F2FP.BF16.PACK_AB R28, R223, R222 ;  /* 0x000000dedf1c723e */ /* 0x001fe400000010ff */
[----:B------:R-:W4:Y:S01]  /*15800*/  LDL.LU R223, [R1+0x154] ;  /* 0x0001540001df7983 */ /* 0x000f220000300800 */
[----:B--2---:R-:W-:-:S03]  /*15810*/  F2FP.BF16.PACK_AB R29, R236, R237 ;  /* 0x000000edec1d723e */ /* 0x004fc600000010ff */
[----:B------:R-:W2:Y:S04]  /*15820*/  LDL.LU R222, [R1+0x150] ;  /* 0x0001500001de7983 */ /* 0x000ea80000300800 */
[----:B------:R-:W2:Y:S04]  /*15830*/  LDL.LU R236, [R1+0x15c] ;  /* 0x00015c0001ec7983 */ /* 0x000ea80000300800 */
[----:B------:R-:W2:Y:S01]  /*15840*/  LDL.LU R237, [R1+0x158] ;  /* 0x0001580001ed7983 */ /* 0x000ea20000300800 */
[----:B---3--:R-:W-:-:S03]  /*15850*/  F2FP.BF16.PACK_AB R27, R239, R238 ;  /* 0x000000eeef1b723e */ /* 0x008fc600000010ff */
[----:B------:R-:W3:Y:S04]  /*15860*/  LDL.LU R239, [R1+0x624] ;  /* 0x0006240001ef7983 */ /* 0x000ee80000300800 */
[----:B------:R-:W3:Y:S01]  /*15870*/  LDL.LU R238, [R1+0x620] ;  /* 0x0006200001ee7983 */ /* 0x000ee20000300800 */
[----:B------:R-:W-:Y:S02]  /*15880*/  F2FP.BF16.PACK_AB R30, R198, R209 ;  /* 0x000000d1c61e723e */ /* 0x000fe400000010ff */
[----:B------:R-:W-:-:S05]  /*15890*/  F2FP.BF16.PACK_AB R31, R220, R212 ;  /* 0x000000d4dc1f723e */ /* 0x000fca00000010ff */
[----:B------:R-:W-:Y:S01]  /*158a0*/  STS.128 [R11+0x300], R28 ;  /* 0x0003001c0b007388 */ /* 0x000fe20000000c00 */
[----:B------:R-:W-:Y:S02]  /*158b0*/  F2FP.BF16.PACK_AB R128, R163, R162 ;  /* 0x000000a2a380723e */ /* 0x000fe400000010ff */
[----:B------:R-:W-:Y:S02]  /*158c0*/  F2FP.BF16.PACK_AB R130, R186, R185 ;  /* 0x000000b9ba82723e */ /* 0x000fe400000010ff */
[----:B------:R-:W-:Y:S02]  /*158d0*/  F2FP.BF16.PACK_AB R131, R190, R189 ;  /* 0x000000bdbe83723e */ /* 0x000fe400000010ff */
[----:B------:R-:W-:-:S03]  /*158e0*/  LEA R164, P2, R85, R0, 0x1 ;  /* 0x0000000055a47211 */ /* 0x000fc600078408ff */
[----:B------:R0:W-:Y:S01]  /*158f0*/  STS.128 [R11+0x580], R128 ;  /* 0x000580800b007388 */ /* 0x0001e20000000c00 */
[----:B------:R-:W-:Y:S02]  /*15900*/  LEA.HI.X.SX32 R165, R85, R2, 0x1, P2 ;  /* 0x0000000255a57211 */ /* 0x000fe400010f0eff */
[----:B0-----:R-:W-:-:S04]  /*15910*/  LEA R129, R3, R85, 0x1 ;  /* 0x0000005503817211 */ /* 0x001fc800078e08ff */
[----:B------:R-:W-:Y:S01]  /*15920*/  LEA R162, P2, R129, R0, 0x1 ;  /* 0x0000000081a27211 */ /* 0x000fe200078408ff */
[----:B------:R-:W-:-:S03]  /*15930*/  IMAD R85, R3, 0x2, R129 ;  /* 0x0000000203557824 */ /* 0x000fc600078e0281 */
[----:B------:R-:W-:Y:S02]  /*15940*/  LEA.HI.X.SX32 R163, R129, R2, 0x1, P2 ;  /* 0x0000000281a37211 */ /* 0x000fe400010f0eff */
[----:B------:R-:W-:Y:S02]  /*15950*/  LEA R160, P2, R85, R0, 0x1 ;  /* 0x0000000055a07211 */ /* 0x000fe400078408ff */
[----:B------:R-:W-:Y:S02]  /*15960*/  LEA R129, R3, R85, 0x1 ;  /* 0x0000005503817211 */ /* 0x000fe400078e08ff */
[----:B------:R-:W-:Y:S02]  /*15970*/  F2FP.BF16.PACK_AB R132, R159, R158 ;  /* 0x0000009e9f84723e */ /* 0x000fe400000010ff */
[----:B---3--:R-:W-:Y:S02]  /*15980*/  F2FP.BF16.PACK_AB R29, R238, R239 ;  /* 0x000000efee1d723e */ /* 0x008fe400000010ff */
[----:B------:R-:W3:Y:S04]  /*15990*/  LDL.LU R238, [R1+0x61c] ;  /* 0x00061c0001ee7983 */ /* 0x000ee80000300800 */
[----:B------:R-:W3:Y:S01]  /*159a0*/  LDL.LU R239, [R1+0x618] ;  /* 0x0006180001ef7983 */ /* 0x000ee20000300800 */
        /* <DEDUP_REMOVED lines=8> */
[----:B------:R-:W-:-:S03]  /*15a30*/  IMAD R85, R3, 0x2, R129 ;  /* 0x0000000203557824 */ /* 0x000fc600078e0281 */
        /* <DEDUP_REMOVED lines=21> */
[----:B------:R-:W-:Y:S01]  /*15b90*/  LEA R129, R3, R85, 0x1 ;  /* 0x0000005503817211 */ /* 0x000fe200078e08ff */
[----:B------:R0:W-:Y:S01]  /*15ba0*/  STS.128 [R11+0x700], R24 ;  /* 0x000700180b007388 */ /* 0x0001e20000000c00 */
[----:B------:R-:W-:Y:S02]  /*15bb0*/  F2FP.BF16.PACK_AB R135, R188, R187 ;  /* 0x000000bbbc87723e */ /* 0x000fe400000010ff */
[----:B------:R-:W-:Y:S02]  /*15bc0*/  F2FP.BF16.PACK_AB R28, R213, R217 ;  /* 0x000000d9d51c723e */ /* 0x000fe400000010ff */
[----:B------:R-:W-:Y:S01]  /*15bd0*/  LEA.HI.X.SX32 R141, R85, R2, 0x1, P2 ;  /* 0x00000002558d7211 */ /* 0x000fe200010f0eff */
[----:B------:R-:W-:Y:S01]  /*15be0*/  IMAD R85, R3, 0x2, R129 ;  /* 0x0000000203557824 */ /* 0x000fe200078e0281 */
[----:B----4-:R-:W-:-:S02]  /*15bf0*/  F2FP.BF16.PACK_AB R30, R219, R218 ;  /* 0x000000dadb1e723e */ /* 0x010fc400000010ff */
[----:B--2---:R-:W-:Y:S02]  /*15c00*/  F2FP.BF16.PACK_AB R31, R236, R237 ;  /* 0x000000edec1f723e */ /* 0x004fe400000010ff */
[----:B------:R-:W-:Y:S02]  /*15c10*/  LEA R138, P2, R129, R0, 0x1 ;  /* 0x00000000818a7211 */ /* 0x000fe400078408ff */
[----:B0-----:R-:W-:Y:S02]  /*15c20*/  F2FP.BF16.PACK_AB R24, R216, R221 ;  /* 0x000000ddd818723e */ /* 0x001fe400000010ff */
[----:B------:R-:W-:Y:S02]  /*15c30*/  F2FP.BF16.PACK_AB R25, R215, R214 ;  /* 0x000000d6d719723e */ /* 0x000fe400000010ff */
[----:B------:R-:W-:Y:S01]  /*15c40*/  F2FP.BF16.PACK_AB R26, R223, R222 ;  /* 0x000000dedf1a723e */ /* 0x000fe200000010ff */
[----:B------:R0:W-:Y:S01]  /*15c50*/  STS.128 [R11+0x180], R132 ;  /* 0x000180840b007388 */ /* 0x0001e20000000c00 */
[----:B------:R-:W-:-:S02]  /*15c60*/  LEA.HI.X.SX32 R139, R129, R2, 0x1, P2 ;  /* 0x00000002818b7211 */ /* 0x000fc400010f0eff */
[----:B------:R-:W-:Y:S01]  /*15c70*/  LEA R136, P2, R85, R0, 0x1 ;  /* 0x0000000055887211 */ /* 0x000fe200078408ff */
[----:B------:R1:W-:Y:S01]  /*15c80*/  STS.128 [R11+0x380], R28 ;  /* 0x0003801c0b007388 */ /* 0x0003e20000000c00 */
[----:B------:R-:W-:Y:S02]  /*15c90*/  LEA R129, R3, R85, 0x1 ;  /* 0x0000005503817211 */ /* 0x000fe400078e08ff */
[----:B------:R-:W-:-:S03]  /*15ca0*/  LEA.HI.X.SX32 R137, R85, R2, 0x1, P2 ;  /* 0x0000000255897211 */ /* 0x000fc600010f0eff */
[----:B------:R-:W-:Y:S01]  /*15cb0*/  IMAD R85, R3, 0x2, R129 ;  /* 0x0000000203557824 */ /* 0x000fe200078e0281 */
[----:B0-----:R-:W-:-:S04]  /*15cc0*/  LEA R134, P2, R129, R0, 0x1 ;  /* 0x0000000081867211 */ /* 0x001fc800078408ff */
[----:B------:R-:W-:Y:S02]  /*15cd0*/  LEA.HI.X.SX32 R135, R129, R2, 0x1, P2 ;  /* 0x0000000281877211 */ /* 0x000fe400010f0eff */
[----:B------:R-:W-:Y:S02]  /*15ce0*/  LEA R130, P2, R85, R0, 0x1 ;  /* 0x0000000055827211 */ /* 0x000fe400078408ff */
[----:B------:R-:W-:Y:S02]  /*15cf0*/  LEA R129, R3, R85, 0x1 ;  /* 0x0000005503817211 */ /* 0x000fe400078e08ff */
[----:B------:R-:W-:Y:S02]  /*15d00*/  LEA.HI.X.SX32 R131, R85, R2, 0x1, P2 ;  /* 0x0000000255837211 */ /* 0x000fe400010f0eff */
[----:B------:R-:W-:Y:S01]  /*15d10*/  LEA R128, P2, R129, R0, 0x1 ;  /* 0x0000000081807211 */ /* 0x000fe200078408ff */
[----:B------:R-:W-:-:S03]  /*15d20*/  IMAD R85, R3, 0x2, R129 ;  /* 0x0000000203557824 */ /* 0x000fc600078e0281 */
[----:B------:R-:W-:Y:S02]  /*15d30*/  LEA.HI.X.SX32 R129, R129, R2, 0x1, P2 ;  /* 0x0000000281817211 */ /* 0x000fe400010f0eff */
[----:B------:R-:W-:Y:S02]  /*15d40*/  LEA R185, R3, R85, 0x1 ;  /* 0x0000005503b97211 */ /* 0x000fe400078e08ff */
[----:B------:R-:W-:-:S03]  /*15d50*/  LEA R132, P2, R85, R0, 0x1 ;  /* 0x0000000055847211 */ /* 0x000fc600078408ff */
[----:B-1----:R-:W-:Y:S01]  /*15d60*/  IMAD R29, R3, 0x2, R185 ;  /* 0x00000002031d7824 */ /* 0x002fe200078e02b9 */
[----:B------:R-:W-:Y:S02]  /*15d70*/  LEA.HI.X.SX32 R133, R85, R2, 0x1, P2 ;  /* 0x0000000255857211 */ /* 0x000fe400010f0eff */
[----:B---3--:R-:W-:-:S05]  /*15d80*/  F2FP.BF16.PACK_AB R27, R239, R238 ;  /* 0x000000eeef1b723e */ /* 0x008fca00000010ff */
[----:B------:R0:W-:Y:S04]  /*15d90*/  STS.128 [R11+0x780], R24 ;  /* 0x000780180b007388 */ /* 0x0001e80000000c00 */
[----:B------:R-:W-:Y:S01]  /*15da0*/  BAR.SYNC.DEFER_BLOCKING 0x0 ;  /* 0x0000000000007b1d */ /* 0x000fe20000010000 */
[----:B0-----:R-:W-:-:S05]  /*15db0*/  LEA R11, R3, R29, 0x1 ;  /* 0x0000001d030b7211 */ /* 0x001fca00078e08ff */
[----:B------:R0:W-:Y:S04]  /*15dc0*/  STG.E.U16 [R124.64], R120 ;  /* 0x000000787c007986 */ /* 0x0001e8000c101504 */
[----:B------:R1:W-:Y:S01]  /*15dd0*/  STG.E.U16 [R126.64], R116 ;  /* 0x000000747e007986 */ /* 0x0003e2000c101504 */
[----:B0-----:R-:W-:-:S04]  /*15de0*/  LEA R124, P2, R185, R0, 0x1 ;  /* 0x00000000b97c7211 */ /* 0x001fc800078408ff */
[----:B------:R-:W-:Y:S02]  /*15df0*/  LEA.HI.X.SX32 R125, R185, R2, 0x1, P2 ;  /* 0x00000002b97d7211 */ /* 0x000fe400010f0eff */
[----:B-1----:R-:W-:Y:S01]  /*15e00*/  LEA R126, P2, R29, R0, 0x1 ;  /* 0x000000001d7e7211 */ /* 0x002fe200078408ff */
[----:B------:R-:W-:-:S03]  /*15e10*/  IMAD R25, R3, 0x2, R11 ;  /* 0x0000000203197824 */ /* 0x000fc600078e020b */
[----:B------:R-:W-:Y:S02]  /*15e20*/  LEA.HI.X.SX32 R127, R29, R2, 0x1, P2 ;  /* 0x000000021d7f7211 */ /* 0x000fe400010f0eff */
        /* <DEDUP_REMOVED lines=9> */
[----:B------:R-:W-:Y:S01]  /*15ec0*/  LEA R11, R3, R25, 0x1 ;  /* 0x00000019030b7211 */ /* 0x000fe200078e08ff */
[----:B------:R-:W-:Y:S01]  /*15ed0*/  STG.E.U16 [R182.64], R112 ;  /* 0x00000070b6007986 */ /* 0x000fe2000c101504 */
[----:B------:R-:W-:Y:S02]  /*15ee0*/  LEA.HI.X.SX32 R187, R25, R2, 0x1, P2 ;  /* 0x0000000219bb7211 */ /* 0x000fe400010f0eff */
[----:B------:R-:W-:Y:S01]  /*15ef0*/  LEA R184, P2, R11, R0, 0x1 ;  /* 0x000000000bb87211 */ /* 0x000fe200078408ff */
[----:B------:R-:W-:Y:S01]  /*15f00*/  IMAD R25, R3, 0x2, R11 ;  /* 0x0000000203197824 */ /* 0x000fe200078e020b */
[----:B------:R-:W-:Y:S02]  /*15f10*/  STG.E.U16 [R180.64], R108 ;  /* 0x0000006cb4007986 */ /* 0x000fe4000c101504 */
[----:B------:R-:W-:-:S02]  /*15f20*/  LEA.HI.X.SX32 R185, R11, R2, 0x1, P2 ;  /* 0x000000020bb97211 */ /* 0x000fc400010f0eff */
[----:B------:R-:W-:Y:S01]  /*15f30*/  STG.E.U16 [R178.64], R104 ;  /* 0x00000068b2007986 */ /* 0x000fe2000c101504 */
[----:B------:R-:W-:-:S03]  /*15f40*/  LEA R11, R3, R25, 0x1 ;  /* 0x00000019030b7211 */ /* 0x000fc600078e08ff */
[----:B------:R-:W-:Y:S04]  /*15f50*/  STG.E.U16 [R176.64], R100 ;  /* 0x00000064b0007986 */ /* 0x000fe8000c101504 */
[----:B------:R0:W-:Y:S02]  /*15f60*/  STG.E.U16 [R86.64], R96 ;  /* 0x0000006056007986 */ /* 0x0001e4000c101504 */
[----:B0-----:R-:W-:-:S04]  /*15f70*/  LEA R86, P2, R25, R0, 0x1 ;  /* 0x0000000019567211 */ /* 0x001fc800078408ff */
[----:B------:R-:W-:Y:S01]  /*15f80*/  LEA.HI.X.SX32 R87, R25, R2, 0x1, P2 ;  /* 0x0000000219577211 */ /* 0x000fe200010f0eff */
[----:B------:R-:W-:Y:S01]  /*15f90*/  IMAD R25, R3, 0x2, R11 ;  /* 0x0000000203197824 */ /* 0x000fe200078e020b */
[C---:B------:R-:W-:Y:S01]  /*15fa0*/  LEA R182, P2, R11.reuse, R0, 0x1 ;  /* 0x000000000bb67211 */ /* 0x040fe200078408ff */
[----:B------:R0:W-:Y:S03]  /*15fb0*/  STG.E.U16 [R54.64], R92 ;  /* 0x0000005c36007986 */ /* 0x0001e6000c101504 */
[----:B------:R-:W-:Y:S02]  /*15fc0*/  LEA.HI.X.SX32 R183, R11, R2, 0x1, P2 ;  /* 0x000000020bb77211 */ /* 0x000fe400010f0eff */
[----:B------:R-:W-:Y:S01]  /*15fd0*/  LEA R11, R3, R25, 0x1 ;  /* 0x00000019030b7211 */ /* 0x000fe200078e08ff */
[----:B------:R1:W-:Y:S01]  /*15fe0*/  STG.E.U16 [R52.64], R88 ;  /* 0x0000005834007986 */ /* 0x0003e2000c101504 */
[----:B0-----:R-:W-:-:S04]  /*15ff0*/  LEA R54, P2, R25, R0, 0x1 ;  /* 0x0000000019367211 */ /* 0x001fc800078408ff */
[----:B------:R-:W-:Y:S01]  /*16000*/  LEA.HI.X.SX32 R55, R25, R2, 0x1, P2 ;  /* 0x0000000219377211 */ /* 0x000fe200010f0eff */
[----:B------:R-:W-:Y:S01]  /*16010*/  IMAD R25, R3, 0x2, R11 ;  /* 0x0000000203197824 */ /* 0x000fe200078e020b */
[C---:B-1----:R-:W-:Y:S01]  /*16020*/  LEA R52, P2, R11.reuse, R0, 0x1 ;  /* 0x000000000b347211 */ /* 0x042fe200078408ff */
        /* <DEDUP_REMOVED lines=24> */
[----:B------:R0:W-:Y:S01]  /*161b0*/  STG.E.U16 [R38.64], R56 ;  /* 0x0000003826007986 */ /* 0x0001e2000c101504 */
[----:B------:R-:W-:Y:S02]  /*161c0*/  PRMT R120, R120, 0x7632, R120 ;  /* 0x0000763278787816 */ /* 0x000fe40000000078 */
[----:B------:R-:W-:Y:S02]  /*161d0*/  LEA.HI.X.SX32 R41, R11, R2, 0x1, P2 ;  /* 0x000000020b297211 */ /* 0x000fe400010f0eff */
[----:B------:R-:W-:Y:S01]  /*161e0*/  LEA R11, R3, R25, 0x1 ;  /* 0x00000019030b7211 */ /* 0x000fe200078e08ff */
[----:B------:R1:W-:Y:S01]  /*161f0*/  STG.E.U16 [R36.64], R120 ;  /* 0x0000007824007986 */ /* 0x0003e2000c101504 */
[----:B------:R-:W-:-:S02]  /*16200*/  PRMT R116, R116, 0x7632, R116 ;  /* 0x0000763274747816 */ /* 0x000fc40000000074 */
        /* <DEDUP_REMOVED lines=9> */
[----:B0-----:R-:W-:-:S04]  /*162a0*/  LEA R34, P2, R25, R0, 0x1 ;  /* 0x0000000019227211 */ /* 0x001fc800078408ff */
[----:B------:R-:W-:Y:S01]  /*162b0*/  LEA.HI.X.SX32 R35, R25, R2, 0x1, P2 ;  /* 0x0000000219237211 */ /* 0x000fe200010f0eff */
[----:B------:R-:W-:Y:S01]  /*162c0*/  IMAD R25, R3, 0x2, R11 ;  /* 0x0000000203197824 */ /* 0x000fe200078e020b */
[----:B-1----:R-:W-:-:S04]  /*162d0*/  LEA R32, P2, R11, R0, 0x1 ;  /* 0x000000000b207211 */ /* 0x002fc800078408ff */
[----:B------:R-:W-:Y:S02]  /*162e0*/  LEA.HI.X.SX32 R33, R11, R2, 0x1, P2 ;  /* 0x000000020b217211 */ /* 0x000fe400010f0eff */
[----:B------:R-:W-:Y:S02]  /*162f0*/  LEA R30, P2, R25, R0, 0x1 ;  /* 0x00000000191e7211 */ /* 0x000fe400078408ff */
[----:B------:R-:W-:Y:S02]  /*16300*/  LEA R11, R3, R25, 0x1 ;  /* 0x00000019030b7211 */ /* 0x000fe400078e08ff */
[----:B------:R-:W-:Y:S02]  /*16310*/  LEA.HI.X.SX32 R31, R25, R2, 0x1, P2 ;  /* 0x00000002191f7211 */ /* 0x000fe400010f0eff */
[----:B------:R-:W-:Y:S01]  /*16320*/  LEA R28, P2, R11, R0, 0x1 ;  /* 0x000000000b1c7211 */ /* 0x000fe200078408ff */
[----:B------:R-:W-:Y:S01]  /*16330*/  IMAD R25, R3, 0x2, R11 ;  /* 0x0000000203197824 */ /* 0x000fe200078e020b */
[----:B------:R-:W-:-:S02]  /*16340*/  PRMT R108, R108, 0x7632, R108 ;  /* 0x000076326c6c7816 */ /* 0x000fc4000000006c */
[----:B------:R-:W-:Y:S02]  /*16350*/  PRMT R104, R104, 0x7632, R104 ;  /* 0x0000763268687816 */ /* 0x000fe40000000068 */
[----:B------:R-:W-:Y:S02]  /*16360*/  LEA.HI.X.SX32 R29, R11, R2, 0x1, P2 ;  /* 0x000000020b1d7211 */ /* 0x000fe400010f0eff */
[----:B------:R-:W-:Y:S02]  /*16370*/  LEA R26, P2, R25, R0, 0x1 ;  /* 0x00000000191a7211 */ /* 0x000fe400078408ff */
[----:B------:R-:W-:Y:S01]  /*16380*/  LEA R11, R3, R25, 0x1 ;  /* 0x00000019030b7211 */ /* 0x000fe200078e08ff */
[----:B------:R-:W-:Y:S01]  /*16390*/  STG.E.U16 [R22.64], R108 ;  /* 0x0000006c16007986 */ /* 0x000fe2000c101504 */
[----:B------:R-:W-:Y:S02]  /*163a0*/  LEA.HI.X.SX32 R27, R25, R2, 0x1, P2 ;  /* 0x00000002191b7211 */ /* 0x000fe400010f0eff */
[----:B------:R-:W-:Y:S01]  /*163b0*/  LEA R24, P2, R11, R0, 0x1 ;  /* 0x000000000b187211 */ /* 0x000fe200078408ff */
[----:B------:R0:W-:Y:S01]  /*163c0*/  STG.E.U16 [R18.64], R104 ;  /* 0x0000006812007986 */ /* 0x0001e2000c101504 */
[----:B------:R-:W-:-:S02]  /*163d0*/  PRMT R100, R100, 0x7632, R100 ;  /* 0x0000763264647816 */ /* 0x000fc40000000064 */
[----:B------:R-:W-:Y:S01]  /*163e0*/  LEA.HI.X.SX32 R25, R11, R2, 0x1, P2 ;  /* 0x000000020b197211 */ /* 0x000fe200010f0eff */
[----:B0-----:R-:W-:Y:S02]  /*163f0*/  IMAD R19, R3, 0x2, R11 ;  /* 0x0000000203137824 */ /* 0x001fe400078e020b */
[----:B------:R0:W-:Y:S03]  /*16400*/  STG.E.U16 [R16.64], R100 ;  /* 0x0000006410007986 */ /* 0x0001e6000c101504 */
[----:B------:R-:W-:Y:S02]  /*16410*/  LEA R22, P2, R19, R0, 0x1 ;  /* 0x0000000013167211 */ /* 0x000fe400078408ff */
[----:B------:R-:W-:Y:S02]  /*16420*/  LEA R11, R3, R19, 0x1 ;  /* 0x00000013030b7211 */ /* 0x000fe400078e08ff */
[----:B------:R-:W-:-:S02]  /*16430*/  PRMT R96, R96, 0x7632, R96 ;  /* 0x0000763260607816 */ /* 0x000fc40000000060 */
[----:B------:R-:W-:Y:S02]  /*16440*/  LEA.HI.X.SX32 R23, R19, R2, 0x1, P2 ;  /* 0x0000000213177211 */ /* 0x000fe400010f0eff */
[----:B------:R-:W-:Y:S01]  /*16450*/  LEA R18, P2, R11, R0, 0x1 ;  /* 0x000000000b127211 */ /* 0x000fe200078408ff */
[----:B0-----:R-:W-:Y:S01]  /*16460*/  IMAD R17, R3, 0x2, R11 ;  /* 0x0000000203117824 */ /* 0x001fe200078e020b */
[----:B------:R0:W-:Y:S02]  /*16470*/  STG.E.U16 [R14.64], R96 ;  /* 0x000000600e007986 */ /* 0x0001e4000c101504 */
[----:B------:R-:W-:Y:S02]  /*16480*/  LEA.HI.X.SX32 R19, R11, R2, 0x1, P2 ;  /* 0x000000020b137211 */ /* 0x000fe400010f0eff */
[----:B------:R-:W-:Y:S02]  /*16490*/  LEA R11, R3, R17, 0x1 ;  /* 0x00000011030b7211 */ /* 0x000fe400078e08ff */
[----:B------:R-:W-:-:S02]  /*164a0*/  PRMT R92, R92, 0x7632, R92 ;  /* 0x000076325c5c7816 */ /* 0x000fc4000000005c */
[----:B0-----:R-:W-:-:S04]  /*164b0*/  LEA R14, P2, R17, R0, 0x1 ;  /* 0x00000000110e7211 */ /* 0x001fc800078408ff */
[----:B------:R-:W-:Y:S01]  /*164c0*/  LEA.HI.X.SX32 R15, R17, R2, 0x1, P2 ;  /* 0x00000002110f7211 */ /* 0x000fe200010f0eff */
[----:B------:R-:W-:Y:S01]  /*164d0*/  IMAD R17, R3, 0x2, R11 ;  /* 0x0000000203117824 */ /* 0x000fe200078e020b */
[C---:B------:R-:W-:Y:S01]  /*164e0*/  LEA R10, P2, R11.reuse, R0, 0x1 ;  /* 0x000000000b0a7211 */ /* 0x040fe200078408ff */
[----:B------:R0:W-:Y:S01]  /*164f0*/  STG.E.U16 [R8.64], R92 ;  /* 0x0000005c08007986 */ /* 0x0001e2000c101504 */
[----:B------:R-:W-:Y:S02]  /*16500*/  PRMT R88, R88, 0x7632, R88 ;  /* 0x0000763258587816 */ /* 0x000fe40000000058 */
[----:B------:R-:W-:Y:S02]  /*16510*/  PRMT R80, R80, 0x7632, R80 ;  /* 0x0000763250507816 */ /* 0x000fe40000000050 */
[----:B------:R-:W-:Y:S02]  /*16520*/  LEA.HI.X.SX32 R11, R11, R2, 0x1, P2 ;  /* 0x000000020b0b7211 */ /* 0x000fe400010f0eff */
[----:B------:R-:W-:Y:S01]  /*16530*/  LEA R85, R3, R17, 0x1 ;  /* 0x0000001103557211 */ /* 0x000fe200078e08ff */
[----:B------:R-:W-:Y:S01]  /*16540*/  STG.E.U16 [R174.64], R88 ;  /* 0x00000058ae007986 */ /* 0x000fe2000c101504 */
[----:B0-----:R-:W-:-:S03]  /*16550*/  LEA R8, P2, R17, R0, 0x1 ;  /* 0x0000000011087211 */ /* 0x001fc600078408ff */
[----:B------:R0:W-:Y:S01]  /*16560*/  STG.E.U16 [R6.64], R80 ;  /* 0x0000005006007986 */ /* 0x0001e2000c101504 */
[----:B------:R-:W-:Y:S02]  /*16570*/  PRMT R76, R76, 0x7632, R76 ;  /* 0x000076324c4c7816 */ /* 0x000fe4000000004c */
[----:B------:R-:W-:Y:S01]  /*16580*/  LEA.HI.X.SX32 R9, R17, R2, 0x1, P2 ;  /* 0x0000000211097211 */ /* 0x000fe200010f0eff */
[----:B------:R-:W-:Y:S02]  /*16590*/  IMAD R17, R3, 0x2, R85 ;  /* 0x0000000203117824 */ /* 0x000fe400078e0255 */
[----:B------:R1:W-:Y:S01]  /*165a0*/  STG.E.U16 [R20.64], R76 ;  /* 0x0000004c14007986 */ /* 0x0003e2000c101504 */
[----:B0-----:R-:W-:-:S04]  /*165b0*/  LEA R6, P2, R85, R0, 0x1 ;  /* 0x0000000055067211 */ /* 0x001fc800078408ff */
[----:B------:R-:W-:Y:S02]  /*165c0*/  LEA.HI.X.SX32 R7, R85, R2, 0x1, P2 ;  /* 0x0000000255077211 */ /* 0x000fe400010f0eff */
[----:B-1----:R-:W-:Y:S02]  /*165d0*/  LEA R20, P2, R17, R0, 0x1 ;  /* 0x0000000011147211 */ /* 0x002fe400078408ff */
[----:B------:R-:W-:Y:S02]  /*165e0*/  LEA R85, R3, R17, 0x1 ;  /* 0x0000001103557211 */ /* 0x000fe400078e08ff */
[----:B------:R-:W-:Y:S02]  /*165f0*/  PRMT R72, R72, 0x7632, R72 ;  /* 0x0000763248487816 */ /* 0x000fe40000000048 */
[----:B------:R-:W-:Y:S01]  /*16600*/  LEA.HI.X.SX32 R21, R17, R2, 0x1, P2 ;  /* 0x0000000211157211 */ /* 0x000fe200010f0eff */
[----:B------:R-:W-:Y:S01]  /*16610*/  IMAD R175, R3, 0x2, R85 ;  /* 0x0000000203af7824 */ /* 0x000fe200078e0255 */
[----:B------:R-:W-:Y:S01]  /*16620*/  LEA R16, P2, R85, R0, 0x1 ;  /* 0x0000000055107211 */ /* 0x000fe200078408ff */
[----:B------:R0:W-:Y:S01]  /*16630*/  STG.E.U16 [R12.64], R72 ;  /* 0x000000480c007986 */ /* 0x0001e2000c101504 */
[----:B------:R-:W-:-:S02]  /*16640*/  PRMT R68, R68, 0x7632, R68 ;  /* 0x0000763244447816 */ /* 0x000fc40000000044 */
        /* <DEDUP_REMOVED lines=14> */
[----:B------:R-:W-:Y:S02]  /*16730*/  LEA.HI.X.SX32 R179, R85, R2, 0x1, P2 ;  /* 0x0000000255b37211 */ /* 0x000fe400010f0eff */
[----:B------:R-:W-:Y:S02]  /*16740*/  LEA R176, P2, R175, R0, 0x1 ;  /* 0x00000000afb07211 */ /* 0x000fe400078408ff */
[----:B------:R-:W-:Y:S01]  /*16750*/  LEA R85, R3, R175, 0x1 ;  /* 0x000000af03557211 */ /* 0x000fe200078e08ff */
[----:B------:R0:W-:Y:S01]  /*16760*/  STG.E.U16 [R172.64], R64 ;  /* 0x00000040ac007986 */ /* 0x0001e2000c101504 */
[----:B------:R-:W-:Y:S02]  /*16770*/  LEA.HI.X.SX32 R177, R175, R2, 0x1, P2 ;  /* 0x00000002afb17211 */ /* 0x000fe400010f0eff */
[----:B------:R-:W-:Y:S02]  /*16780*/  LEA R174, P2, R85, R0, 0x1 ;  /* 0x0000000055ae7211 */ /* 0x000fe400078408ff */
[----:B------:R-:W-:-:S02]  /*16790*/  PRMT R60, R60, 0x7632, R60 ;  /* 0x000076323c3c7816 */ /* 0x000fc4000000003c */
[----:B------:R-:W-:Y:S01]  /*167a0*/  LEA.HI.X.SX32 R175, R85, R2, 0x1, P2 ;  /* 0x0000000255af7211 */ /* 0x000fe200010f0eff */
[----:B0-----:R-:W-:Y:S02]  /*167b0*/  IMAD R173, R3, 0x2, R85 ;  /* 0x0000000203ad7824 */ /* 0x001fe400078e0255 */
[----:B------:R0:W-:Y:S03]  /*167c0*/  STG.E.U16 [R170.64], R60 ;  /* 0x0000003caa007986 */ /* 0x0001e6000c101504 */
[----:B------:R-:W-:Y:S02]  /*167d0*/  LEA R172, P2, R173, R0, 0x1 ;  /* 0x00000000adac7211 */ /* 0x000fe400078408ff */
[----:B------:R-:W-:Y:S02]  /*167e0*/  LEA R85, R3, R173, 0x1 ;  /* 0x000000ad03557211 */ /* 0x000fe400078e08ff */
[----:B------:R-:W-:-:S02]  /*167f0*/  PRMT R56, R56, 0x7632, R56 ;  /* 0x0000763238387816 */ /* 0x000fc40000000038 */
[----:B------:R-:W-:Y:S01]  /*16800*/  LEA.HI.X.SX32 R173, R173, R2, 0x1, P2 ;  /* 0x00000002adad7211 */ /* 0x000fe200010f0eff */
[----:B------:R-:W-:Y:S01]  /*16810*/  IMAD R195, R3, 0x2, R85 ;  /* 0x0000000203c37824 */ /* 0x000fe200078e0255 */
[C---:B0-----:R-:W-:Y:S01]  /*16820*/  LEA R170, P2, R85.reuse, R0, 0x1 ;  /* 0x0000000055aa7211 */ /* 0x041fe200078408ff */
        /* <DEDUP_REMOVED lines=52> */
[----:B0-----:R-:W-:-:S03]  /*16b70*/  LEA R144, P2, R195, R0, 0x1 ;  /* 0x00000000c3907211 */ /* 0x001fc600078408ff */
[----:B------:R0:W-:Y:S01]  /*16b80*/  STG.E.U16 [R140.64], R65 ;  /* 0x000000418c007986 */ /* 0x0001e2000c101504 */
[----:B------:R-:W-:Y:S01]  /*16b90*/  LEA.HI.X.SX32 R145, R195, R2, 0x1, P2 ;  /* 0x00000002c3917211 */ /* 0x000fe200010f0eff */
[----:B-1----:R-:W-:Y:S01]  /*16ba0*/  IMAD R143, R3, 0x2, R85 ;  /* 0x00000002038f7824 */ /* 0x002fe200078e0255 */
[----:B------:R-:W-:Y:S02]  /*16bb0*/  PRMT R56, R121, 0x7632, R56 ;  /* 0x0000763279387816 */ /* 0x000fe40000000038 */
[C---:B0-----:R-:W-:Y:S01]  /*16bc0*/  LEA R140, P2, R85.reuse, R0, 0x1 ;  /* 0x00000000558c7211 */ /* 0x041fe200078408ff */
[----:B------:R-:W-:Y:S03]  /*16bd0*/  STG.E.U16 [R138.64], R61 ;  /* 0x0000003d8a007986 */ /* 0x000fe6000c101504 */
[----:B------:R-:W-:Y:S02]  /*16be0*/  LEA.HI.X.SX32 R141, R85, R2, 0x1, P2 ;  /* 0x00000002558d7211 */ /* 0x000fe400010f0eff */
[----:B------:R-:W-:-:S02]  /*16bf0*/  LEA R142, P2, R143, R0, 0x1 ;  /* 0x000000008f8e7211 */ /* 0x000fc400078408ff */
[----:B------:R-:W-:Y:S01]  /*16c00*/  LEA R85, R3, R143, 0x1 ;  /* 0x0000008f03557211 */ /* 0x000fe200078e08ff */
[----:B------:R-:W-:Y:S01]  /*16c10*/  STG.E.U16 [R136.64], R57 ;  /* 0x0000003988007986 */ /* 0x000fe2000c101504 */
[----:B------:R-:W-:-:S03]  /*16c20*/  LEA.HI.X.SX32 R143, R143, R2, 0x1, P2 ;  /* 0x000000028f8f7211 */ /* 0x000fc600010f0eff */
[----:B------:R0:W-:Y:S01]  /*16c30*/  STG.E.U16 [R134.64], R56 ;  /* 0x0000003886007986 */ /* 0x0001e2000c101504 */
[----:B------:R-:W-:Y:S01]  /*16c40*/  IMAD R121, R3, 0x2, R85 ;  /* 0x0000000203797824 */ /* 0x000fe200078e0255 */
[----:B------:R-:W-:Y:S02]  /*16c50*/  PRMT R65, R117, 0x7632, R65 ;  /* 0x0000763275417816 */ /* 0x000fe40000000041 */
[----:B0-----:R-:W-:-:S04]  /*16c60*/  LEA R134, P2, R85, R0, 0x1 ;  /* 0x0000000055867211 */ /* 0x001fc800078408ff */
[----:B------:R-:W-:Y:S02]  /*16c70*/  LEA.HI.X.SX32 R135, R85, R2, 0x1, P2 ;  /* 0x0000000255877211 */ /* 0x000fe400010f0eff */
[----:B------:R-:W-:Y:S02]  /*16c80*/  LEA R136, P2, R121, R0, 0x1 ;  /* 0x0000000079887211 */ /* 0x000fe400078408ff */
[----:B------:R-:W-:Y:S02]  /*16c90*/  LEA R85, R3, R121, 0x1 ;  /* 0x0000007903557211 */ /* 0x000fe400078e08ff */
[----:B------:R-:W-:Y:S02]  /*16ca0*/  PRMT R64, R113, 0x7632, R64 ;  /* 0x0000763271407816 */ /* 0x000fe40000000040 */
[----:B------:R-:W-:Y:S01]  /*16cb0*/  LEA.HI.X.SX32 R137, R121, R2, 0x1, P2 ;  /* 0x0000000279897211 */ /* 0x000fe200010f0eff */
[----:B------:R-:W-:Y:S01]  /*16cc0*/  IMAD R113, R3, 0x2, R85 ;  /* 0x0000000203717824 */ /* 0x000fe200078e0255 */
[C---:B------:R-:W-:Y:S01]  /*16cd0*/  LEA R138, P2, R85.reuse, R0, 0x1 ;  /* 0x00000000558a7211 */ /* 0x040fe200078408ff */
[----:B------:R-:W-:Y:S03]  /*16ce0*/  STG.E.U16 [R130.64], R65 ;  /* 0x0000004182007986 */ /* 0x000fe6000c101504 */
[----:B------:R-:W-:Y:S01]  /*16cf0*/  LEA.HI.X.SX32 R139, R85, R2, 0x1, P2 ;  /* 0x00000002558b7211 */ /* 0x000fe200010f0eff */
[----:B------:R0:W-:Y:S01]  /*16d00*/  STG.E.U16 [R128.64], R64 ;  /* 0x0000004080007986 */ /* 0x0001e2000c101504 */
[----:B------:R-:W-:-:S02]  /*16d10*/  LEA R85, R3, R113, 0x1 ;  /* 0x0000007103557211 */ /* 0x000fc400078e08ff */
[----:B------:R-:W-:-:S03]  /*16d20*/  PRMT R56, R109, 0x7632, R56 ;  /* 0x000076326d387816 */ /* 0x000fc60000000038 */
[----:B------:R-:W-:Y:S01]  /*16d30*/  IMAD R109, R3, 0x2, R85 ;  /* 0x00000002036d7824 */ /* 0x000fe200078e0255 */
[----:B0-----:R-:W-:-:S04]  /*16d40*/  LEA R128, P2, R113, R0, 0x1 ;  /* 0x0000000071807211 */ /* 0x001fc800078408ff */
[----:B------:R-:W-:Y:S02]  /*16d50*/  LEA.HI.X.SX32 R129, R113, R2, 0x1, P2 ;  /* 0x0000000271817211 */ /* 0x000fe400010f0eff */
[C---:B------:R-:W-:Y:S01]  /*16d60*/  LEA R130, P2, R85.reuse, R0, 0x1 ;  /* 0x0000000055827211 */ /* 0x040fe200078408ff */
[----:B------:R0:W-:Y:S03]  /*16d70*/  STG.E.U16 [R132.64], R56 ;  /* 0x0000003884007986 */ /* 0x0001e6000c101504 */
[----:B------:R-:W-:Y:S02]  /*16d80*/  LEA.HI.X.SX32 R131, R85, R2, 0x1, P2 ;  /* 0x0000000255837211 */ /* 0x000fe400010f0eff */
[----:B------:R-:W-:Y:S02]  /*16d90*/  LEA R85, R3, R109, 0x1 ;  /* 0x0000006d03557211 */ /* 0x000fe400078e08ff */
[----:B------:R-:W-:-:S02]  /*16da0*/  PRMT R57, R105, 0x7632, R57 ;  /* 0x0000763269397816 */ /* 0x000fc40000000039 */
[----:B0-----:R-:W-:Y:S01]  /*16db0*/  LEA R132, P2, R109, R0, 0x1 ;  /* 0x000000006d847211 */ /* 0x001fe200078408ff */
[----:B------:R-:W-:-:S03]  /*16dc0*/  IMAD R105, R3, 0x2, R85 ;  /* 0x0000000203697824 */ /* 0x000fc600078e0255 */
[----:B------:R-:W-:Y:S02]  /*16dd0*/  LEA.HI.X.SX32 R133, R109, R2, 0x1, P2 ;  /* 0x000000026d857211 */ /* 0x000fe400010f0eff */
[----:B------:R-:W-:Y:S01]  /*16de0*/  LEA R120, P2, R85, R0, 0x1 ;  /* 0x0000000055787211 */ /* 0x000fe200078408ff */
[----:B------:R0:W-:Y:S01]  /*16df0*/  STG.E.U16 [R124.64], R57 ;  /* 0x000000397c007986 */ /* 0x0001e2000c101504 */
[----:B------:R-:W-:Y:S02]  /*16e00*/  PRMT R101, R101, 0x7632, R101 ;  /* 0x0000763265657816 */ /* 0x000fe40000000065 */
[----:B------:R-:W-:Y:S02]  /*16e10*/  LEA.HI.X.SX32 R121, R85, R2, 0x1, P2 ;  /* 0x0000000255797211 */ /* 0x000fe400010f0eff */
[----:B------:R-:W-:Y:S01]  /*16e20*/  LEA R85, R3, R105, 0x1 ;  /* 0x0000006903557211 */ /* 0x000fe200078e08ff */
[----:B------:R1:W-:Y:S01]  /*16e30*/  STG.E.U16 [R126.64], R101 ;  /* 0x000000657e007986 */ /* 0x0003e2000c101504 */
[----:B------:R-:W-:-:S02]  /*16e40*/  PRMT R96, R97, 0x7632, R96 ;  /* 0x0000763261607816 */ /* 0x000fc40000000060 */
[----:B0-----:R-:W-:Y:S01]  /*16e50*/  LEA R124, P2, R105, R0, 0x1 ;  /* 0x00000000697c7211 */ /* 0x001fe200078408ff */
[----:B------:R-:W-:-:S03]  /*16e60*/  IMAD R97, R3, 0x2, R85 ;  /* 0x0000000203617824 */ /* 0x000fc600078e0255 */
[----:B------:R-:W-:Y:S02]  /*16e70*/  LEA.HI.X.SX32 R125, R105, R2, 0x1, P2 ;  /* 0x00000002697d7211 */ /* 0x000fe400010f0eff */
[----:B-1----:R-:W-:-:S04]  /*16e80*/  LEA R126, P2, R85, R0, 0x1 ;  /* 0x00000000557e7211 */ /* 0x002fc800078408ff */
[----:B------:R-:W-:Y:S02]  /*16e90*/  LEA.HI.X.SX32 R127, R85, R2, 0x1, P2 ;  /* 0x00000002557f7211 */ /* 0x000fe400010f0eff */
[----:B------:R-:W-:Y:S02]  /*16ea0*/  LEA R108, P2, R97, R0, 0x1 ;  /* 0x00000000616c7211 */ /* 0x000fe400078408ff */
[----:B------:R-:W-:Y:S02]  /*16eb0*/  LEA R85, R3, R97, 0x1 ;  /* 0x0000006103557211 */ /* 0x000fe400078e08ff */
[----:B------:R-:W-:Y:S02]  /*16ec0*/  PRMT R56, R93, 0x7632, R56 ;  /* 0x000076325d387816 */ /* 0x000fe40000000038 */
[----:B------:R-:W-:Y:S01]  /*16ed0*/  LEA.HI.X.SX32 R109, R97, R2, 0x1, P2 ;  /* 0x00000002616d7211 */ /* 0x000fe200010f0eff */
[----:B------:R-:W-:Y:S01]  /*16ee0*/  IMAD R93, R3, 0x2, R85 ;  /* 0x00000002035d7824 */ /* 0x000fe200078e0255 */
[----:B------:R-:W-:-:S04]  /*16ef0*/  LEA R112, P2, R85, R0, 0x1 ;  /* 0x0000000055707211 */ /* 0x000fc800078408ff */
[----:B------:R-:W-:Y:S02]  /*16f00*/  LEA.HI.X.SX32 R113, R85, R2, 0x1, P2 ;  /* 0x0000000255717211 */ /* 0x000fe400010f0eff */
[----:B------:R-:W-:Y:S02]  /*16f10*/  LEA R116, P2, R93, R0, 0x1 ;  /* 0x000000005d747211 */ /* 0x000fe400078408ff */
[----:B------:R-:W-:Y:S01]  /*16f20*/  LEA R85, R3, R93, 0x1 ;  /* 0x0000005d03557211 */ /* 0x000fe200078e08ff */
[----:B------:R0:W-:Y:S01]  /*16f30*/  STG.E.U16 [R192.64], R96 ;  /* 0x00000060c0007986 */ /* 0x0001e2000c101504 */
[----:B------:R-:W-:Y:S02]  /*16f40*/  PRMT R57, R89, 0x7632, R57 ;  /* 0x0000763259397816 */ /* 0x000fe40000000039 */
[----:B------:R-:W-:Y:S01]  /*16f50*/  LEA.HI.X.SX32 R117, R93, R2, 0x1, P2 ;  /* 0x000000025d757211 */ /* 0x000fe200010f0eff */
[----:B------:R-:W-:Y:S01]  /*16f60*/  IMAD R89, R3, 0x2, R85 ;  /* 0x0000000203597824 */ /* 0x000fe200078e0255 */
[----:B------:R-:W-:-:S02]  /*16f70*/  PRMT R93, R81, 0x7632, R93 ;  /* 0x00007632515d7816 */ /* 0x000fc4000000005d */
[----:B0-----:R-:W-:Y:S02]  /*16f80*/  LEA R96, P2, R85, R0, 0x1 ;  /* 0x0000000055607211 */ /* 0x001fe400078408ff */
[----:B------:R-:W-:Y:S02]  /*16f90*/  LEA R81, R3, R89, 0x1 ;  /* 0x0000005903517211 */ /* 0x000fe400078e08ff */
[----:B------:R-:W-:Y:S02]  /*16fa0*/  LEA.HI.X.SX32 R97, R85, R2, 0x1, P2 ;  /* 0x0000000255617211 */ /* 0x000fe400010f0eff */
[C---:B------:R-:W-:Y:S01]  /*16fb0*/  LEA R100, P2, R89.reuse, R0, 0x1 ;  /* 0x0000000059647211 */ /* 0x040fe200078408ff */
[----:B------:R0:W-:Y:S03]  /*16fc0*/  STG.E.U16 [R190.64], R56 ;  /* 0x00000038be007986 */ /* 0x0001e6000c101504 */
[----:B------:R-:W-:-:S02]  /*16fd0*/  LEA.HI.X.SX32 R101, R89, R2, 0x1, P2 ;  /* 0x0000000259657211 */ /* 0x000fc400010f0eff */
[----:B------:R-:W-:Y:S02]  /*16fe0*/  LEA R104, P2, R81, R0, 0x1 ;  /* 0x0000000051687211 */ /* 0x000fe400078408ff */
[----:B0-----:R-:W-:Y:S01]  /*16ff0*/  PRMT R56, R77, 0x7632, R56 ;  /* 0x000076324d387816 */ /* 0x001fe20000000038 */
[----:B------:R-:W-:Y:S01]  /*17000*/  IMAD R77, R3, 0x2, R81 ;  /* 0x00000002034d7824 */ /* 0x000fe200078e0251 */
[----:B------:R-:W-:Y:S01]  /*17010*/  LEA.HI.X.SX32 R105, R81, R2, 0x1, P2 ;  /* 0x0000000251697211 */ /* 0x000fe200010f0eff */
[----:B------:R0:W-:Y:S03]  /*17020*/  STG.E.U16 [R188.64], R57 ;  /* 0x00000039bc007986 */ /* 0x0001e6000c101504 */
[----:B------:R-:W-:Y:S02]  /*17030*/  LEA R92, P2, R77, R0, 0x1 ;  /* 0x000000004d5c7211 */ /* 0x000fe400078408ff */
[----:B------:R-:W-:Y:S01]  /*17040*/  LEA R81, R3, R77, 0x1 ;  /* 0x0000004d03517211 */ /* 0x000fe200078e08ff */
[----:B------:R1:W-:Y:S01]  /*17050*/  STG.E.U16 [R186.64], R93 ;  /* 0x0000005dba007986 */ /* 0x0003e2000c101504 */
[----:B------:R-:W-:-:S02]  /*17060*/  PRMT R60, R69, 0x7632, R60 ;  /* 0x00007632453c7816 */ /* 0x000fc4000000003c */
[----:B0-----:R-:W-:Y:S01]  /*17070*/  PRMT R57, R73, 0x7632, R57 ;  /* 0x0000763249397816 */ /* 0x001fe20000000039 */
[----:B------:R-:W-:Y:S01]  /*17080*/  IMAD R73, R3, 0x2, R81 ;  /* 0x0000000203497824 */ /* 0x000fe200078e0251 */
[----:B------:R-:W-:Y:S01]  /*17090*/  STG.E.U16 [R184.64], R56 ;  /* 0x00000038b8007986 */ /* 0x000fe2000c101504 */
[----:B-1----:R-:W-:Y:S02]  /*170a0*/  LEA.HI.X.SX32 R93, R77, R2, 0x1, P2 ;  /* 0x000000024d5d7211 */ /* 0x002fe400010f0eff */
[----:B------:R-:W-:Y:S01]  /*170b0*/  LEA R88, P2, R81, R0, 0x1 ;  /* 0x0000000051587211 */ /* 0x000fe200078408ff */
[----:B------:R0:W-:Y:S01]  /*170c0*/  STG.E.U16 [R86.64], R57 ;  /* 0x0000003956007986 */ /* 0x0001e2000c101504 */
[----:B------:R-:W-:Y:S02]  /*170d0*/  LEA R69, R3, R73, 0x1 ;  /* 0x0000004903457211 */ /* 0x000fe400078e08ff */
[----:B------:R-:W-:Y:S02]  /*170e0*/  LEA.HI.X.SX32 R89, R81, R2, 0x1, P2 ;  /* 0x0000000251597211 */ /* 0x000fe400010f0eff */
[----:B0-----:R-:W-:-:S04]  /*170f0*/  LEA R86, P2, R73, R0, 0x1 ;  /* 0x0000000049567211 */ /* 0x001fc800078408ff */
[----:B------:R-:W-:Y:S01]  /*17100*/  LEA.HI.X.SX32 R87, R73, R2, 0x1, P2 ;  /* 0x0000000249577211 */ /* 0x000fe200010f0eff */
[----:B------:R-:W-:Y:S01]  /*17110*/  IMAD R73, R3, 0x2, R69 ;  /* 0x0000000203497824 */ /* 0x000fe200078e0245 */
[----:B------:R-:W-:Y:S02]  /*17120*/  LEA R80, P2, R69, R0, 0x1 ;  /* 0x0000000045507211 */ /* 0x000fe400078408ff */
[----:B------:R-:W-:Y:S02]  /*17130*/  PRMT R56, R65, 0x7632, R56 ;  /* 0x0000763241387816 */ /* 0x000fe40000000038 */
[----:B------:R-:W-:Y:S02]  /*17140*/  LEA.HI.X.SX32 R81, R69, R2, 0x1, P2 ;  /* 0x0000000245517211 */ /* 0x000fe400010f0eff */
[----:B------:R-:W-:Y:S02]  /*17150*/  LEA R76, P2, R73, R0, 0x1 ;  /* 0x00000000494c7211 */ /* 0x000fe400078408ff */
[----:B------:R-:W-:-:S02]  /*17160*/  LEA R65, R3, R73, 0x1 ;  /* 0x0000004903417211 */ /* 0x000fc400078e08ff */
[----:B------:R-:W-:Y:S02]  /*17170*/  PRMT R57, R61, 0x7632, R57 ;  /* 0x000076323d397816 */ /* 0x000fe40000000039 */
[----:B------:R-:W-:Y:S01]  /*17180*/  LEA.HI.X.SX32 R77, R73, R2, 0x1, P2 ;  /* 0x00000002494d7211 */ /* 0x000fe200010f0eff */
[----:B------:R-:W-:Y:S01]  /*17190*/  IMAD R61, R3, 0x2, R65 ;  /* 0x00000002033d7824 */ /* 0x000fe200078e0241 */
[----:B------:R-:W-:-:S04]  /*171a0*/  LEA R72, P2, R65, R0, 0x1 ;  /* 0x0000000041487211 */ /* 0x000fc800078408ff */
[----:B------:R-:W-:Y:S02]  /*171b0*/  LEA.HI.X.SX32 R73, R65, R2, 0x1, P2 ;  /* 0x0000000241497211 */ /* 0x000fe400010f0eff */
[----:B------:R-:W-:Y:S02]  /*171c0*/  LEA R68, P2, R61, R0, 0x1 ;  /* 0x000000003d447211 */ /* 0x000fe400078408ff */
[----:B------:R-:W-:Y:S01]  /*171d0*/  LEA R65, R3, R61, 0x1 ;  /* 0x0000003d03417211 */ /* 0x000fe200078e08ff */
[----:B------:R-:W-:Y:S01]  /*171e0*/  STG.E.U16 [R182.64], R60 ;  /* 0x0000003cb6007986 */ /* 0x000fe2000c101504 */
[----:B------:R-:W-:Y:S02]  /*171f0*/  LEA.HI.X.SX32 R69, R61, R2, 0x1, P2 ;  /* 0x000000023d457211 */ /* 0x000fe400010f0eff */
[----:B------:R-:W-:Y:S01]  /*17200*/  LEA R64, P2, R65, R0, 0x1 ;  /* 0x0000000041407211 */ /* 0x000fe200078408ff */
[----:B------:R0:W-:Y:S04]  /*17210*/  STG.E.U16 [R54.64], R56 ;  /* 0x0000003836007986 */ /* 0x0001e8000c101504 */
[----:B------:R1:W-:Y:S01]  /*17220*/  STG.E.U16 [R52.64], R57 ;  /* 0x0000003934007986 */ /* 0x0003e2000c101504 */
[----:B0-----:R-:W-:Y:S01]  /*17230*/  IMAD R55, R3, 0x2, R65 ;  /* 0x0000000203377824 */ /* 0x001fe200078e0241 */
[----:B------:R-:W-:-:S04]  /*17240*/  LEA.HI.X.SX32 R65, R65, R2, 0x1, P2 ;  /* 0x0000000241417211 */ /* 0x000fc800010f0eff */
[----:B------:R-:W-:Y:S02]  /*17250*/  LEA R60, P2, R55, R0, 0x1 ;  /* 0x00000000373c7211 */ /* 0x000fe400078408ff */
[----:B-1----:R-:W-:Y:S02]  /*17260*/  LEA R53, R3, R55, 0x1 ;  /* 0x0000003703357211 */ /* 0x002fe400078e08ff */
[----:B------:R-:W-:Y:S02]  /*17270*/  PRMT R85, R57, 0x7632, R85 ;  /* 0x0000763239557816 */ /* 0x000fe40000000055 */
[----:B------:R-:W-:Y:S01]  /*17280*/  LEA.HI.X.SX32 R61, R55, R2, 0x1, P2 ;  /* 0x00000002373d7211 */ /* 0x000fe200010f0eff */
[----:B------:R-:W-:Y:S01]  /*17290*/  IMAD R55, R3, 0x2, R53 ;  /* 0x0000000203377824 */ /* 0x000fe200078e0235 */
[C---:B------:R-:W-:Y:S01]  /*172a0*/  LEA R56, P2, R53.reuse, R0, 0x1 ;  /* 0x0000000035387211 */ /* 0x040fe200078408ff */
[----:B------:R0:W-:Y:S03]  /*172b0*/  STG.E.U16 [R50.64], R85 ;  /* 0x0000005532007986 */ /* 0x0001e6000c101504 */
[----:B------:R-:W-:-:S02]  /*172c0*/  LEA.HI.X.SX32 R57, R53, R2, 0x1, P2 ;  /* 0x0000000235397211 */ /* 0x000fc400010f0eff */
[----:B------:R-:W-:Y:S01]  /*172d0*/  LEA R54, P2, R55, R0, 0x1 ;  /* 0x0000000037367211 */ /* 0x000fe200078408ff */
[----:B------:R1:W-:Y:S01]  /*172e0*/  STG.E.U16 [R48.64], R122 ;  /* 0x0000007a30007986 */ /* 0x0003e2000c101504 */
[----:B0-----:R-:W-:Y:S02]  /*172f0*/  LEA R51, R3, R55, 0x1 ;  /* 0x0000003703337211 */ /* 0x001fe400078e08ff */
[----:B------:R-:W-:Y:S02]  /*17300*/  LEA.HI.X.SX32 R55, R55, R2, 0x1, P2 ;  /* 0x0000000237377211 */ /* 0x000fe400010f0eff */
[----:B------:R-:W-:Y:S01]  /*17310*/  LEA R52, P2, R51, R0, 0x1 ;  /* 0x0000000033347211 */ /* 0x000fe200078408ff */
[----:B-1----:R-:W-:Y:S01]  /*17320*/  IMAD R49, R3, 0x2, R51 ;  /* 0x0000000203317824 */ /* 0x002fe200078e0233 */
[----:B------:R0:W-:Y:S02]  /*17330*/  STG.E.U16 [R46.64], R118 ;  /* 0x000000762e007986 */ /* 0x0001e4000c101504 */
[----:B------:R-:W-:-:S02]  /*17340*/  LEA.HI.X.SX32 R53, R51, R2, 0x1, P2 ;  /* 0x0000000233357211 */ /* 0x000fc400010f0eff */
[C---:B------:R-:W-:Y:S01]  /*17350*/  LEA R50, P2, R49.reuse, R0, 0x1 ;  /* 0x0000000031327211 */ /* 0x040fe200078408ff */
[----:B------:R1:W-:Y:S03]  /*17360*/  STG.E.U16 [R44.64], R114 ;  /* 0x000000722c007986 */ /* 0x0003e6000c101504 */
[----:B------:R-:W-:Y:S02]  /*17370*/  LEA.HI.X.SX32 R51, R49, R2, 0x1, P2 ;  /* 0x0000000231337211 */ /* 0x000fe400010f0eff */
[----:B0-----:R-:W-:-:S04]  /*17380*/  LEA R47, R3, R49, 0x1 ;  /* 0x00000031032f7211 */ /* 0x001fc800078e08ff */
[----:B------:R-:W-:Y:S01]  /*17390*/  LEA R48, P2, R47, R0, 0x1 ;  /* 0x000000002f307211 */ /* 0x000fe200078408ff */
[----:B-1----:R-:W-:Y:S01]  /*173a0*/  IMAD R45, R3, 0x2, R47 ;  /* 0x00000002032d7824 */ /* 0x002fe200078e022f */
[----:B------:R0:W-:Y:S02]  /*173b0*/  STG.E.U16 [R42.64], R110 ;  /* 0x0000006e2a007986 */ /* 0x0001e4000c101504 */
[----:B------:R-:W-:Y:S02]  /*173c0*/  LEA.HI.X.SX32 R49, R47, R2, 0x1, P2 ;  /* 0x000000022f317211 */ /* 0x000fe400010f0eff */
[C---:B------:R-:W-:Y:S01]  /*173d0*/  LEA R46, P2, R45.reuse, R0, 0x1 ;  /* 0x000000002d2e7211 */ /* 0x040fe200078408ff */
[----:B------:R1:W-:Y:S03]  /*173e0*/  STG.E.U16 [R40.64], R106 ;  /* 0x0000006a28007986 */ /* 0x0003e6000c101504 */
[----:B------:R-:W-:-:S02]  /*173f0*/  LEA.HI.X.SX32 R47, R45, R2, 0x1, P2 ;  /* 0x000000022d2f7211 */ /* 0x000fc400010f0eff */
        /* <DEDUP_REMOVED lines=29> */
[----:B------:R-:W-:Y:S01]  /*175d0*/  LEA R33, R3, R29, 0x1 ;  /* 0x0000001d03217211 */ /* 0x000fe200078e08ff */
[----:B------:R1:W-:Y:S01]  /*175e0*/  STG.E.U16 [R24.64], R70 ;  /* 0x0000004618007986 */ /* 0x0003e2000c101504 */
[----:B0-----:R-:W-:-:S03]  /*175f0*/  LEA R26, P2, R29, R0, 0x1 ;  /* 0x000000001d1a7211 */ /* 0x001fc600078408ff */
[----:B------:R0:W-:Y:S01]  /*17600*/  STG.E.U16 [R22.64], R66 ;  /* 0x0000004216007986 */ /* 0x0001e2000c101504 */
[----:B------:R-:W-:Y:S01]  /*17610*/  LEA.HI.X.SX32 R27, R29, R2, 0x1, P2 ;  /* 0x000000021d1b7211 */ /* 0x000fe200010f0eff */
[----:B-1----:R-:W-:Y:S02]  /*17620*/  IMAD R25, R3, 0x2, R33 ;  /* 0x0000000203197824 */ /* 0x002fe400078e0221 */
[----:B------:R1:W-:Y:S01]  /*17630*/  STG.E.U16 [R18.64], R62 ;  /* 0x0000003e12007986 */ /* 0x0003e2000c101504 */
[----:B0-----:R-:W-:Y:S02]  /*17640*/  LEA R22, P2, R33, R0, 0x1 ;  /* 0x0000000021167211 */ /* 0x001fe400078408ff */
[----:B------:R-:W-:Y:S02]  /*17650*/  LEA R29, R3, R25, 0x1 ;  /* 0x00000019031d7211 */ /* 0x000fe400078e08ff */
[----:B------:R-:W-:Y:S02]  /*17660*/  LEA.HI.X.SX32 R23, R33, R2, 0x1, P2 ;  /* 0x0000000221177211 */ /* 0x000fe400010f0eff */
[----:B-1----:R-:W-:Y:S01]  /*17670*/  LEA R18, P2, R25, R0, 0x1 ;  /* 0x0000000019127211 */ /* 0x002fe200078408ff */
[----:B------:R0:W-:Y:S01]  /*17680*/  STG.E.U16 [R14.64], R58 ;  /* 0x0000003a0e007986 */ /* 0x0001e2000c101504 */
[----:B------:R-:W-:-:S02]  /*17690*/  PRMT R122, R122, 0x7632, R122 ;  /* 0x000076327a7a7816 */ /* 0x000fc4000000007a */
[----:B------:R-:W-:Y:S01]  /*176a0*/  LEA.HI.X.SX32 R19, R25, R2, 0x1, P2 ;  /* 0x0000000219137211 */ /* 0x000fe200010f0eff */
[----:B------:R-:W-:Y:S01]  /*176b0*/  IMAD R25, R3, 0x2, R29 ;  /* 0x0000000203197824 */ /* 0x000fe200078e021d */
[----:B------:R-:W-:Y:S01]  /*176c0*/  PRMT R118, R118, 0x7632, R118 ;  /* 0x0000763276767816 */ /* 0x000fe20000000076 */
[----:B------:R1:W-:Y:S01]  /*176d0*/  STG.E.U16 [R10.64], R122 ;  /* 0x0000007a0a007986 */ /* 0x0003e2000c101504 */
[----:B0-----:R-:W-:-:S04]  /*176e0*/  LEA R14, P2, R29, R0, 0x1 ;  /* 0x000000001d0e7211 */ /* 0x001fc800078408ff */
[----:B------:R-:W-:Y:S02]  /*176f0*/  LEA.HI.X.SX32 R15, R29, R2, 0x1, P2 ;  /* 0x000000021d0f7211 */ /* 0x000fe400010f0eff */
[----:B-1----:R-:W-:Y:S02]  /*17700*/  LEA R10, P2, R25, R0, 0x1 ;  /* 0x00000000190a7211 */ /* 0x002fe400078408ff */
[----:B------:R-:W-:Y:S01]  /*17710*/  LEA R29, R3, R25, 0x1 ;  /* 0x00000019031d7211 */ /* 0x000fe200078e08ff */
        /* <DEDUP_REMOVED lines=9> */
[----:B------:R-:W-:Y:S02]  /*177b0*/  LEA.HI.X.SX32 R7, R25, R2, 0x1, P2 ;  /* 0x0000000219077211 */ /* 0x000fe400010f0eff */
[----:B------:R-:W-:Y:S01]  /*177c0*/  LEA R32, P2, R29, R0, 0x1 ;  /* 0x000000001d207211 */ /* 0x000fe200078408ff */
[----:B------:R-:W-:-:S03]  /*177d0*/  IMAD R25, R3, 0x2, R29 ;  /* 0x0000000203197824 */ /* 0x000fc600078e021d */
[----:B------:R-:W-:Y:S02]  /*177e0*/  LEA.HI.X.SX32 R33, R29, R2, 0x1, P2 ;  /* 0x000000021d217211 */ /* 0x000fe400010f0eff */
[----:B------:R-:W-:Y:S02]  /*177f0*/  LEA R28, P2, R25, R0, 0x1 ;  /* 0x00000000191c7211 */ /* 0x000fe400078408ff */
        /* <DEDUP_REMOVED lines=10> */
[----:B------:R-:W-:Y:S02]  /*178a0*/  PRMT R102, R102, 0x7632, R102 ;  /* 0x0000763266667816 */ /* 0x000fe40000000066 */
        /* <DEDUP_REMOVED lines=13> */
[C---:B-1----:R-:W-:Y:S02]  /*17980*/  LEA R4, P2, R85.reuse, R0, 0x1 ;  /* 0x0000000055047211 */ /* 0x042fe400078408ff */
[----:B------:R-:W-:Y:S02]  /*17990*/  PRMT R58, R90, 0x7632, R58 ;  /* 0x000076325a3a7816 */ /* 0x000fe4000000003a */
[----:B------:R-:W-:Y:S02]  /*179a0*/  LEA.HI.X.SX32 R5, R85, R2, 0x1, P2 ;  /* 0x0000000255057211 */ /* 0x000fe400010f0eff */
[----:B------:R-:W-:Y:S02]  /*179b0*/  LEA R196, P2, R183, R0, 0x1 ;  /* 0x00000000b7c47211 */ /* 0x000fe400078408ff */
[----:B------:R-:W-:Y:S01]  /*179c0*/  LEA R85, R3, R183, 0x1 ;  /* 0x000000b703557211 */ /* 0x000fe200078e08ff */
[----:B------:R-:W-:Y:S01]  /*179d0*/  STG.E.U16 [R180.64], R90 ;  /* 0x0000005ab4007986 */ /* 0x000fe2000c101504 */
[----:B------:R-:W-:-:S03]  /*179e0*/  LEA.HI.X.SX32 R197, R183, R2, 0x1, P2 ;  /* 0x00000002b7c57211 */ /* 0x000fc600010f0eff */
[----:B------:R0:W-:Y:S01]  /*179f0*/  STG.E.U16 [R178.64], R58 ;  /* 0x0000003ab2007986 */ /* 0x0001e2000c101504 */
[----:B------:R-:W-:-:S03]  /*17a00*/  IMAD R183, R3, 0x2, R85 ;  /* 0x0000000203b77824 */ /* 0x000fc600078e0255 */
[----:B------:R-:W-:Y:S01]  /*17a10*/  STL.64 [R1+0x30], R196 ;  /* 0x000030c401007387 */ /* 0x000fe20000100a00 */
[----:B0-----:R-:W-:-:S04]  /*17a20*/  LEA R178, P2, R85, R0, 0x1 ;  /* 0x0000000055b27211 */ /* 0x001fc800078408ff */
[----:B------:R-:W-:-:S05]  /*17a30*/  LEA.HI.X.SX32 R179, R85, R2, 0x1, P2 ;  /* 0x0000000255b37211 */ /* 0x000fca00010f0eff */
[----:B------:R0:W-:Y:S01]  /*17a40*/  STL.64 [R1+0x28], R178 ;  /* 0x000028b201007387 */ /* 0x0001e20000100a00 */
[----:B------:R-:W-:Y:S02]  /*17a50*/  PRMT R82, R82, 0x7632, R82 ;  /* 0x0000763252527816 */ /* 0x000fe40000000052 */
[----:B------:R-:W-:Y:S02]  /*17a60*/  LEA R85, R3, R183, 0x1 ;  /* 0x000000b703557211 */ /* 0x000fe400078e08ff */
[----:B0-----:R-:W-:-:S04]  /*17a70*/  LEA R178, P2, R183, R0, 0x1 ;  /* 0x00000000b7b27211 */ /* 0x001fc800078408ff */
[----:B------:R-:W-:Y:S01]  /*17a80*/  LEA.HI.X.SX32 R179, R183, R2, 0x1, P2 ;  /* 0x00000002b7b37211 */ /* 0x000fe200010f0eff */
[----:B------:R0:W-:Y:S01]  /*17a90*/  STG.E.U16 [R176.64], R82 ;  /* 0x00000052b0007986 */ /* 0x0001e2000c101504 */
[----:B------:R-:W-:-:S03]  /*17aa0*/  PRMT R78, R78, 0x7632, R78 ;  /* 0x000076324e4e7816 */ /* 0x000fc6000000004e */
[----:B------:R1:W-:Y:S04]  /*17ab0*/  STL.64 [R1+0x20], R178 ;  /* 0x000020b201007387 */ /* 0x0003e80000100a00 */
[----:B------:R2:W-:Y:S01]  /*17ac0*/  STG.E.U16 [R174.64], R78 ;  /* 0x0000004eae007986 */ /* 0x0005e2000c101504 */
[----:B0-----:R-:W-:Y:S01]  /*17ad0*/  LEA R176, P2, R85, R0, 0x1 ;  /* 0x0000000055b07211 */ /* 0x001fe200078408ff */
[----:B-1----:R-:W-:-:S03]  /*17ae0*/  IMAD R179, R3, 0x2, R85 ;  /* 0x0000000203b37824 */ /* 0x002fc600078e0255 */
[----:B------:R-:W-:Y:S02]  /*17af0*/  LEA.HI.X.SX32 R177, R85, R2, 0x1, P2 ;  /* 0x0000000255b17211 */ /* 0x000fe400010f0eff */
[----:B--2---:R-:W-:Y:S02]  /*17b00*/  LEA R174, P2, R179, R0, 0x1 ;  /* 0x00000000b3ae7211 */ /* 0x004fe400078408ff */
[----:B------:R-:W-:Y:S01]  /*17b10*/  LEA R85, R3, R179, 0x1 ;  /* 0x000000b303557211 */ /* 0x000fe200078e08ff */
[----:B------:R0:W-:Y:S01]  /*17b20*/  STL.64 [R1+0x18], R176 ;  /* 0x000018b001007387 */ /* 0x0001e20000100a00 */
[----:B------:R-:W-:Y:S02]  /*17b30*/  LEA.HI.X.SX32 R175, R179, R2, 0x1, P2 ;  /* 0x00000002b3af7211 */ /* 0x000fe400010f0eff */
[----:B------:R-:W-:-:S04]  /*17b40*/  LEA R236, P2, R85, R0, 0x1 ;  /* 0x0000000055ec7211 */ /* 0x000fc800078408ff */
[----:B------:R-:W-:Y:S01]  /*17b50*/  LEA.HI.X.SX32 R237, R85, R2, 0x1, P2 ;  /* 0x0000000255ed7211 */ /* 0x000fe200010f0eff */
[----:B0-----:R-:W-:Y:S01]  /*17b60*/  IMAD R177, R3, 0x2, R85 ;  /* 0x0000000203b17824 */ /* 0x001fe200078e0255 */
[----:B------:R0:W-:Y:S04]  /*17b70*/  STL.64 [R1+0x10], R174 ;  /* 0x000010ae01007387 */ /* 0x0001e80000100a00 */
[----:B------:R-:W-:Y:S02]  /*17b80*/  LEA R238, P2, R177, R0, 0x1 ;  /* 0x00000000b1ee7211 */ /* 0x000fe400078408ff */
[----:B------:R-:W-:Y:S02]  /*17b90*/  LEA R85, R3, R177, 0x1 ;  /* 0x000000b103557211 */ /* 0x000fe400078e08ff */
[----:B------:R-:W-:-:S02]  /*17ba0*/  LEA.HI.X.SX32 R239, R177, R2, 0x1, P2 ;  /* 0x00000002b1ef7211 */ /* 0x000fc400010f0eff */
[----:B------:R-:W-:Y:S01]  /*17bb0*/  LEA R250, P2, R85, R0, 0x1 ;  /* 0x0000000055fa7211 */ /* 0x000fe200078408ff */
[----:B0-----:R-:W-:Y:S01]  /*17bc0*/  IMAD R175, R3, 0x2, R85 ;  /* 0x0000000203af7824 */ /* 0x001fe200078e0255 */
[----:B------:R-:W-:Y:S02]  /*17bd0*/  PRMT R74, R74, 0x7632, R74 ;  /* 0x000076324a4a7816 */ /* 0x000fe4000000004a */
[----:B------:R-:W-:Y:S02]  /*17be0*/  PRMT R70, R70, 0x7632, R70 ;  /* 0x0000763246467816 */ /* 0x000fe40000000046 */
[----:B------:R-:W-:Y:S02]  /*17bf0*/  LEA.HI.X.SX32 R251, R85, R2, 0x1, P2 ;  /* 0x0000000255fb7211 */ /* 0x000fe400010f0eff */
[----:B------:R-:W-:Y:S02]  /*17c00*/  LEA R248, P2, R175, R0, 0x1 ;  /* 0x00000000aff87211 */ /* 0x000fe400078408ff */
[----:B------:R-:W-:Y:S01]  /*17c10*/  LEA R85, R3, R175, 0x1 ;  /* 0x000000af03557211 */ /* 0x000fe200078e08ff */
[----:B------:R-:W-:Y:S01]  /*17c20*/  STG.E.U16 [R172.64], R74 ;  /* 0x0000004aac007986 */ /* 0x000fe2000c101504 */
[----:B------:R-:W-:-:S02]  /*17c30*/  LEA.HI.X.SX32 R249, R175, R2, 0x1, P2 ;  /* 0x00000002aff97211 */ /* 0x000fc400010f0eff */
[C---:B------:R-:W-:Y:S01]  /*17c40*/  LEA R246, P2, R85.reuse, R0, 0x1 ;  /* 0x0000000055f67211 */ /* 0x040fe200078408ff */
[----:B------:R0:W-:Y:S01]  /*17c50*/  STG.E.U16 [R170.64], R70 ;  /* 0x00000046aa007986 */ /* 0x0001e2000c101504 */
[----:B------:R-:W-:Y:S02]  /*17c60*/  PRMT R66, R66, 0x7632, R66 ;  /* 0x0000763242427816 */ /* 0x000fe40000000042 */
[----:B------:R-:W-:Y:S01]  /*17c70*/  LEA.HI.X.SX32 R247, R85, R2, 0x1, P2 ;  /* 0x0000000255f77211 */ /* 0x000fe200010f0eff */
[----:B0-----:R-:W-:Y:S02]  /*17c80*/  IMAD R171, R3, 0x2, R85 ;  /* 0x0000000203ab7824 */ /* 0x001fe400078e0255 */
[----:B------:R0:W-:Y:S03]  /*17c90*/  STG.E.U16 [R168.64], R66 ;  /* 0x00000042a8007986 */ /* 0x0001e6000c101504 */
[----:B------:R-:W-:-:S02]  /*17ca0*/  LEA R244, P2, R171, R0, 0x1 ;  /* 0x00000000abf47211 */ /* 0x000fc400078408ff */
[----:B------:R-:W-:Y:S02]  /*17cb0*/  LEA R85, R3, R171, 0x1 ;  /* 0x000000ab03557211 */ /* 0x000fe400078e08ff */
[----:B------:R-:W-:Y:S02]  /*17cc0*/  LEA.HI.X.SX32 R245, R171, R2, 0x1, P2 ;  /* 0x00000002abf57211 */ /* 0x000fe400010f0eff */
[----:B------:R-:W-:Y:S01]  /*17cd0*/  LEA R242, P2, R85, R0, 0x1 ;  /* 0x0000000055f27211 */ /* 0x000fe200078408ff */
[----:B0-----:R-:W-:Y:S01]  /*17ce0*/  IMAD R169, R3, 0x2, R85 ;  /* 0x0000000203a97824 */ /* 0x001fe200078e0255 */
[----:B------:R-:W-:Y:S02]  /*17cf0*/  PRMT R62, R62, 0x7632, R62 ;  /* 0x000076323e3e7816 */ /* 0x000fe4000000003e */
[----:B------:R-:W-:Y:S02]  /*17d00*/  LEA.HI.X.SX32 R243, R85, R2, 0x1, P2 ;  /* 0x0000000255f37211 */ /* 0x000fe400010f0eff */
[----:B------:R-:W-:-:S02]  /*17d10*/  LEA R85, R3, R169, 0x1 ;  /* 0x000000a903557211 */ /* 0x000fc400078e08ff */
[C---:B------:R-:W-:Y:S01]  /*17d20*/  LEA R240, P2, R169.reuse, R0, 0x1 ;  /* 0x00000000a9f07211 */ /* 0x040fe200078408ff */
[----:B------:R0:W-:Y:S03]  /*17d30*/  STG.E.U16 [R166.64], R62 ;  /* 0x0000003ea6007986 */ /* 0x0001e6000c101504 */
[----:B------:R-:W-:Y:S02]  /*17d40*/  LEA.HI.X.SX32 R241, R169, R2, 0x1, P2 ;  /* 0x00000002a9f17211 */ /* 0x000fe400010f0eff */
[----:B------:R-:W-:Y:S02]  /*17d50*/  LEA R232, P2, R85, R0, 0x1 ;  /* 0x0000000055e87211 */ /* 0x000fe400078408ff */
[----:B------:R-:W-:Y:S01]  /*17d60*/  PRMT R82, R58, 0x7632, R82 ;  /* 0x000076323a527816 */ /* 0x000fe20000000052 */
[----:B0-----:R-:W-:Y:S01]  /*17d70*/  IMAD R167, R3, 0x2, R85 ;  /* 0x0000000203a77824 */ /* 0x001fe200078e0255 */
[----:B------:R-:W-:-:S03]  /*17d80*/  LEA.HI.X.SX32 R233, R85, R2, 0x1, P2 ;  /* 0x0000000255e97211 */ /* 0x000fc600010f0eff */
[----:B------:R-:W-:Y:S01]  /*17d90*/  STG.E.U16 [R164.64], R82 ;  /* 0x00000052a4007986 */ /* 0x000fe2000c101504 */
[----:B------:R-:W-:Y:S02]  /*17da0*/  LEA R85, R3, R167, 0x1 ;  /* 0x000000a703557211 */ /* 0x000fe400078e08ff */
[----:B------:R-:W-:Y:S01]  /*17db0*/  LEA R230, P2, R167, R0, 0x1 ;  /* 0x00000000a7e67211 */ /* 0x000fe200078408ff */
[----:B------:R0:W-:Y:S01]  /*17dc0*/  STG.E.U16 [R162.64], R123 ;  /* 0x0000007ba2007986 */ /* 0x0001e2000c101504 */
[----:B------:R-:W-:Y:S02]  /*17dd0*/  PRMT R66, R123, 0x7632, R66 ;  /* 0x000076327b427816 */ /* 0x000fe40000000042 */
[----:B------:R-:W-:Y:S02]  /*17de0*/  LEA.HI.X.SX32 R231, R167, R2, 0x1, P2 ;  /* 0x00000002a7e77211 */ /* 0x000fe400010f0eff */
[----:B------:R-:W-:Y:S01]  /*17df0*/  LEA R228, P2, R85, R0, 0x1 ;  /* 0x0000000055e47211 */ /* 0x000fe200078408ff */
[----:B------:R1:W-:Y:S01]  /*17e00*/  STG.E.U16 [R160.64], R119 ;  /* 0x00000077a0007986 */ /* 0x0003e2000c101504 */
[----:B------:R-:W-:Y:S01]  /*17e10*/  PRMT R70, R119, 0x7632, R70 ;  /* 0x0000763277467816 */ /* 0x000fe20000000046 */
[----:B0-----:R-:W-:Y:S01]  /*17e20*/  IMAD R123, R3, 0x2, R85 ;  /* 0x00000002037b7824 */ /* 0x001fe200078e0255 */
[----:B------:R-:W-:-:S04]  /*17e30*/  LEA.HI.X.SX32 R229, R85, R2, 0x1, P2 ;  /* 0x0000000255e57211 */ /* 0x000fc800010f0eff */
[----:B------:R-:W-:Y:S02]  /*17e40*/  LEA R226, P2, R123, R0, 0x1 ;  /* 0x000000007be27211 */ /* 0x000fe400078408ff */
[----:B-1----:R-:W-:Y:S01]  /*17e50*/  LEA R119, R3, R123, 0x1 ;  /* 0x0000007b03777211 */ /* 0x002fe200078e08ff */
        /* <DEDUP_REMOVED lines=19> */
[----:B-1----:R-:W-:Y:S02]  /*17f90*/  LEA R103, R3, R107, 0x1 ;  /* 0x0000006b03677211 */ /* 0x002fe400078e08ff */
[----:B------:R-:W-:Y:S02]  /*17fa0*/  LEA.HI.X.SX32 R219, R107, R2, 0x1, P2 ;  /* 0x000000026bdb7211 */ /* 0x000fe400010f0eff */
[----:B------:R-:W-:Y:S01]  /*17fb0*/  LEA R216, P2, R103, R0, 0x1 ;  /* 0x0000000067d87211 */ /* 0x000fe200078408ff */
[----:B------:R-:W-:-:S03]  /*17fc0*/  IMAD R107, R3, 0x2, R103 ;  /* 0x00000002036b7824 */ /* 0x000fc600078e0267 */
[----:B------:R-:W-:Y:S02]  /*17fd0*/  LEA.HI.X.SX32 R217, R103, R2, 0x1, P2 ;  /* 0x0000000267d97211 */ /* 0x000fe400010f0eff */
[----:B------:R-:W-:Y:S02]  /*17fe0*/  LEA R103, R3, R107, 0x1 ;  /* 0x0000006b03677211 */ /* 0x000fe400078e08ff */
[C---:B------:R-:W-:Y:S01]  /*17ff0*/  LEA R214, P2, R107.reuse, R0, 0x1 ;  /* 0x000000006bd67211 */ /* 0x040fe200078408ff */
[----:B------:R-:W-:Y:S03]  /*18000*/  STG.E.U16 [R150.64], R99 ;  /* 0x0000006396007986 */ /* 0x000fe6000c101504 */
[----:B------:R-:W-:Y:S01]  /*18010*/  LEA.HI.X.SX32 R215, R107, R2, 0x1, P2 ;  /* 0x000000026bd77211 */ /* 0x000fe200010f0eff */
[----:B------:R-:W-:Y:S01]  /*18020*/  STG.E.U16 [R148.64], R95 ;  /* 0x0000005f94007986 */ /* 0x000fe2000c101504 */
[----:B------:R-:W-:Y:S01]  /*18030*/  IMAD R107, R3, 0x2, R103 ;  /* 0x00000002036b7824 */ /* 0x000fe200078e0267 */
[----:B------:R-:W-:-:S02]  /*18040*/  LEA R212, P2, R103, R0, 0x1 ;  /* 0x0000000067d47211 */ /* 0x000fc400078408ff */
[----:B------:R-:W-:Y:S02]  /*18050*/  STG.E.U16 [R146.64], R91 ;  /* 0x0000005b92007986 */ /* 0x000fe4000c101504 */
[----:B------:R-:W-:Y:S02]  /*18060*/  LEA.HI.X.SX32 R213, R103, R2, 0x1, P2 ;  /* 0x0000000267d57211 */ /* 0x000fe400010f0eff */
[----:B------:R-:W-:Y:S01]  /*18070*/  STG.E.U16 [R144.64], R83 ;  /* 0x0000005390007986 */ /* 0x000fe2000c101504 */
[----:B------:R-:W-:-:S03]  /*18080*/  LEA R103, R3, R107, 0x1 ;  /* 0x0000006b03677211 */ /* 0x000fc600078e08ff */
[----:B------:R-:W-:Y:S01]  /*18090*/  STG.E.U16 [R140.64], R79 ;  /* 0x0000004f8c007986 */ /* 0x000fe2000c101504 */
[----:B------:R-:W-:-:S03]  /*180a0*/  LEA R210, P2, R107, R0, 0x1 ;  /* 0x000000006bd27211 */ /* 0x000fc600078408ff */
[----:B------:R-:W-:Y:S04]  /*180b0*/  STG.E.U16 [R142.64], R75 ;  /* 0x0000004b8e007986 */ /* 0x000fe8000c101504 */
[----:B------:R-:W-:Y:S01]  /*180c0*/  STG.E.U16 [R134.64], R71 ;  /* 0x0000004786007986 */ /* 0x000fe2000c101504 */
[----:B------:R-:W-:-:S03]  /*180d0*/  LEA.HI.X.SX32 R211, R107, R2, 0x1, P2 ;  /* 0x000000026bd37211 */ /* 0x000fc600010f0eff */
[----:B------:R-:W-:Y:S01]  /*180e0*/  STG.E.U16 [R136.64], R67 ;  /* 0x0000004388007986 */ /* 0x000fe2000c101504 */
[----:B------:R-:W-:-:S03]  /*180f0*/  PRMT R90, R99, 0x7632, R90 ;  /* 0x00007632635a7816 */ /* 0x000fc6000000005a */
[----:B------:R-:W-:Y:S01]  /*18100*/  STG.E.U16 [R138.64], R63 ;  /* 0x0000003f8a007986 */ /* 0x000fe2000c101504 */
[----:B------:R-:W-:Y:S01]  /*18110*/  IMAD R107, R3, 0x2, R103 ;  /* 0x00000002036b7824 */ /* 0x000fe200078e0267 */
[----:B------:R-:W-:Y:S02]  /*18120*/  LEA R208, P2, R103, R0, 0x1 ;  /* 0x0000000067d07211 */ /* 0x000fe400078408ff */
[----:B------:R0:W-:Y:S01]  /*18130*/  STL.64 [R1+0x5f0], R236 ;  /* 0x0005f0ec01007387 */ /* 0x0001e20000100a00 */
[----:B------:R-:W-:-:S03]  /*18140*/  PRMT R94, R95, 0x7632, R94 ;  /* 0x000076325f5e7816 */ /* 0x000fc6000000005e */
[----:B------:R-:W-:Y:S01]  /*18150*/  STG.E.U16 [R128.64], R59 ;  /* 0x0000003b80007986 */ /* 0x000fe2000c101504 */
[----:B------:R-:W-:-:S03]  /*18160*/  LOP3.LUT R234, R84, 0x60, RZ, 0x3c, !PT ;  /* 0x0000006054ea7812 */ /* 0x000fc600078e3cff */
[----:B------:R-:W-:Y:S01]  /*18170*/  STG.E.U16 [R130.64], R66 ;  /* 0x0000004282007986 */ /* 0x000fe2000c101504 */
[----:B------:R-:W-:Y:S02]  /*18180*/  PRMT R98, R91, 0x7632, R98 ;  /* 0x000076325b627816 */ /* 0x000fe40000000062 */
[C---:B0-----:R-:W-:Y:S01]  /*18190*/  LOP3.LUT R236, R84.reuse, 0x20, RZ, 0x3c, !PT ;  /* 0x0000002054ec7812 */ /* 0x041fe200078e3cff */
[----:B------:R-:W-:Y:S01]  /*181a0*/  STG.E.U16 [R132.64], R70 ;  /* 0x0000004684007986 */ /* 0x000fe2000c101504 */
[----:B------:R-:W-:-:S03]  /*181b0*/  LOP3.LUT R237, R84, 0x40, RZ, 0x3c, !PT ;  /* 0x0000004054ed7812 */ /* 0x000fc600078e3cff */
[----:B------:R-:W-:Y:S01]  /*181c0*/  STG.E.U16 [R120.64], R74 ;  /* 0x0000004a78007986 */ /* 0x000fe2000c101504 */
[----:B------:R-:W-:-:S03]  /*181d0*/  PRMT R99, R83, 0x7632, R99 ;  /* 0x0000763253637816 */ /* 0x000fc60000000063 */
[----:B------:R-:W-:Y:S01]  /*181e0*/  STG.E.U16 [R124.64], R78 ;  /* 0x0000004e7c007986 */ /* 0x000fe2000c101504 */
[----:B------:R-:W-:Y:S02]  /*181f0*/  PRMT R95, R79, 0x7632, R95 ;  /* 0x000076324f5f7816 */ /* 0x000fe4000000005f */
[----:B------:R-:W-:Y:S01]  /*18200*/  LEA.HI.X.SX32 R209, R103, R2, 0x1, P2 ;  /* 0x0000000267d17211 */ /* 0x000fe200010f0eff */
[----:B------:R-:W-:Y:S01]  /*18210*/  STG.E.U16 [R126.64], R82 ;  /* 0x000000527e007986 */ /* 0x000fe2000c101504 */
[----:B------:R-:W-:-:S03]  /*18220*/  LEA R206, P2, R107, R0, 0x1 ;  /* 0x000000006bce7211 */ /* 0x000fc600078408ff */
[----:B------:R-:W0:Y:S01]  /*18230*/  LDS.128 R132, [R84] ;  /* 0x0000000054847984 */ /* 0x000e220000000c00 */
[----:B------:R-:W-:-:S03]  /*18240*/  PRMT R91, R75, 0x7632, R91 ;  /* 0x000076324b5b7816 */ /* 0x000fc6000000005b */
[----:B------:R-:W-:Y:S04]  /*18250*/  STG.E.U16 [R108.64], R85 ;  /* 0x000000556c007986 */ /* 0x000fe8000c101504 */
[----:B------:R-:W1:Y:S01]  /*18260*/  LDS.128 R128, [R236] ;  /* 0x00000000ec807984 */ /* 0x000e620000000c00 */
[----:B------:R-:W-:-:S03]  /*18270*/  PRMT R83, R71, 0x7632, R83 ;  /* 0x0000763247537816 */ /* 0x000fc60000000053 */
[----:B------:R-:W-:Y:S04]  /*18280*/  STG.E.U16 [R112.64], R90 ;  /* 0x0000005a70007986 */ /* 0x000fe8000c101504 */
[----:B------:R-:W2:Y:S01]  /*18290*/  LDS.128 R124, [R237] ;  /* 0x00000000ed7c7984 */ /* 0x000ea20000000c00 */
[----:B------:R-:W-:-:S03]  /*182a0*/  PRMT R79, R67, 0x7632, R79 ;  /* 0x00007632434f7816 */ /* 0x000fc6000000004f */
[----:B------:R-:W-:Y:S01]  /*182b0*/  STG.E.U16 [R116.64], R94 ;  /* 0x0000005e74007986 */ /* 0x000fe2000c101504 */
[----:B------:R-:W-:-:S03]  /*182c0*/  LEA R75, R3, R107, 0x1 ;  /* 0x0000006b034b7211 */ /* 0x000fc600078e08ff */
[----:B------:R-:W3:Y:S01]  /*182d0*/  LDS.128 R120, [R234] ;  /* 0x00000000ea787984 */ /* 0x000ee20000000c00 */
[----:B------:R-:W-:-:S03]  /*182e0*/  LEA.HI.X.SX32 R207, R107, R2, 0x1, P2 ;  /* 0x000000026bcf7211 */ /* 0x000fc600010f0eff */
[----:B------:R-:W-:Y:S01]  /*182f0*/  STG.E.U16 [R96.64], R98 ;  /* 0x0000006260007986 */ /* 0x000fe2000c101504 */
[----:B------:R-:W-:-:S03]  /*18300*/  PRMT R62, R63, 0x7632, R62 ;  /* 0x000076323f3e7816 */ /* 0x000fc6000000003e */
[----:B------:R-:W4:Y:S01]  /*18310*/  LDS.128 R116, [R84+0x800] ;  /* 0x0008000054747984 */ /* 0x000f220000000c00 */
[----:B------:R-:W-:-:S03]  /*18320*/  PRMT R58, R59, 0x7632, R58 ;  /* 0x000076323b3a7816 */ /* 0x000fc6000000003a */
[----:B------:R-:W-:Y:S04]  /*18330*/  STG.E.U16 [R100.64], R99 ;  /* 0x0000006364007986 */ /* 0x000fe8000c101504 */
[----:B------:R-:W0:Y:S04]  /*18340*/  LDS.128 R112, [R236+0x800] ;  /* 0x00080000ec707984 */ /* 0x000e280000000c00 */
[----:B------:R-:W-:Y:S04]  /*18350*/  STG.E.U16 [R104.64], R95 ;  /* 0x0000005f68007986 */ /* 0x000fe8000c101504 */
[----:B------:R-:W0:Y:S04]  /*18360*/  LDS.128 R108, [R237+0x800] ;  /* 0x00080000ed6c7984 */ /* 0x000e280000000c00 */
[----:B------:R-:W0:Y:S04]  /*18370*/  LDS.128 R104, [R234+0x800] ;  /* 0x00080000ea687984 */ /* 0x000e280000000c00 */
[----:B------:R-:W0:Y:S04]  /*18380*/  LDS.128 R100, [R84+0x1000] ;  /* 0x0010000054647984 */ /* 0x000e280000000c00 */
[----:B------:R-:W-:Y:S04]  /*18390*/  STG.E.U16 [R92.64], R91 ;  /* 0x0000005b5c007986 */ /* 0x000fe8000c101504 */
[----:B------:R-:W0:Y:S04]  /*183a0*/  LDS.128 R96, [R236+0x1000] ;  /* 0x00100000ec607984 */ /* 0x000e280000000c00 */
[----:B------:R-:W-:Y:S04]  /*183b0*/  STG.E.U16 [R88.64], R83 ;  /* 0x0000005358007986 */ /* 0x000fe8000c101504 */
[----:B------:R-:W1:Y:S04]  /*183c0*/  LDS.128 R92, [R237+0x1000] ;  /* 0x00100000ed5c7984 */ /* 0x000e680000000c00 */
[----:B------:R-:W-:Y:S04]  /*183d0*/  STG.E.U16 [R86.64], R79 ;  /* 0x0000004f56007986 */ /* 0x000fe8000c101504 */
[----:B------:R-:W3:Y:S04]  /*183e0*/  LDS.128 R88, [R234+0x1000] ;  /* 0x00100000ea587984 */ /* 0x000ee80000000c00 */
[----:B------:R-:W-:Y:S04]  /*183f0*/  STG.E.U16 [R80.64], R62 ;  /* 0x0000003e50007986 */ /* 0x000fe8000c101504 */
[----:B------:R-:W4:Y:S04]  /*18400*/  LDS.128 R84, [R84+0x1800] ;  /* 0x0018000054547984 */ /* 0x000f280000000c00 */
[----:B------:R-:W-:Y:S04]  /*18410*/  STG.E.U16 [R76.64], R58 ;  /* 0x0000003a4c007986 */ /* 0x000fe8000c101504 */
[----:B------:R-:W4:Y:S04]  /*18420*/  LDS.128 R80, [R236+0x1800] ;  /* 0x00180000ec507984 */ /* 0x000f280000000c00 */
[----:B------:R-:W4:Y:S04]  /*18430*/  LDS.128 R76, [R237+0x1800] ;  /* 0x00180000ed4c7984 */ /* 0x000f280000000c00 */
[----:B------:R-:W4:Y:S04]  /*18440*/  LDS.128 R136, [R234+0x1800] ;  /* 0x00180000ea887984 */ /* 0x000f280000000c00 */
[----:B0-----:R0:W-:Y:S04]  /*18450*/  STG.E.U16 [R72.64], R132 ;  /* 0x0000008448007986 */ /* 0x0011e8000c101504 */
[----:B-1----:R1:W-:Y:S04]  /*18460*/  STG.E.U16 [R68.64], R128 ;  /* 0x0000008044007986 */ /* 0x0023e8000c101504 */
[----:B--2---:R2:W-:Y:S04]  /*18470*/  STG.E.U16 [R64.64], R124 ;  /* 0x0000007c40007986 */ /* 0x0045e8000c101504 */
[----:B---3--:R-:W-:Y:S04]  /*18480*/  STG.E.U16 [R60.64], R120 ;  /* 0x000000783c007986 */ /* 0x008fe8000c101504 */
[----:B----4-:R-:W-:Y:S04]  /*18490*/  STG.E.U16 [R56.64], R116 ;  /* 0x0000007438007986 */ /* 0x010fe8000c101504 */
[----:B------:R-:W-:Y:S04]  /*184a0*/  STG.E.U16 [R54.64], R112 ;  /* 0x0000007036007986 */ /* 0x000fe8000c101504 */
[----:B------:R-:W-:Y:S04]  /*184b0*/  STG.E.U16 [R52.64], R108 ;  /* 0x0000006c34007986 */ /* 0x000fe8000c101504 */
[----:B------:R-:W-:Y:S01]  /*184c0*/  STG.E.U16 [R50.64], R104 ;  /* 0x0000006832007986 */ /* 0x000fe2000c101504 */
[----:B0-----:R-:W-:-:S03]  /*184d0*/  PRMT R132, R132, 0x7632, R132 ;  /* 0x0000763284847816 */ /* 0x001fc60000000084 */
[----:B------:R-:W-:Y:S01]  /*184e0*/  STG.E.U16 [R48.64], R100 ;  /* 0x0000006430007986 */ /* 0x000fe2000c101504 */
[----:B-1----:R-:W-:-:S03]  /*184f0*/  PRMT R128, R128, 0x7632, R128 ;  /* 0x0000763280807816 */ /* 0x002fc60000000080 */
[----:B------:R-:W-:Y:S01]  /*18500*/  STG.E.U16 [R46.64], R96 ;  /* 0x000000602e007986 */ /* 0x000fe2000c101504 */
[----:B--2---:R-:W-:-:S03]  /*18510*/  PRMT R124, R124, 0x7632, R124 ;  /* 0x000076327c7c7816 */ /* 0x004fc6000000007c */
[----:B------:R-:W-:Y:S04]  /*18520*/  STG.E.U16 [R44.64], R92 ;  /* 0x0000005c2c007986 */ /* 0x000fe8000c101504 */
[----:B------:R-:W-:Y:S04]  /*18530*/  STG.E.U16 [R42.64], R88 ;  /* 0x000000582a007986 */ /* 0x000fe8000c101504 */
[----:B------:R-:W-:Y:S04]  /*18540*/  STG.E.U16 [R40.64], R84 ;  /* 0x0000005428007986 */ /* 0x000fe8000c101504 */
[----:B------:R-:W-:Y:S04]  /*18550*/  STG.E.U16 [R38.64], R80 ;  /* 0x0000005026007986 */ /* 0x000fe8000c101504 */
[----:B------:R-:W-:Y:S04]  /*18560*/  STL.64 [R1+0x5f8], R238 ;  /* 0x0005f8ee01007387 */ /* 0x000fe80000100a00 */
[----:B------:R-:W-:Y:S04]  /*18570*/  STG.E.U16 [R36.64], R76 ;  /* 0x0000004c24007986 */ /* 0x000fe8000c101504 */
[----:B------:R-:W-:Y:S04]  /*18580*/  STL.64 [R1+0x600], R250 ;  /* 0x000600fa01007387 */ /* 0x000fe80000100a00 */
[----:B------:R-:W-:Y:S04]  /*18590*/  STG.E.U16 [R34.64], R136 ;  /* 0x0000008822007986 */ /* 0x000fe8000c101504 */
[----:B------:R-:W-:Y:S04]  /*185a0*/  STL.64 [R1+0x608], R248 ;  /* 0x000608f801007387 */ /* 0x000fe80000100a00 */
[----:B------:R-:W-:Y:S04]  /*185b0*/  STG.E.U16 [R30.64], R132 ;  /* 0x000000841e007986 */ /* 0x000fe8000c101504 */
[----:B------:R-:W-:Y:S04]  /*185c0*/  STL.64 [R1+0x610], R246 ;  /* 0x000610f601007387 */ /* 0x000fe80000100a00 */
[----:B------:R-:W-:Y:S04]  /*185d0*/  STG.E.U16 [R26.64], R128 ;  /* 0x000000801a007986 */ /* 0x000fe8000c101504 */
[----:B------:R-:W2:Y:S04]  /*185e0*/  LDL.LU R234, [R1+0x98] ;  /* 0x0000980001ea7983 */ /* 0x000ea80000300800 */
[----:B------:R0:W-:Y:S04]  /*185f0*/  STG.E.U16 [R22.64], R124 ;  /* 0x0000007c16007986 */ /* 0x0001e8000c101504 */
[----:B0-----:R-:W3:Y:S04]  /*18600*/  LDL.LU R124, [R1+0x48] ;  /* 0x00004800017c7983 */ /* 0x001ee80000300800 */
[----:B------:R-:W4:Y:S04]  /*18610*/  LDL.LU R128, [R1+0x4c] ;  /* 0x00004c0001807983 */ /* 0x000f280000300800 */
[----:B------:R-:W2:Y:S04]  /*18620*/  LDL.LU.64 R246, [R1+0x30] ;  /* 0x0000300001f67983 */ /* 0x000ea80000300a00 */
[----:B------:R-:W3:Y:S04]  /*18630*/  LDL.LU.64 R248, [R1+0x28] ;  /* 0x0000280001f87983 */ /* 0x000ee80000300a00 */
[----:B------:R-:W4:Y:S04]  /*18640*/  LDL.LU.64 R250, [R1+0x20] ;  /* 0x0000200001fa7983 */ /* 0x000f280000300a00 */
[----:B------:R-:W4:Y:S04]  /*18650*/  LDL.LU.64 R238, [R1+0x18] ;  /* 0x0000180001ee7983 */ /* 0x000f280000300a00 */
[----:B------:R-:W4:Y:S01]  /*18660*/  LDL.LU.64 R236, [R1+0x10] ;  /* 0x0000100001ec7983 */ /* 0x000f220000300a00 */
[----:B------:R-:W-:-:S02]  /*18670*/  PRMT R120, R120, 0x7632, R120 ;  /* 0x0000763278787816 */ /* 0x000fc40000000078 */
[----:B------:R-:W-:Y:S02]  /*18680*/  PRMT R116, R116, 0x7632, R116 ;  /* 0x0000763274747816 */ /* 0x000fe40000000074 */
[----:B------:R-:W-:Y:S02]  /*18690*/  PRMT R112, R112, 0x7632, R112 ;  /* 0x0000763270707816 */ /* 0x000fe40000000070 */
[----:B------:R-:W-:Y:S01]  /*186a0*/  PRMT R108, R108, 0x7632, R108 ;  /* 0x000076326c6c7816 */ /* 0x000fe2000000006c */
[----:B------:R-:W-:Y:S01]  /*186b0*/  STG.E.U16 [R18.64], R120 ;  /* 0x0000007812007986 */ /* 0x000fe2000c101504 */
[----:B------:R-:W-:Y:S02]  /*186c0*/  PRMT R104, R104, 0x7632, R104 ;  /* 0x0000763268687816 */ /* 0x000fe40000000068 */
[----:B------:R-:W-:Y:S01]  /*186d0*/  PRMT R100, R100, 0x7632, R100 ;  /* 0x0000763264647816 */ /* 0x000fe20000000064 */
[----:B------:R-:W-:Y:S01]  /*186e0*/  STG.E.U16 [R14.64], R116 ;  /* 0x000000740e007986 */ /* 0x000fe2000c101504 */
[----:B------:R-:W-:-:S02]  /*186f0*/  PRMT R96, R96, 0x7632, R96 ;  /* 0x0000763260607816 */ /* 0x000fc40000000060 */
[----:B------:R-:W-:Y:S01]  /*18700*/  PRMT R92, R92, 0x7632, R92 ;  /* 0x000076325c5c7816 */ /* 0x000fe2000000005c */
[----:B------:R-:W-:Y:S01]  /*18710*/  STG.E.U16 [R10.64], R112 ;  /* 0x000000700a007986 */ /* 0x000fe2000c101504 */
[----:B------:R-:W-:Y:S02]  /*18720*/  PRMT R88, R88, 0x7632, R88 ;  /* 0x0000763258587816 */ /* 0x000fe40000000058 */
[----:B------:R-:W-:Y:S01]  /*18730*/  PRMT R84, R84, 0x7632, R84 ;  /* 0x0000763254547816 */ /* 0x000fe20000000054 */
[----:B------:R-:W-:Y:S01]  /*18740*/  STG.E.U16 [R8.64], R108 ;  /* 0x0000006c08007986 */ /* 0x000fe2000c101504 */
[----:B------:R-:W-:-:S03]  /*18750*/  PRMT R80, R80, 0x7632, R80 ;  /* 0x0000763250507816 */ /* 0x000fc60000000050 */
[----:B------:R-:W-:Y:S01]  /*18760*/  STG.E.U16 [R6.64], R104 ;  /* 0x0000006806007986 */ /* 0x000fe2000c101504 */
[----:B------:R-:W-:-:S03]  /*18770*/  PRMT R76, R76, 0x7632, R76 ;  /* 0x000076324c4c7816 */ /* 0x000fc6000000004c */
[----:B------:R-:W-:Y:S01]  /*18780*/  STG.E.U16 [R32.64], R100 ;  /* 0x0000006420007986 */ /* 0x000fe2000c101504 */
[----:B------:R-:W-:-:S03]  /*18790*/  PRMT R136, R136, 0x7632, R136 ;  /* 0x0000763288887816 */ /* 0x000fc60000000088 */
[----:B------:R-:W-:Y:S04]  /*187a0*/  STG.E.U16 [R28.64], R96 ;  /* 0x000000601c007986 */ /* 0x000fe8000c101504 */
[----:B------:R-:W-:Y:S04]  /*187b0*/  STG.E.U16 [R24.64], R92 ;  /* 0x0000005c18007986 */ /* 0x000fe8000c101504 */
[----:B------:R-:W-:Y:S04]  /*187c0*/  STG.E.U16 [R20.64], R88 ;  /* 0x0000005814007986 */ /* 0x000fe8000c101504 */
[----:B------:R-:W-:Y:S04]  /*187d0*/  STG.E.U16 [R16.64], R84 ;  /* 0x0000005410007986 */ /* 0x000fe8000c101504 */
[----:B------:R-:W-:Y:S04]  /*187e0*/  STG.E.U16 [R12.64], R80 ;  /* 0x000000500c007986 */ /* 0x000fe8000c101504 */
[----:B------:R-:W-:Y:S01]  /*187f0*/  STG.E.U16 [R4.64], R76 ;  /* 0x0000004c04007986 */ /* 0x000fe2000c101504 */
        /* <DEDUP_REMOVED lines=11> */
[----:B--2---:R0:W-:Y:S04]  /*188b0*/  STG.E.U16 [R246.64], R136 ;  /* 0x00000088f6007986 */ /* 0x0041e8000c101504 */
[----:B---3--:R1:W-:Y:S04]  /*188c0*/  STG.E.U16 [R248.64], R133 ;  /* 0x00000085f8007986 */ /* 0x0083e8000c101504 */
[----:B----4-:R2:W-:Y:S04]  /*188d0*/  STG.E.U16 [R250.64], R129 ;  /* 0x00000081fa007986 */ /* 0x0105e8000c101504 */
[----:B0-----:R-:W3:Y:S04]  /*188e0*/  LDL.LU.64 R246, [R1+0x610] ;  /* 0x0006100001f67983 */ /* 0x001ee80000300a00 */
[----:B-1----:R-:W4:Y:S04]  /*188f0*/  LDL.LU.64 R248, [R1+0x608] ;  /* 0x0006080001f87983 */ /* 0x002f280000300a00 */
[----:B--2---:R-:W2:Y:S04]  /*18900*/  LDL.LU.64 R250, [R1+0x600] ;  /* 0x0006000001fa7983 */ /* 0x004ea80000300a00 */
[----:B------:R0:W-:Y:S04]  /*18910*/  STG.E.U16 [R238.64], R125 ;  /* 0x0000007dee007986 */ /* 0x0001e8000c101504 */
[----:B------:R1:W-:Y:S04]  /*18920*/  STG.E.U16 [R236.64], R121 ;  /* 0x00000079ec007986 */ /* 0x0003e8000c101504 */
[----:B0-----:R-:W2:Y:S04]  /*18930*/  LDL.LU.64 R238, [R1+0x5f8] ;  /* 0x0005f80001ee7983 */ /* 0x001ea80000300a00 */
[----:B-1----:R-:W2:Y:S01]  /*18940*/  LDL.LU.64 R236, [R1+0x5f0] ;  /* 0x0005f00001ec7983 */ /* 0x002ea20000300a00 */
        /* <DEDUP_REMOVED lines=82> */
[C---:B------:R-:W-:Y:S02]  /*18e70*/  LEA R142, P2, R54.reuse, R0, 0x1 ;  /* 0x00000000368e7211 */ /* 0x040fe400078408ff */
[----:B------:R-:W-:Y:S02]  /*18e80*/  LEA R53, R3, R54, 0x1 ;  /* 0x0000003603357211 */ /* 0x000fe400078e08ff */
[----:B------:R-:W-:Y:S02]  /*18e90*/  LEA.HI.X.SX32 R143, R54, R2, 0x1, P2 ;  /* 0x00000002368f7211 */ /* 0x000fe400010f0eff */
[----:B------:R-:W-:Y:S01]  /*18ea0*/  LEA R140, P2, R53, R0, 0x1 ;  /* 0x00000000358c7211 */ /* 0x000fe200078408ff */
[----:B------:R-:W-:-:S03]  /*18eb0*/  IMAD R52, R3, 0x2, R53 ;  /* 0x0000000203347824 */ /* 0x000fc600078e0235 */
[----:B------:R-:W-:Y:S02]  /*18ec0*/  LEA.HI.X.SX32 R141, R53, R2, 0x1, P2 ;  /* 0x00000002358d7211 */ /* 0x000fe400010f0eff */
[C---:B------:R-:W-:Y:S02]  /*18ed0*/  LEA R74, P2, R52.reuse, R0, 0x1 ;  /* 0x00000000344a7211 */ /* 0x040fe400078408ff */
[C---:B------:R-:W-:Y:S02]  /*18ee0*/  LEA R50, R3.reuse, R52, 0x1 ;  /* 0x0000003403327211 */ /* 0x040fe400078e08ff */
        /* <DEDUP_REMOVED lines=17> */
[C---:B------:R-:W-:Y:S01]  /*19000*/  LEA R38, R3.reuse, R40, 0x1 ;  /* 0x0000002803267211 */ /* 0x040fe200078e08ff */
[----:B--2---:R0:W-:Y:S04]  /*19010*/  STG.E.U16 [R236.64], R117 ;  /* 0x00000075ec007986 */ /* 0x0041e8000c101504 */
[----:B0-----:R-:W2:Y:S01]  /*19020*/  LDL.LU.64 R236, [R1+0x5e8] ;  /* 0x0005e80001ec7983 */ /* 0x001ea20000300a00 */
[----:B------:R-:W-:Y:S01]  /*19030*/  LEA.HI.X.SX32 R59, R40, R2, 0x1, P2 ;  /* 0x00000002283b7211 */ /* 0x000fe200010f0eff */
[----:B------:R-:W-:Y:S01]  /*19040*/  IMAD R36, R3, 0x2, R38 ;  /* 0x0000000203247824 */ /* 0x000fe200078e0226 */
[----:B------:R-:W-:-:S04]  /*19050*/  LEA R54, P2, R38, R0, 0x1 ;  /* 0x0000000026367211 */ /* 0x000fc800078408ff */
        /* <DEDUP_REMOVED lines=52> */
[C---:B------:R-:W-:Y:S01]  /*193a0*/  LEA R48, P2, R28.reuse, R0, 0x1 ;  /* 0x000000001c307211 */ /* 0x040fe200078408ff */
[----:B------:R-:W-:Y:S01]  /*193b0*/  IMAD R24, R3, 0x2, R28 ;  /* 0x0000000203187824 */ /* 0x000fe200078e021c */
[----:B------:R-:W0:Y:S02]  /*193c0*/  S2R R120, SR_TID.X ;  /* 0x0000000000787919 */ /* 0x000e240000002100 */
[----:B------:R-:W-:-:S02]  /*193d0*/  LEA.HI.X.SX32 R49, R28, R2, 0x1, P2 ;  /* 0x000000021c317211 */ /* 0x000fc400010f0eff */
        /* <DEDUP_REMOVED lines=13> */
[----:B------:R-:W-:Y:S01]  /*194b0*/  LEA R12, R3, R13, 0x1 ;  /* 0x0000000d030c7211 */ /* 0x000fe200078e08ff */
[----:B0-----:R-:W-:Y:S01]  /*194c0*/  IMAD.SHL.U32 R5, R120, 0x10, RZ ;  /* 0x0000001078057824 */ /* 0x001fe200078e00ff */
[----:B------:R-:W-:Y:S02]  /*194d0*/  LEA.HI.X.SX32 R29, R13, R2, 0x1, P2 ;  /* 0x000000020d1d7211 */ /* 0x000fe400010f0eff */
[----:B------:R-:W-:Y:S01]  /*194e0*/  LEA R24, P2, R12, R0, 0x1 ;  /* 0x000000000c187211 */ /* 0x000fe200078408ff */
[----:B------:R-:W-:Y:S01]  /*194f0*/  IMAD R4, R3, 0x2, R12 ;  /* 0x0000000203047824 */ /* 0x000fe200078e020c */
[----:B------:R-:W-:-:S02]  /*19500*/  LOP3.LUT R13, R5, 0x70, RZ, 0xc0, !PT ;  /* 0x00000070050d7812 */ /* 0x000fc400078ec0ff */
[----:B------:R-:W-:Y:S02]  /*19510*/  LEA.HI.X.SX32 R25, R12, R2, 0x1, P2 ;  /* 0x000000020c197211 */ /* 0x000fe400010f0eff */
[C---:B------:R-:W-:Y:S02]  /*19520*/  LEA R20, P2, R4.reuse, R0, 0x1 ;  /* 0x0000000004147211 */ /* 0x040fe400078408ff */
[C---:B------:R-:W-:Y:S02]  /*19530*/  LEA R5, R3.reuse, R4, 0x1 ;  /* 0x0000000403057211 */ /* 0x040fe400078e08ff */
[----:B------:R-:W-:Y:S02]  /*19540*/  LEA.HI.X.SX32 R21, R4, R2, 0x1, P2 ;  /* 0x0000000204157211 */ /* 0x000fe400010f0eff */
[----:B------:R-:W-:Y:S02]  /*19550*/  LEA R4, R3, R5, 0x1 ;  /* 0x0000000503047211 */ /* 0x000fe400078e08ff */
[----:B------:R-:W-:-:S02]  /*19560*/  SHF.L.U32 R132, R120, 0x2, RZ ;  /* 0x0000000278847819 */ /* 0x000fc400000006ff */
[----:B------:R-:W-:Y:S01]  /*19570*/  LEA R16, P2, R5, R0, 0x1 ;  /* 0x0000000005107211 */ /* 0x000fe200078408ff */
[----:B------:R-:W-:Y:S01]  /*19580*/  IMAD R76, R3, 0x2, R4 ;  /* 0x00000002034c7824 */ /* 0x000fe200078e0204 */
[----:B------:R-:W-:Y:S01]  /*19590*/  LOP3.LUT R84, R132, 0x80, RZ, 0xc0, !PT ;  /* 0x0000008084547812 */ /* 0x000fe200078ec0ff */
[----:B------:R-:W-:Y:S01]  /*195a0*/  STG.E.U16 [R238.64], R113 ;  /* 0x00000071ee007986 */ /* 0x000fe2000c101504 */
[----:B------:R-:W-:Y:S02]  /*195b0*/  LEA.HI.X.SX32 R17, R5, R2, 0x1, P2 ;  /* 0x0000000205117211 */ /* 0x000fe400010f0eff */
[C---:B------:R-:W-:Y:S01]  /*195c0*/  LEA R12, P2, R4.reuse, R0, 0x1 ;  /* 0x00000000040c7211 */ /* 0x040fe200078408ff */
[----:B------:R0:W-:Y:S01]  /*195d0*/  STG.E.U16 [R250.64], R109 ;  /* 0x0000006dfa007986 */ /* 0x0001e2000c101504 */
[----:B------:R-:W-:Y:S01]  /*195e0*/  LEA R3, R3, R76, 0x1 ;  /* 0x0000004c03037211 */ /* 0x000fe200078e08ff */
[----:B------:R-:W-:Y:S02]  /*195f0*/  IMAD.IADD R84, R13, 0x1, R84 ;  /* 0x000000010d547824 */ /* 0x000fe400078e0254 */
[----:B----4-:R1:W-:Y:S01]  /*19600*/  STG.E.U16 [R248.64], R105 ;  /* 0x00000069f8007986 */ /* 0x0103e2000c101504 */
[----:B------:R-:W-:-:S03]  /*19610*/  LEA.HI.X.SX32 R13, R4, R2, 0x1, P2 ;  /* 0x00000002040d7211 */ /* 0x000fc600010f0eff */
[----:B---3--:R-:W-:Y:S01]  /*19620*/  STG.E.U16 [R246.64], R101 ;  /* 0x00000065f6007986 */ /* 0x008fe2000c101504 */
[----:B------:R-:W-:Y:S02]  /*19630*/  FSEL R80, R124, -INF , P4 ;  /* 0xff8000007c507808 */ /* 0x000fe40002000000 */
[-C--:B------:R-:W-:Y:S01]  /*19640*/  LEA R4, P3, R3, R0.reuse, 0x1 ;  /* 0x0000000003047211 */ /* 0x080fe200078608ff */
[----:B------:R3:W-:Y:S01]  /*19650*/  STG.E.U16 [R244.64], R97 ;  /* 0x00000061f4007986 */ /* 0x0007e2000c101504 */
[----:B------:R-:W-:Y:S02]  /*19660*/  ISETP.NE.AND P4, PT, R234, RZ, PT ;  /* 0x000000ffea00720c */ /* 0x000fe40003f85270 */
[----:B------:R-:W-:Y:S01]  /*19670*/  PRMT R112, R133, 0x7632, R112 ;  /* 0x0000763285707816 */ /* 0x000fe20000000070 */
[----:B------:R4:W-:Y:S01]  /*19680*/  STG.E.U16 [R242.64], R93 ;  /* 0x0000005df2007986 */ /* 0x0009e2000c101504 */
[----:B------:R-:W-:Y:S02]  /*19690*/  LEA R234, P2, R76, R0, 0x1 ;  /* 0x000000004cea7211 */ /* 0x000fe400078408ff */
[----:B------:R-:W-:Y:S01]  /*196a0*/  PRMT R129, R129, 0x7632, R129 ;  /* 0x0000763281817816 */ /* 0x000fe20000000081 */
[----:B------:R-:W-:Y:S01]  /*196b0*/  STG.E.U16 [R240.64], R89 ;  /* 0x00000059f0007986 */ /* 0x000fe2000c101504 */
[----:B------:R-:W-:-:S02]  /*196c0*/  PRMT R125, R125, 0x7632, R125 ;  /* 0x000076327d7d7816 */ /* 0x000fc4000000007d */
[----:B0-----:R-:W-:Y:S01]  /*196d0*/  PRMT R109, R121, 0x7632, R109 ;  /* 0x00007632796d7816 */ /* 0x001fe2000000006d */
[----:B------:R-:W-:Y:S01]  /*196e0*/  STG.E.U16 [R232.64], R85 ;  /* 0x00000055e8007986 */ /* 0x000fe2000c101504 */
[----:B------:R-:W-:-:S03]  /*196f0*/  LEA.HI.X.SX32 R5, R3, R2, 0x1, P3 ;  /* 0x0000000203057211 */ /* 0x000fc600018f0eff */
[----:B------:R0:W-:Y:S01]  /*19700*/  STG.E.U16 [R230.64], R81 ;  /* 0x00000051e6007986 */ /* 0x0001e2000c101504 */
[----:B------:R-:W-:Y:S02]  /*19710*/  FSETP.NEU.AND P3, PT, R235, RZ, PT ;  /* 0x000000ffeb00720b */ /* 0x000fe40003f6d000 */
[----:B------:R-:W-:Y:S01]  /*19720*/  PRMT R108, R117, 0x7632, R108 ;  /* 0x00007632756c7816 */ /* 0x000fe2000000006c */
[----:B------:R0:W-:Y:S01]  /*19730*/  STG.E.U16 [R228.64], R77 ;  /* 0x0000004de4007986 */ /* 0x0001e2000c101504 */
[----:B------:R-:W-:Y:S02]  /*19740*/  LEA.HI.X.SX32 R235, R76, R2, 0x1, P2 ;  /* 0x000000024ceb7211 */ /* 0x000fe400010f0eff */
[----:B------:R-:W-:Y:S01]  /*19750*/  PRMT R113, R113, 0x7632, R113 ;  /* 0x0000763271717816 */ /* 0x000fe20000000071 */
[----:B------:R0:W-:Y:S01]  /*19760*/  STG.E.U16 [R226.64], R137 ;  /* 0x00000089e2007986 */ /* 0x0001e2000c101504 */
[----:B------:R-:W-:-:S03]  /*19770*/  PRMT R2, R109, 0x7632, R2 ;  /* 0x000076326d027816 */ /* 0x000fc60000000002 */
[----:B------:R-:W-:Y:S01]  /*19780*/  STG.E.U16 [R224.64], R112 ;  /* 0x00000070e0007986 */ /* 0x000fe2000c101504 */
[----:B-1----:R-:W-:-:S03]  /*19790*/  PRMT R105, R105, 0x7632, R105 ;  /* 0x0000763269697816 */ /* 0x002fc60000000069 */
[----:B------:R-:W-:Y:S01]  /*197a0*/  STG.E.U16 [R222.64], R129 ;  /* 0x00000081de007986 */ /* 0x000fe2000c101504 */
[----:B------:R-:W-:-:S03]  /*197b0*/  PRMT R104, R101, 0x7632, R104 ;  /* 0x0000763265687816 */ /* 0x000fc60000000068 */
[----:B------:R-:W-:Y:S01]  /*197c0*/  STG.E.U16 [R220.64], R125 ;  /* 0x0000007ddc007986 */ /* 0x000fe2000c101504 */
[----:B---3--:R-:W-:-:S03]  /*197d0*/  PRMT R97, R97, 0x7632, R97 ;  /* 0x0000763261617816 */ /* 0x008fc60000000061 */
[----:B------:R-:W-:Y:S01]  /*197e0*/  STG.E.U16 [R218.64], R109 ;  /* 0x0000006dda007986 */ /* 0x000fe2000c101504 */
[----:B----4-:R-:W-:-:S03]  /*197f0*/  PRMT R93, R93, 0x7632, R93 ;  /* 0x000076325d5d7816 */ /* 0x010fc6000000005d */
[----:B------:R-:W-:Y:S01]  /*19800*/  STG.E.U16 [R216.64], R108 ;  /* 0x0000006cd8007986 */ /* 0x000fe2000c101504 */
[----:B------:R-:W-:-:S03]  /*19810*/  PRMT R101, R89, 0x7632, R101 ;  /* 0x0000763259657816 */ /* 0x000fc60000000065 */
[----:B------:R-:W-:Y:S01]  /*19820*/  STG.E.U16 [R214.64], R113 ;  /* 0x00000071d6007986 */ /* 0x000fe2000c101504 */
[----:B------:R-:W-:-:S03]  /*19830*/  PRMT R100, R85, 0x7632, R100 ;  /* 0x0000763255647816 */ /* 0x000fc60000000064 */
[----:B------:R-:W-:Y:S01]  /*19840*/  STG.E.U16 [R212.64], R2 ;  /* 0x00000002d4007986 */ /* 0x000fe2000c101504 */
[----:B0-----:R-:W-:-:S03]  /*19850*/  PRMT R81, R81, 0x7632, R81 ;  /* 0x0000763251517816 */ /* 0x001fc60000000051 */
        /* <DEDUP_REMOVED lines=9> */
[----:B------:R-:W-:Y:S04]  /*198f0*/  STG.E.U16 [R198.64], R77 ;  /* 0x0000004dc6007986 */ /* 0x000fe8000c101504 */
[----:B------:R-:W-:Y:S04]  /*19900*/  STG.E.U16 [R196.64], R137 ;  /* 0x00000089c4007986 */ /* 0x000fe8000c101504 */
[----:B------:R0:W-:Y:S04]  /*19910*/  STG.E.U16 [R192.64], R134 ;  /* 0x00000086c0007986 */ /* 0x0001e8000c101504 */
[----:B------:R1:W-:Y:S04]  /*19920*/  STG.E.U16 [R190.64], R130 ;  /* 0x00000082be007986 */ /* 0x0003e8000c101504 */
[----:B------:R3:W-:Y:S04]  /*19930*/  STG.E.U16 [R188.64], R126 ;  /* 0x0000007ebc007986 */ /* 0x0007e8000c101504 */
[----:B------:R-:W-:Y:S04]  /*19940*/  STG.E.U16 [R186.64], R122 ;  /* 0x0000007aba007986 */ /* 0x000fe8000c101504 */
[----:B------:R-:W-:Y:S04]  /*19950*/  STG.E.U16 [R184.64], R118 ;  /* 0x00000076b8007986 */ /* 0x000fe8000c101504 */
[----:B------:R4:W-:Y:S04]  /*19960*/  STG.E.U16 [R182.64], R114 ;  /* 0x00000072b6007986 */ /* 0x0009e8000c101504 */
[----:B------:R2:W-:Y:S04]  /*19970*/  STG.E.U16 [R180.64], R110 ;  /* 0x0000006eb4007986 */ /* 0x0005e8000c101504 */
[----:B------:R2:W-:Y:S01]  /*19980*/  STG.E.U16 [R178.64], R106 ;  /* 0x0000006ab2007986 */ /* 0x0005e2000c101504 */
[----:B0-----:R-:W-:-:S03]  /*19990*/  PRMT R134, R134, 0x7632, R134 ;  /* 0x0000763286867816 */ /* 0x001fc60000000086 */
[----:B------:R0:W-:Y:S01]  /*199a0*/  STG.E.U16 [R176.64], R102 ;  /* 0x00000066b0007986 */ /* 0x0001e2000c101504 */
[----:B-1----:R-:W-:-:S03]  /*199b0*/  PRMT R130, R130, 0x7632, R130 ;  /* 0x0000763282827816 */ /* 0x002fc60000000082 */
[----:B------:R1:W-:Y:S01]  /*199c0*/  STG.E.U16 [R174.64], R98 ;  /* 0x00000062ae007986 */ /* 0x0003e2000c101504 */
[----:B---3--:R-:W-:-:S03]  /*199d0*/  PRMT R126, R126, 0x7632, R126 ;  /* 0x000076327e7e7816 */ /* 0x008fc6000000007e */
[----:B------:R3:W-:Y:S01]  /*199e0*/  STG.E.U16 [R172.64], R94 ;  /* 0x0000005eac007986 */ /* 0x0007e2000c101504 */
[----:B------:R-:W-:-:S03]  /*199f0*/  PRMT R77, R122, 0x7632, R77 ;  /* 0x000076327a4d7816 */ /* 0x000fc6000000004d */
[----:B------:R0:W-:Y:S01]  /*19a00*/  STG.E.U16 [R170.64], R90 ;  /* 0x0000005aaa007986 */ /* 0x0001e2000c101504 */
[----:B------:R-:W-:-:S03]  /*19a10*/  PRMT R76, R118, 0x7632, R76 ;  /* 0x00007632764c7816 */ /* 0x000fc6000000004c */
[----:B------:R0:W-:Y:S01]  /*19a20*/  STG.E.U16 [R168.64], R86 ;  /* 0x00000056a8007986 */ /* 0x0001e2000c101504 */
[----:B----4-:R-:W-:-:S03]  /*19a30*/  PRMT R114, R114, 0x7632, R114 ;  /* 0x0000763272727816 */ /* 0x010fc60000000072 */
[----:B------:R4:W-:Y:S01]  /*19a40*/  STG.E.U16 [R166.64], R82 ;  /* 0x00000052a6007986 */ /* 0x0009e2000c101504 */
[----:B--2---:R-:W-:-:S03]  /*19a50*/  PRMT R110, R110, 0x7632, R110 ;  /* 0x000076326e6e7816 */ /* 0x004fc6000000006e */
[----:B------:R2:W-:Y:S01]  /*19a60*/  STG.E.U16 [R164.64], R78 ;  /* 0x0000004ea4007986 */ /* 0x0005e2000c101504 */
[----:B------:R-:W-:-:S03]  /*19a70*/  PRMT R106, R106, 0x7632, R106 ;  /* 0x000076326a6a7816 */ /* 0x000fc6000000006a */
[----:B------:R2:W-:Y:S01]  /*19a80*/  STG.E.U16 [R162.64], R138 ;  /* 0x0000008aa2007986 */ /* 0x0005e2000c101504 */
[----:B0-----:R-:W-:-:S03]  /*19a90*/  PRMT R102, R102, 0x7632, R102 ;  /* 0x0000763266667816 */ /* 0x001fc60000000066 */
[----:B------:R-:W-:Y:S01]  /*19aa0*/  STG.E.U16 [R160.64], R134 ;  /* 0x00000086a0007986 */ /* 0x000fe2000c101504 */
[----:B-1----:R-:W-:-:S03]  /*19ab0*/  PRMT R98, R98, 0x7632, R98 ;  /* 0x0000763262627816 */ /* 0x002fc60000000062 */
[----:B------:R-:W-:Y:S01]  /*19ac0*/  STG.E.U16 [R158.64], R130 ;  /* 0x000000829e007986 */ /* 0x000fe2000c101504 */
[----:B---3--:R-:W-:-:S03]  /*19ad0*/  PRMT R94, R94, 0x7632, R94 ;  /* 0x000076325e5e7816 */ /* 0x008fc6000000005e */
[----:B------:R-:W-:Y:S01]  /*19ae0*/  STG.E.U16 [R156.64], R126 ;  /* 0x0000007e9c007986 */ /* 0x000fe2000c101504 */
[----:B------:R-:W-:-:S03]  /*19af0*/  PRMT R90, R90, 0x7632, R90 ;  /* 0x000076325a5a7816 */ /* 0x000fc6000000005a */
[----:B------:R-:W-:Y:S01]  /*19b00*/  STG.E.U16 [R154.64], R77 ;  /* 0x0000004d9a007986 */ /* 0x000fe2000c101504 */
[----:B------:R-:W-:-:S03]  /*19b10*/  PRMT R86, R86, 0x7632, R86 ;  /* 0x0000763256567816 */ /* 0x000fc60000000056 */
[----:B------:R-:W-:Y:S01]  /*19b20*/  STG.E.U16 [R152.64], R76 ;  /* 0x0000004c98007986 */ /* 0x000fe2000c101504 */
[----:B----4-:R-:W-:-:S03]  /*19b30*/  PRMT R82, R82, 0x7632, R82 ;  /* 0x0000763252527816 */ /* 0x010fc60000000052 */
[----:B------:R-:W-:Y:S01]  /*19b40*/  STG.E.U16 [R150.64], R114 ;  /* 0x0000007296007986 */ /* 0x000fe2000c101504 */
[----:B--2---:R-:W-:-:S03]  /*19b50*/  PRMT R78, R78, 0x7632, R78 ;  /* 0x000076324e4e7816 */ /* 0x004fc6000000004e */
        /* <DEDUP_REMOVED lines=11> */
[----:B------:R-:W-:Y:S01]  /*19c10*/  STG.E.U16 [R62.64], R135 ;  /* 0x000000873e007986 */ /* 0x000fe2000c101504 */
[----:B------:R-:W-:-:S03]  /*19c20*/  LOP3.LUT R120, R120, 0x18, RZ, 0xc0, !PT ;  /* 0x0000001878787812 */ /* 0x000fc600078ec0ff */
[----:B------:R-:W-:Y:S01]  /*19c30*/  STG.E.U16 [R58.64], R131 ;  /* 0x000000833a007986 */ /* 0x000fe2000c101504 */
[----:B------:R-:W-:-:S03]  /*19c40*/  FSETP.NEU.AND P2, PT, R252, RZ, PT ;  /* 0x000000fffc00720b */ /* 0x000fc60003f4d000 */
[----:B------:R-:W-:Y:S04]  /*19c50*/  STG.E.U16 [R54.64], R127 ;  /* 0x0000007f36007986 */ /* 0x000fe8000c101504 */
[----:B------:R-:W2:Y:S04]  /*19c60*/  LDL.LU.64 R238, [R1+0x5e0] ;  /* 0x0005e00001ee7983 */ /* 0x000ea80000300a00 */
[----:B------:R-:W-:Y:S04]  /*19c70*/  STG.E.U16 [R50.64], R123 ;  /* 0x0000007b32007986 */ /* 0x000fe8000c101504 */
[----:B------:R-:W3:Y:S04]  /*19c80*/  LDL.LU R136, [R1+0x8c] ;  /* 0x00008c0001887983 */ /* 0x000ee80000300800 */
[----:B------:R-:W-:Y:S04]  /*19c90*/  STG.E.U16 [R46.64], R119 ;  /* 0x000000772e007986 */ /* 0x000fe8000c101504 */
[----:B------:R-:W4:Y:S04]  /*19ca0*/  LDL.LU R252, [R1+0x88] ;  /* 0x0000880001fc7983 */ /* 0x000f280000300800 */
[----:B------:R-:W-:Y:S01]  /*19cb0*/  STG.E.U16 [R42.64], R115 ;  /* 0x000000732a007986 */ /* 0x000fe2000c101504 */
[----:B------:R-:W-:-:S03]  /*19cc0*/  LEA.HI R84, R120, R84, RZ, 0x1f ;  /* 0x0000005478547211 */ /* 0x000fc600078ff8ff */
[----:B------:R-:W2:Y:S04]  /*19cd0*/  LDL.LU R88, [R1+0x84] ;  /* 0x0000840001587983 */ /* 0x000ea80000300800 */
[----:B------:R-:W-:Y:S04]  /*19ce0*/  STG.E.U16 [R38.64], R111 ;  /* 0x0000006f26007986 */ /* 0x000fe8000c101504 */
[----:B------:R-:W2:Y:S04]  /*19cf0*/  LDL.LU R92, [R1+0x54] ;  /* 0x00005400015c7983 */ /* 0x000ea80000300800 */
[----:B------:R-:W-:Y:S01]  /*19d00*/  STG.E.U16 [R34.64], R107 ;  /* 0x0000006b22007986 */ /* 0x000fe2000c101504 */
[----:B------:R-:W-:-:S03]  /*19d10*/  FSEL R0, R128, -INF , P3 ;  /* 0xff80000080007808 */ /* 0x000fc60001800000 */
[----:B------:R-:W2:Y:S04]  /*19d20*/  LDL.LU R96, [R1+0x7c] ;  /* 0x00007c0001607983 */ /* 0x000ea80000300800 */
[----:B------:R-:W-:Y:S04]  /*19d30*/  STG.E.U16 [R30.64], R103 ;  /* 0x000000671e007986 */ /* 0x000fe8000c101504 */
        /* <DEDUP_REMOVED lines=8> */
[----:B------:R-:W-:Y:S04]  /*19dc0*/  STG.E.U16 [R10.64], R83 ;  /* 0x000000530a007986 */ /* 0x000fe8000c101504 */
[----:B------:R-:W-:Y:S04]  /*19dd0*/  STG.E.U16 [R8.64], R79 ;  /* 0x0000004f08007986 */ /* 0x000fe8000c101504 */
[----:B------:R0:W-:Y:S02]  /*19de0*/  STG.E.U16 [R6.64], R139 ;  /* 0x0000008b06007986 */ /* 0x0001e4000c101504 */
[----:B0-----:R-:W-:-:S02]  /*19df0*/  FSEL R6, R236, -INF , P0 ;  /* 0xff800000ec067808 */ /* 0x001fc40000000000 */
[----:B------:R-:W2:Y:S01]  /*19e00*/  LDL.LU R236, [R1+0x5dc] ;  /* 0x0005dc0001ec7983 */ /* 0x000ea20000300800 */
[----:B------:R-:W-:Y:S02]  /*19e10*/  PRMT R2, R135, 0x7632, R2 ;  /* 0x0000763287027816 */ /* 0x000fe40000000002 */
[----:B------:R-:W-:Y:S02]  /*19e20*/  PRMT R3, R131, 0x7632, R3 ;  /* 0x0000763283037816 */ /* 0x000fe40000000003 */
[----:B------:R-:W-:Y:S02]  /*19e30*/  PRMT R59, R127, 0x7632, R59 ;  /* 0x000076327f3b7816 */ /* 0x000fe4000000003b */
[----:B------:R-:W-:Y:S01]  /*19e40*/  PRMT R55, R123, 0x7632, R55 ;  /* 0x000076327b377816 */ /* 0x000fe20000000037 */
[----:B------:R0:W-:Y:S01]  /*19e50*/  STG.E.U16 [R64.64], R2 ;  /* 0x0000000240007986 */ /* 0x0001e2000c101504 */
[----:B------:R-:W-:Y:S02]  /*19e60*/  PRMT R51, R119, 0x7632, R51 ;  /* 0x0000763277337816 */ /* 0x000fe40000000033 */
[----:B------:R-:W-:Y:S01]  /*19e70*/  PRMT R47, R115, 0x7632, R47 ;  /* 0x00007632732f7816 */ /* 0x000fe2000000002f */
[----:B------:R1:W-:Y:S01]  /*19e80*/  STG.E.U16 [R60.64], R3 ;  /* 0x000000033c007986 */ /* 0x0003e2000c101504 */
        /* <DEDUP_REMOVED lines=21> */
[----:B------:R0:W-:Y:S04]  /*19fe0*/  STG.E.U16 [R12.64], R15 ;  /* 0x0000000f0c007986 */ /* 0x0001e8000c101504 */
[----:B------:R0:W-:Y:S04]  /*19ff0*/  STG.E.U16 [R234.64], R117 ;  /* 0x00000075ea007986 */ /* 0x0001e8000c101504 */
[----:B------:R0:W-:Y:S01]  /*1a000*/  STG.E.U16 [R4.64], R26 ;  /* 0x0000001a04007986 */ /* 0x0001e2000c101504 */
[----:B---3--:R-:W-:-:S02]  /*1a010*/  FFMA R8, R0, 0.69314718246459960938, R136 ;  /* 0x3f31721800087823 */ /* 0x008fc40000000088 */
[----:B----4-:R-:W-:Y:S02]  /*1a020*/  FFMA R9, R80, 0.69314718246459960938, R252 ;  /* 0x3f31721850097823 */ /* 0x010fe400000000fc */
[----:B--2---:R-:W-:Y:S01]  /*1a030*/  FFMA R10, R92, 0.69314718246459960938, R88 ;  /* 0x3f3172185c0a7823 */ /* 0x004fe20000000058 */
[----:B0-----:R-:W-:Y:S02]  /*1a040*/  FSEL R2, R96, -INF , P4 ;  /* 0xff80000060027808 */ /* 0x001fe40002000000 */
[----:B-1----:R-:W-:-:S03]  /*1a050*/  FSEL R3, R116, -INF , P5 ;  /* 0xff80000074037808 */ /* 0x002fc60002800000 */
[----:B------:R-:W-:Y:S01]  /*1a060*/  FFMA R12, R2, 0.69314718246459960938, R239 ;  /* 0x3f317218020c7823 */ /* 0x000fe200000000ef */
[----:B------:R-:W-:Y:S01]  /*1a070*/  FSEL R0, R120, -INF , P6 ;  /* 0xff80000078007808 */ /* 0x000fe20003000000 */
[----:B------:R-:W-:-:S04]  /*1a080*/  FFMA R13, R3, 0.69314718246459960938, R238 ;  /* 0x3f317218030d7823 */ /* 0x000fc800000000ee */
[----:B------:R-:W-:Y:S01]  /*1a090*/  FFMA R14, R0, 0.69314718246459960938, R237 ;  /* 0x3f317218000e7823 */ /* 0x000fe200000000ed */
[----:B------:R-:W-:Y:S01]  /*1a0a0*/  LOP3.LUT R0, R132, 0x70, RZ, 0xc0, !PT ;  /* 0x0000007084007812 */ /* 0x000fe200078ec0ff */
[----:B------:R-:W-:Y:S01]  /*1a0b0*/  FFMA R11, R6, 0.69314718246459960938, R124 ;  /* 0x3f317218060b7823 */ /* 0x000fe2000000007c */
[----:B------:R-:W-:Y:S01]  /*1a0c0*/  BAR.SYNC.DEFER_BLOCKING 0x0 ;  /* 0x0000000000007b1d */ /* 0x000fe20000010000 */
[----:B------:R-:W-:-:S05]  /*1a0d0*/  FSEL R7, R128, -INF , P2 ;  /* 0xff80000080077808 */ /* 0x000fca0001000000 */
[----:B------:R0:W-:Y:S01]  /*1a0e0*/  STS.128 [R0], R8 ;  /* 0x0000000800007388 */ /* 0x0001e20000000c00 */
[----:B------:R-:W-:-:S05]  /*1a0f0*/  FFMA R15, R7, 0.69314718246459960938, R236 ;  /* 0x3f317218070f7823 */ /* 0x000fca00000000ec */
[----:B------:R0:W-:Y:S04]  /*1a100*/  STS.128 [R0+0x80], R12 ;  /* 0x0000800c00007388 */ /* 0x0001e80000000c00 */
[----:B------:R-:W-:Y:S06]  /*1a110*/  BAR.SYNC.DEFER_BLOCKING 0x0 ;  /* 0x0000000000007b1d */ /* 0x000fec0000010000 */
[----:B------:R-:W-:Y:S05]  /*1a120*/  @P1 EXIT ;  /* 0x000000000000194d */ /* 0x000fea0003800000 */
[----:B0-----:R-:W2:Y:S04]  /*1a130*/  LDL.LU R132, [R1+0x5d8] ;  /* 0x0005d80001847983 */ /* 0x001ea80000300800 */
[----:B------:R-:W0:Y:S04]  /*1a140*/  S2R R128, SR_CTAID.Y ;  /* 0x0000000000807919 */ /* 0x000e280000002600 */
[----:B------:R-:W1:Y:S01]  /*1a150*/  LDS R7, [R84] ;  /* 0x0000000054077984 */ /* 0x000e620000000800 */
[----:B0-----:R-:W-:-:S04]  /*1a160*/  IMAD R0, R128, c[0x0][0x1cc], RZ ;  /* 0x0000730080007a24 */ /* 0x001fc800078e02ff */
[C---:B------:R-:W-:Y:S02]  /*1a170*/  IMAD.SHL.U32 R2, R0.reuse, 0x4, RZ ;  /* 0x0000000400027824 */ /* 0x040fe400078e00ff */
[----:B------:R-:W-:Y:S01]  /*1a180*/  IMAD.HI R0, R0, 0x4, RZ ;  /* 0x0000000400007827 */ /* 0x000fe200078e02ff */
[----:B--2---:R-:W-:-:S03]  /*1a190*/  SHF.L.U32 R3, R132, 0x2, RZ ;  /* 0x0000000284037819 */ /* 0x004fc600000006ff */
[----:B------:R-:W-:Y:S01]  /*1a1a0*/  IMAD.HI R5, R132, 0x4, RZ ;  /* 0x0000000484057827 */ /* 0x000fe200078e02ff */
[----:B------:R-:W-:-:S04]  /*1a1b0*/  IADD3 R2, P0, P1, R3, c[0x0][0x180], R2 ;  /* 0x0000600003027a10 */ /* 0x000fc8000791e002 */
[----:B------:R-:W-:-:S05]  /*1a1c0*/  IADD3.X R3, R5, c[0x0][0x184], R0, P0, P1 ;  /* 0x0000610005037a10 */ /* 0x000fca00007e2400 */
[----:B-1----:R-:W-:Y:S01]  /*1a1d0*/  STG.E [R2.64], R7 ;  /* 0x0000000702007986 */ /* 0x002fe2000c101904 */
[----:B------:R-:W-:Y:S05]  /*1a1e0*/  EXIT ;  /* 0x000000000000794d */ /* 0x000fea0003800000 */
.L_x_2:
[----:B------:R-:W-:-:S00]  /*1a1f0*/  BRA `(.L_x_2) ;  /* 0xfffffff000007947 */ /* 0x000fc0000383ffff */
[----:B------:R-:W-:-:S00]  /*1a200*/  NOP ;  /* 0x0000000000007918 */ /* 0x000fc00000000000 */
[----:B------:R-:W-:-:S00]  /*1a210*/  NOP ;  /* 0x0000000000007918 */ /* 0x000fc00000000000 */
[----:B------:R-:W-:-:S00]  /*1a220*/  NOP ;  /* 0x0000000000007918 */ /* 0x000fc00000000000 */
[----:B------:R-:W-:-:S00]  /*1a230*/  NOP ;  /* 0x0000000000007918 */ /* 0x000fc00000000000 */
[----:B------:R-:W-:-:S00]  /*1a240*/  NOP ;  /* 0x0000000000007918 */ /* 0x000fc00000000000 */
[----:B------:R-:W-:-:S00]  /*1a250*/  NOP ;  /* 0x0000000000007918 */ /* 0x000fc00000000000 */
[----:B------:R-:W-:-:S00]  /*1a260*/  NOP ;  /* 0x0000000000007918 */ /* 0x000fc00000000000 */
[----:B------:R-:W-:-:S00]  /*1a270*/  NOP ;  /* 0x0000000000007918 */ /* 0x000fc00000000000 */
.L_x_3:


//--------------------- .nv.global.init           --------------------------
	.section	.nv.global.init,"aw",@progbits
.nv.global.init:
	.type		_$_str,@object
	.size		_$_str,(.L_0 - _$_str)
_$_str:
        /*0000*/ 	.byte	0x5f, 0x5f, 0x43, 0x55, 0x44, 0x41, 0x5f, 0x46, 0x54, 0x5a, 0x00
.L_0:


//--------------------- .nv.shared.attn_fwd       --------------------------
	.section	.nv.shared.attn_fwd,"aw",@nobits
	.sectionflags	@""
	.align	16
